def matmul_kernel(
    a_ptr,
    b_ptr,
    c_ptr,
    M,
    N,
    K,
    stride_am,
    stride_ak,
    stride_bk,
    stride_bn,
    stride_cm,
    stride_cn,
    BLOCK_M: tl.constexpr,
    BLOCK_N: tl.constexpr,
    BLOCK_K: tl.constexpr,
    GROUP_M: tl.constexpr,
):
    pid = tl.program_id(axis=0)
    num_pid_m = tl.cdiv(M, BLOCK_M)
    num_pid_n = tl.cdiv(N, BLOCK_N)
    num_pid_in_group = GROUP_M * num_pid_n
    group_id = pid // num_pid_in_group
    first_pid_m = group_id * GROUP_M
    group_size_m = min(num_pid_m - first_pid_m, GROUP_M)
    pid_m = first_pid_m + ((pid % num_pid_in_group) % group_size_m)
    pid_n = (pid % num_pid_in_group) // group_size_m

    offs_am = (pid_m * BLOCK_M + tl.arange(0, BLOCK_M)) % M
    offs_bn = (pid_n * BLOCK_N + tl.arange(0, BLOCK_N)) % N
    offs_k = tl.arange(0, BLOCK_K)
    a_ptrs = a_ptr + offs_am[:, None] * stride_am + offs_k[None, :] * stride_ak
    b_ptrs = b_ptr + offs_k[:, None] * stride_bk + offs_bn[None, :] * stride_bn

    acc = tl.zeros((BLOCK_M, BLOCK_N), dtype=tl.float32)
    for kk in range(0, tl.cdiv(K, BLOCK_K)):
        a = tl.load(a_ptrs, mask=offs_k[None, :] < K - kk * BLOCK_K, other=0.0)
        b = tl.load(b_ptrs, mask=offs_k[:, None] < K - kk * BLOCK_K, other=0.0)
        acc = tl.dot(a, b, acc)
        a_ptrs += BLOCK_K * stride_ak
        b_ptrs += BLOCK_K * stride_bk

    c = acc.to(c_ptr.dtype.element_ty)
    offs_cm = pid_m * BLOCK_M + tl.arange(0, BLOCK_M)
    offs_cn = pid_n * BLOCK_N + tl.arange(0, BLOCK_N)
    c_ptrs = c_ptr + offs_cm[:, None] * stride_cm + offs_cn[None, :] * stride_cn
    mask = (offs_cm[:, None] < M) & (offs_cn[None, :] < N)
    tl.store(c_ptrs, c, mask=mask)

# config = {"BLOCK_K": 32, "BLOCK_M": 512, "BLOCK_N": 256, "GROUP_M": 8, "arch": "sm_100", "dtype": "bf16", "num_ctas": 2, "num_stages": 3, "num_warps": 4}
# arch = sm_100


// ===== COMPILED SASS (sm_100a) =====

	.target	sm_100a

	.elftype	@"ET_EXEC"


//--------------------- .note.nv.tkinfo           --------------------------
	.section	.note.nv.tkinfo,"",@"SHT_NOTE"
	.sectionflags	@"SHF_NOTE_NV_TKINFO"
	.tkinfo
        /*0018*/ 	.word	0x00000081
        /*0030*/ 	.string	""
        /*0030*/ 	.string	"ptxas-blackwell"
        /*0030*/ 	.string	"Cuda compilation tools, release 12.9, V12.9.86"
        /*0030*/ 	.string	"Build cuda_12.9.r12.9/compiler.36037853_0"
        /*0030*/ 	.string	"-v  -suppress-debug-info  -lineinfo  -arch sm_100a "



//--------------------- .note.nv.cuver            --------------------------
	.section	.note.nv.cuver,"",@"SHT_NOTE"
	.sectionflags	@"SHF_NOTE_NV_CUVER"
        /*0018*/ 	.short	0x0001
        /*001a*/ 	.short	0x0064
        /*001c*/ 	.short	0x0001
        /*001e*/ 	.short	0x0000
        /*0020*/ 	.short	0x0001
        /*0022*/ 	.short	0x0000


//--------------------- .nv.info                  --------------------------
	.section	.nv.info,"",@"SHT_CUDA_INFO"
	.align	4


	//----- nvinfo : EIATTR_REGCOUNT
	.align		4
        /*0000*/ 	.byte	0x04, 0x2f
        /*0002*/ 	.short	(.L_6 - .L_5)
	.align		4
.L_5:
        /*0004*/ 	.word	index@(matmul_kernel)
        /*0008*/ 	.word	0x000000ff


	//----- nvinfo : EIATTR_FRAME_SIZE
	.align		4
.L_6:
        /*000c*/ 	.byte	0x04, 0x11
        /*000e*/ 	.short	(.L_8 - .L_7)
	.align		4
.L_7:
        /*0010*/ 	.word	index@($__internal_2_$__cuda_sm10x_tcgen05_guardrail_trap_unallocated_columns_being_dealloced)
        /*0014*/ 	.word	0x000003d0


	//----- nvinfo : EIATTR_FRAME_SIZE
	.align		4
.L_8:
        /*0018*/ 	.byte	0x04, 0x11
        /*001a*/ 	.short	(.L_10 - .L_9)
	.align		4
.L_9:
        /*001c*/ 	.word	index@($__internal_1_$__cuda_sm10x_tcgen05_guardrail_trap_phase_invalid_during_alloc)
        /*0020*/ 	.word	0x000003d0


	//----- nvinfo : EIATTR_FRAME_SIZE
	.align		4
.L_10:
        /*0024*/ 	.byte	0x04, 0x11
        /*0026*/ 	.short	(.L_12 - .L_11)
	.align		4
.L_11:
        /*0028*/ 	.word	index@($__internal_0_$__cuda_sm10x_tcgen05_guardrail_trap_col_being_dealloced_not_returned_by_alloc)
        /*002c*/ 	.word	0x000003d0


	//----- nvinfo : EIATTR_FRAME_SIZE
	.align		4
.L_12:
        /*0030*/ 	.byte	0x04, 0x11
        /*0032*/ 	.short	(.L_14 - .L_13)
	.align		4
.L_13:
        /*0034*/ 	.word	index@(matmul_kernel)
        /*0038*/ 	.word	0x000003d0


	//----- nvinfo : EIATTR_MIN_STACK_SIZE
	.align		4
.L_14:
        /*003c*/ 	.byte	0x04, 0x12
        /*003e*/ 	.short	(.L_16 - .L_15)
	.align		4
.L_15:
        /*0040*/ 	.word	index@(matmul_kernel)
        /*0044*/ 	.word	0x000003d0
.L_16:


//--------------------- .nv.info.matmul_kernel    --------------------------
	.section	.nv.info.matmul_kernel,"",@"SHT_CUDA_INFO"
	.sectionflags	@""
	.align	4


	//----- nvinfo : EIATTR_CUDA_API_VERSION
	.align		4
        /*0000*/ 	.byte	0x04, 0x37
        /*0002*/ 	.short	(.L_18 - .L_17)
.L_17:
        /*0004*/ 	.word	0x00000081


	//----- nvinfo : EIATTR_KPARAM_INFO
	.align		4
.L_18:
        /*0008*/ 	.byte	0x04, 0x17
        /*000a*/ 	.short	(.L_20 - .L_19)
.L_19:
        /*000c*/ 	.word	0x00000000
        /*0010*/ 	.short	0x000d
        /*0012*/ 	.short	0x0048
        /*0014*/ 	.byte	0x00, 0xf4, 0x21, 0x00


	//----- nvinfo : EIATTR_KPARAM_INFO
	.align		4
.L_20:
        /*0018*/ 	.byte	0x04, 0x17
        /*001a*/ 	.short	(.L_22 - .L_21)
.L_21:
        /*001c*/ 	.word	0x00000000
        /*0020*/ 	.short	0x000c
        /*0022*/ 	.short	0x0040
        /*0024*/ 	.byte	0x00, 0xf4, 0x21, 0x00


	//----- nvinfo : EIATTR_KPARAM_INFO
	.align		4
.L_22:
        /*0028*/ 	.byte	0x04, 0x17
        /*002a*/ 	.short	(.L_24 - .L_23)
.L_23:
        /*002c*/ 	.word	0x00000000
        /*0030*/ 	.short	0x000b
        /*0032*/ 	.short	0x0038
        /*0034*/ 	.byte	0x00, 0xf0, 0x11, 0x00


	//----- nvinfo : EIATTR_KPARAM_INFO
	.align		4
.L_24:
        /*0038*/ 	.byte	0x04, 0x17
        /*003a*/ 	.short	(.L_26 - .L_25)
.L_25:
        /*003c*/ 	.word	0x00000000
        /*0040*/ 	.short	0x000a
        /*0042*/ 	.short	0x0034
        /*0044*/ 	.byte	0x00, 0xf0, 0x11, 0x00


	//----- nvinfo : EIATTR_KPARAM_INFO
	.align		4
.L_26:
        /*0048*/ 	.byte	0x04, 0x17
        /*004a*/ 	.short	(.L_28 - .L_27)
.L_27:
        /*004c*/ 	.word	0x00000000
        /*0050*/ 	.short	0x0009
        /*0052*/ 	.short	0x0030
        /*0054*/ 	.byte	0x00, 0xf0, 0x11, 0x00


	//----- nvinfo : EIATTR_KPARAM_INFO
	.align		4
.L_28:
        /*0058*/ 	.byte	0x04, 0x17
        /*005a*/ 	.short	(.L_30 - .L_29)
.L_29:
        /*005c*/ 	.word	0x00000000
        /*0060*/ 	.short	0x0008
        /*0062*/ 	.short	0x002c
        /*0064*/ 	.byte	0x00, 0xf0, 0x11, 0x00


	//----- nvinfo : EIATTR_KPARAM_INFO
	.align		4
.L_30:
        /*0068*/ 	.byte	0x04, 0x17
        /*006a*/ 	.short	(.L_32 - .L_31)
.L_31:
        /*006c*/ 	.word	0x00000000
        /*0070*/ 	.short	0x0007
        /*0072*/ 	.short	0x0028
        /*0074*/ 	.byte	0x00, 0xf0, 0x11, 0x00


	//----- nvinfo : EIATTR_KPARAM_INFO
	.align		4
.L_32:
        /*0078*/ 	.byte	0x04, 0x17
        /*007a*/ 	.short	(.L_34 - .L_33)
.L_33:
        /*007c*/ 	.word	0x00000000
        /*0080*/ 	.short	0x0006
        /*0082*/ 	.short	0x0024
        /*0084*/ 	.byte	0x00, 0xf0, 0x11, 0x00


	//----- nvinfo : EIATTR_KPARAM_INFO
	.align		4
.L_34:
        /*0088*/ 	.byte	0x04, 0x17
        /*008a*/ 	.short	(.L_36 - .L_35)
.L_35:
        /*008c*/ 	.word	0x00000000
        /*0090*/ 	.short	0x0005
        /*0092*/ 	.short	0x0020
        /*0094*/ 	.byte	0x00, 0xf0, 0x11, 0x00


	//----- nvinfo : EIATTR_KPARAM_INFO
	.align		4
.L_36:
        /*0098*/ 	.byte	0x04, 0x17
        /*009a*/ 	.short	(.L_38 - .L_37)
.L_37:
        /*009c*/ 	.word	0x00000000
        /*00a0*/ 	.short	0x0004
        /*00a2*/ 	.short	0x001c
        /*00a4*/ 	.byte	0x00, 0xf0, 0x11, 0x00


	//----- nvinfo : EIATTR_KPARAM_INFO
	.align		4
.L_38:
        /*00a8*/ 	.byte	0x04, 0x17
        /*00aa*/ 	.short	(.L_40 - .L_39)
.L_39:
        /*00ac*/ 	.word	0x00000000
        /*00b0*/ 	.short	0x0003
        /*00b2*/ 	.short	0x0018
        /*00b4*/ 	.byte	0x00, 0xf0, 0x11, 0x00


	//----- nvinfo : EIATTR_KPARAM_INFO
	.align		4
.L_40:
        /*00b8*/ 	.byte	0x04, 0x17
        /*00ba*/ 	.short	(.L_42 - .L_41)
.L_41:
        /*00bc*/ 	.word	0x00000000
        /*00c0*/ 	.short	0x0002
        /*00c2*/ 	.short	0x0010
        /*00c4*/ 	.byte	0x00, 0xf4, 0x21, 0x00


	//----- nvinfo : EIATTR_KPARAM_INFO
	.align		4
.L_42:
        /*00c8*/ 	.byte	0x04, 0x17
        /*00ca*/ 	.short	(.L_44 - .L_43)
.L_43:
        /*00cc*/ 	.word	0x00000000
        /*00d0*/ 	.short	0x0001
        /*00d2*/ 	.short	0x0008
        /*00d4*/ 	.byte	0x00, 0xf4, 0x21, 0x00


	//----- nvinfo : EIATTR_KPARAM_INFO
	.align		4
.L_44:
        /*00d8*/ 	.byte	0x04, 0x17
        /*00da*/ 	.short	(.L_46 - .L_45)
.L_45:
        /*00dc*/ 	.word	0x00000000
        /*00e0*/ 	.short	0x0000
        /*00e2*/ 	.short	0x0000
        /*00e4*/ 	.byte	0x00, 0xf4, 0x21, 0x00


	//----- nvinfo : EIATTR_EXPLICIT_CLUSTER
	.align		4
.L_46:
        /*00e8*/ 	.byte	0x01, 0x3e
	.zero		2


	//----- nvinfo : EIATTR_CTA_PER_CLUSTER
	.align		4
        /*00ec*/ 	.byte	0x04, 0x3d
        /*00ee*/ 	.short	(.L_48 - .L_47)
.L_47:
        /*00f0*/ 	.word	0x00000002
        /*00f4*/ 	.word	0x00000001
        /*00f8*/ 	.word	0x00000001


	//----- nvinfo : EIATTR_AT_ENTRY_FRAGMENTS
	.align		4
.L_48:
        /*00fc*/ 	.byte	0x04, 0x4f
        /*00fe*/ 	.short	(.L_50 - .L_49)


	//   ....[0]....
.L_49:
        /*0100*/ 	.word	0x00000004


	//   ....[1]....
        /*0104*/ 	.word	0x00000005


	//----- nvinfo : EIATTR_RESERVED_SMEM_USED
	.align		4
.L_50:
        /*0108*/ 	.byte	0x01, 0x41
	.zero		2


	//----- nvinfo : EIATTR_SPARSE_MMA_MASK
	.align		4
        /*010c*/ 	.byte	0x03, 0x50
        /*010e*/ 	.short	0x0000


	//----- nvinfo : EIATTR_TCGEN05_2CTA_USED
	.align		4
        /*0110*/ 	.byte	0x01, 0x52
	.zero		2


	//----- nvinfo : EIATTR_MAXREG_COUNT
	.align		4
        /*0114*/ 	.byte	0x03, 0x1b
        /*0116*/ 	.short	0x00ff


	//----- nvinfo : EIATTR_NUM_BARRIERS
	.align		4
        /*0118*/ 	.byte	0x02, 0x4c
        /*011a*/ 	.byte	0x01
	.zero		1


	//----- nvinfo : EIATTR_ANNOTATIONS
	.align		4
        /*011c*/ 	.byte	0x04, 0x55
        /*011e*/ 	.short	(.L_52 - .L_51)


	//   ....[0]....
.L_51:
        /*0120*/ 	.word	0x00000001
        /*0124*/ 	.byte	0x40, 0x4f, 0x00, 0x00, 0x01, 0x00, 0x00, 0x00, 0xe0, 0x56, 0x00, 0x00, 0x01, 0x00, 0x00, 0x00
        /* <DEDUP_REMOVED lines=269> */
        /*1204*/ 	.byte	0x20, 0x54, 0x01, 0x00


	//----- nvinfo : EIATTR_INT_WARP_WIDE_INSTR_OFFSETS
	.align		4
.L_52:
        /*1208*/ 	.byte	0x04, 0x31
        /*120a*/ 	.short	(.L_54 - .L_53)


	//   ....[0]....
.L_53:
        /*120c*/ 	.word	0x000028e0


	//   ....[1]....
        /*1210*/ 	.word	0x00002a60


	//   ....[2]....
        /*1214*/ 	.word	0x00004300


	//   ....[3]....
        /*1218*/ 	.word	0x00018900


	//   ....[4]....
        /*121c*/ 	.word	0x00018950


	//----- nvinfo : EIATTR_COOP_GROUP_MASK_REGIDS
	.align		4
.L_54:
        /*1220*/ 	.byte	0x04, 0x29
        /*1222*/ 	.short	(.L_56 - .L_55)


	//   ....[0]....
.L_55:
        /*1224*/ 	.word	0xffffffff


	//   ....[1]....
        /*1228*/ 	.word	0xffffffff


	//   ....[2]....
        /*122c*/ 	.word	0xffffffff


	//   ....[3]....
        /*1230*/ 	.word	0xffffffff


	//----- nvinfo : EIATTR_COOP_GROUP_INSTR_OFFSETS
	.align		4
.L_56:
        /*1234*/ 	.byte	0x04, 0x28
        /*1236*/ 	.short	(.L_58 - .L_57)


	//   ....[0]....
.L_57:
        /*1238*/ 	.word	0x00000080


	//   ....[1]....
        /*123c*/ 	.word	0x00000680


	//   ....[2]....
        /*1240*/ 	.word	0x00018790


	//   ....[3]....
        /*1244*/ 	.word	0x00018a00


	//----- nvinfo : EIATTR_VRC_CTA_INIT_COUNT
	.align		4
.L_58:
        /*1248*/ 	.byte	0x02, 0x4a
        /*124a*/ 	.byte	0x80
	.zero		1


	//----- nvinfo : EIATTR_MBARRIER_INSTR_OFFSETS
	.align		4
        /*124c*/ 	.byte	0x04, 0x39
        /*124e*/ 	.short	(.L_60 - .L_59)


	//   ....[0]....
.L_59:
        /*1250*/ 	.word	0x00000300
        /*1254*/ 	.word	0x00000009
        /*1258*/ 	.word	0x00000000
        /*125c*/ 	.short	0x010a
        /*125e*/ 	.byte	0xff
	.zero		1


	//   ....[1]....
        /*1260*/ 	.word	0x00000320
        /*1264*/ 	.word	0x00000009
        /*1268*/ 	.word	0x00000000
        /*126c*/ 	.short	0x010a
        /*126e*/ 	.byte	0xff
	.zero		1


	//   ....[2]....
        /*1270*/ 	.word	0x000004f0
        /*1274*/ 	.word	0x0000000b
        /*1278*/ 	.word	0x00000000
        /*127c*/ 	.short	0x010a
        /*127e*/ 	.byte	0xff
	.zero		1


	//   ....[3]....
        /*1280*/ 	.word	0x00000510
        /*1284*/ 	.word	0x0000000b
        /*1288*/ 	.word	0x00000000
        /*128c*/ 	.short	0x010a
        /*128e*/ 	.byte	0xff
	.zero		1


	//   ....[4]....
        /*1290*/ 	.word	0x00000600
        /*1294*/ 	.word	0x00000005
        /*1298*/ 	.word	0x00000000
        /*129c*/ 	.short	0x0101
        /*129e*/ 	.byte	0xff
	.zero		1


	//   ....[5]....
        /*12a0*/ 	.word	0x00002b30
        /*12a4*/ 	.word	0x000000ff
        /*12a8*/ 	.word	0x00000000
        /*12ac*/ 	.short	0x0100
        /*12ae*/ 	.byte	0x0a
	.zero		1


	//   ....[6]....
        /*12b0*/ 	.word	0x00004340
        /*12b4*/ 	.word	0x000000ff
        /*12b8*/ 	.word	0x0000c008
        /*12bc*/ 	.short	0x0100
        /*12be*/ 	.byte	0x08
	.zero		1


	//   ....[7]....
        /*12c0*/ 	.word	0x00005690
        /*12c4*/ 	.word	0x000000ff
        /*12c8*/ 	.word	0x00000000
        /*12cc*/ 	.short	0x010a
        /*12ce*/ 	.byte	0x0a
	.zero		1


	//   ....[8]....
        /*12d0*/ 	.word	0x00007720
        /*12d4*/ 	.word	0x000000ff
        /*12d8*/ 	.word	0x00000000
        /*12dc*/ 	.short	0x010a
        /*12de*/ 	.byte	0x0a
	.zero		1


	//   ....[9]....
        /*12e0*/ 	.word	0x000077f0
        /*12e4*/ 	.word	0x000000ff
        /*12e8*/ 	.word	0x0000c000
        /*12ec*/ 	.short	0x0108
        /*12ee*/ 	.byte	0x08
	.zero		1


	//   ....[10]....
        /*12f0*/ 	.word	0x00007a60
        /*12f4*/ 	.word	0x000000ff
        /*12f8*/ 	.word	0x0000c008
        /*12fc*/ 	.short	0x0108
        /*12fe*/ 	.byte	0x08
	.zero		1


	//   ....[11]....
        /*1300*/ 	.word	0x00018a30
        /*1304*/ 	.word	0x00000009
        /*1308*/ 	.word	0x00000000
        /*130c*/ 	.short	0x010a
        /*130e*/ 	.byte	0xff
	.zero		1


	//   ....[12]....
        /*1310*/ 	.word	0x00018a90
        /*1314*/ 	.word	0x0000000b
        /*1318*/ 	.word	0x00000000
        /*131c*/ 	.short	0x010a
        /*131e*/ 	.byte	0xff
	.zero		1


	//   ....[13]....
        /*1320*/ 	.word	0x00018ae0
        /*1324*/ 	.word	0x000000ff
        /*1328*/ 	.word	0x00000000
        /*132c*/ 	.short	0x010a
        /*132e*/ 	.byte	0x0a
	.zero		1


	//   ....[14]....
        /*1330*/ 	.word	0x00018b10
        /*1334*/ 	.word	0x000000ff
        /*1338*/ 	.word	0x00000000
        /*133c*/ 	.short	0x010a
        /*133e*/ 	.byte	0x0a
	.zero		1


	//----- nvinfo : EIATTR_NUM_MBARRIERS
	.align		4
.L_60:
        /*1340*/ 	.byte	0x03, 0x38
        /*1342*/ 	.short	0x0002


	//----- nvinfo : EIATTR_EXIT_INSTR_OFFSETS
	.align		4
        /*1344*/ 	.byte	0x04, 0x1c
        /*1346*/ 	.short	(.L_62 - .L_61)


	//   ....[0]....
.L_61:
        /*1348*/ 	.word	0x00018a10


	//----- nvinfo : EIATTR_REQNTID
	.align		4
.L_62:
        /*134c*/ 	.byte	0x04, 0x10
        /*134e*/ 	.short	(.L_64 - .L_63)
.L_63:
        /*1350*/ 	.word	0x00000080
        /*1354*/ 	.word	0x00000001
        /*1358*/ 	.word	0x00000001


	//----- nvinfo : EIATTR_CRS_STACK_SIZE
	.align		4
.L_64:
        /*135c*/ 	.byte	0x04, 0x1e
        /*135e*/ 	.short	(.L_66 - .L_65)
.L_65:
        /*1360*/ 	.word	0x00000000


	//----- nvinfo : EIATTR_CBANK_PARAM_SIZE
	.align		4
.L_66:
        /*1364*/ 	.byte	0x03, 0x19
        /*1366*/ 	.short	0x0050


	//----- nvinfo : EIATTR_PARAM_CBANK
	.align		4
        /*1368*/ 	.byte	0x04, 0x0a
        /*136a*/ 	.short	(.L_68 - .L_67)
	.align		4
.L_67:
        /*136c*/ 	.word	index@(.nv.constant0.matmul_kernel)
        /*1370*/ 	.short	0x0380
        /*1372*/ 	.short	0x0050


	//----- nvinfo : EIATTR_SW_WAR
	.align		4
.L_68:
        /*1374*/ 	.byte	0x04, 0x36
        /*1376*/ 	.short	(.L_70 - .L_69)
.L_69:
        /*1378*/ 	.word	0x00000008
.L_70:


//--------------------- .nv.compat                --------------------------
	.section	.nv.compat,"",@"SHT_CUDA_COMPAT_INFO"
	.align	4
        /*0000*/ 	.byte	0x02, 0x02, 0x02, 0x00, 0x02, 0x05, 0x05, 0x00, 0x02, 0x03, 0x00, 0x00, 0x02, 0x06, 0x01, 0x00


//--------------------- .nv.callgraph             --------------------------
	.section	.nv.callgraph,"",@"SHT_CUDA_CALLGRAPH"
	.align	4
	.sectionentsize	8
	.align		4
        /*0000*/ 	.word	0x00000000
	.align		4
        /*0004*/ 	.word	0xffffffff
	.align		4
        /*0008*/ 	.word	0x00000000
	.align		4
        /*000c*/ 	.word	0xfffffffe
	.align		4
        /*0010*/ 	.word	0x00000000
	.align		4
        /*0014*/ 	.word	0xfffffffd
	.align		4
        /*0018*/ 	.word	0x00000000
	.align		4
        /*001c*/ 	.word	0xfffffffc


//--------------------- .text.matmul_kernel       --------------------------
	.section	.text.matmul_kernel,"ax",@progbits
	.align	128
        .global         matmul_kernel
        .type           matmul_kernel,@function
        .size           matmul_kernel,(.L_x_28 - matmul_kernel)
        .other          matmul_kernel,@"STO_CUDA_ENTRY STV_DEFAULT"
matmul_kernel:
.text.matmul_kernel:
[----:B------:R-:W0:Y:S01]  /*0000*/  LDC R1, c[0x0][0x37c] ;  /* 0x0000df00ff017b82 */ /* 0x000e220000000800 */
[----:B------:R-:W1:Y:S01]  /*0010*/  S2R R7, SR_TID.X ;  /* 0x0000000000077919 */ /* 0x000e620000002100 */
[----:B0-----:R-:W-:Y:S01]  /*0020*/  VIADD R1, R1, 0xfffffc30 ;  /* 0xfffffc3001017836 */ /* 0x001fe20000000000 */
[----:B------:R-:W0:Y:S01]  /*0030*/  LDCU.64 UR20, c[0x0][0x358] ;  /* 0x00006b00ff1477ac */ /* 0x000e220008000a00 */
[----:B-1----:R-:W-:-:S13]  /*0040*/  ISETP.GE.U32.AND P0, PT, R7, 0x20, PT ;  /* 0x000000200700780c */ /* 0x002fda0003f06070 */
[----:B------:R-:W-:Y:S02]  /*0050*/  VOTEU.ANY UP0, P0 ;  /* 0x0000000000ff7886 */ /* 0x000fe40000000100 */
[----:B------:R-:W-:Y:S05]  /*0060*/  BRA.U UP0, `(.L_x_0) ;  /* 0x0000000500887547 */ /* 0x000fea000b800000 */
[----:B------:R-:W1:Y:S01]  /*0070*/  S2R R13, SR_CgaCtaId ;  /* 0x00000000000d7919 */ /* 0x000e620000008800 */
[----:B------:R-:W-:Y:S01]  /*0080*/  NOP ;  /* 0x0000000000007918 */ /* 0x000fe20000000000 */
[----:B------:R-:W-:-:S04]  /*0090*/  MOV R0, 0x40 ;  /* 0x0000004000007802 */ /* 0x000fc80000000f00 */
[----:B-1----:R-:W-:Y:S02]  /*00a0*/  LEA R2, R13, R0, 0x18 ;  /* 0x000000000d027211 */ /* 0x002fe400078ec0ff */
[----:B------:R-:W-:-:S04]  /*00b0*/  MOV R0, 0x400 ;  /* 0x0000040000007802 */ /* 0x000fc80000000f00 */
[----:B------:R-:W1:Y:S01]  /*00c0*/  LDS.U8 R2, [R2] ;  /* 0x0000000002027984 */ /* 0x000e620000000000 */
[----:B------:R-:W-:Y:S02]  /*00d0*/  LEA R0, R13, R0, 0x18 ;  /* 0x000000000d007211 */ /* 0x000fe400078ec0ff */
[----:B-1----:R-:W-:-:S13]  /*00e0*/  ISETP.NE.AND P0, PT, R2, RZ, PT ;  /* 0x000000ff0200720c */ /* 0x002fda0003f05270 */
[----:B------:R-:W-:Y:S05]  /*00f0*/  @P0 BRA `(.L_x_1) ;  /* 0x00000004004c0947 */ /* 0x000fea0003800000 */
[C---:B------:R-:W-:Y:S02]  /*0100*/  LOP3.LUT R2, R13.reuse, 0x1, RZ, 0xc0, !PT ;  /* 0x000000010d027812 */ /* 0x040fe400078ec0ff */
[----:B------:R-:W-:Y:S02]  /*0110*/  LOP3.LUT R5, R13, 0x1, RZ, 0x3c, !PT ;  /* 0x000000010d057812 */ /* 0x000fe400078e3cff */
[----:B------:R-:W-:-:S13]  /*0120*/  ISETP.NE.U32.AND P0, PT, R2, 0x1, PT ;  /* 0x000000010200780c */ /* 0x000fda0003f05070 */
[----:B------:R-:W-:Y:S05]  /*0130*/  @!P0 BRA `(.L_x_2) ;  /* 0x0000000000c08947 */ /* 0x000fea0003800000 */
[----:B------:R-:W-:Y:S01]  /*0140*/  ELECT P1, URZ, PT ;  /* 0x0000000000ff782f */ /* 0x000fe20003820000 */
[----:B------:R-:W-:-:S12]  /*0150*/  BSSY B0, `(.L_x_2) ;  /* 0x000002e000007945 */ /* 0x000fd80003800000 */
[----:B------:R-:W-:Y:S05]  /*0160*/  @!P1 BRA `(.L_x_3) ;  /* 0x0000000000b09947 */ /* 0x000fea0003800000 */
[----:B------:R-:W-:-:S05]  /*0170*/  UMOV UR4, 0x10 ;  /* 0x0000001000047882 */ /* 0x000fca0000000000 */
[----:B------:R-:W-:Y:S04]  /*0180*/  DEPBAR.LE SB1, 0x36 ;  /* 0x00009d800000791a */ /* 0x000fe80000000000 */
[----:B------:R-:W1:Y:S02]  /*0190*/  UTCATOMSWS.2CTA.FIND_AND_SET.ALIGN UP1, UR4, UR4 ;  /* 0x00000004000475e3 */ /* 0x000e640008220800 */
[----:B-1----:R-:W-:Y:S01]  /*01a0*/  PLOP3.LUT P1, PT, PT, PT, UP1, 0x80, 0x8 ;  /* 0x000000000008781c */ /* 0x002fe20003f2f018 */
[----:B------:R-:W-:-:S03]  /*01b0*/  IMAD.U32 R4, RZ, RZ, UR4 ;  /* 0x00000004ff047e24 */ /* 0x000fc6000f8e00ff */
[----:B------:R-:W-:-:S04]  /*01c0*/  SEL R2, RZ, 0xffffffff, !P1 ;  /* 0xffffffffff027807 */ /* 0x000fc80004800000 */
[----:B------:R-:W-:-:S13]  /*01d0*/  ISETP.NE.AND P1, PT, R2, RZ, PT ;  /* 0x000000ff0200720c */ /* 0x000fda0003f25270 */
[----:B------:R-:W-:Y:S05]  /*01e0*/  @P1 BRA `(.L_x_4) ;  /* 0x0000000000241947 */ /* 0x000fea0003800000 */
.L_x_5:
[----:B------:R-:W-:Y:S05]  /*01f0*/  NANOSLEEP 0x64 ;  /* 0x000000640000795d */ /* 0x000fea0003800000 */
[----:B------:R-:W-:-:S05]  /*0200*/  UMOV UR4, 0x10 ;  /* 0x0000001000047882 */ /* 0x000fca0000000000 */
[----:B------:R-:W-:Y:S04]  /*0210*/  DEPBAR.LE SB1, 0x36 ;  /* 0x00009d800000791a */ /* 0x000fe80000000000 */
[----:B------:R-:W1:Y:S02]  /*0220*/  UTCATOMSWS.2CTA.FIND_AND_SET.ALIGN UP1, UR4, UR4 ;  /* 0x00000004000475e3 */ /* 0x000e640008220800 */
[----:B-1----:R-:W-:Y:S01]  /*0230*/  PLOP3.LUT P1, PT, PT, PT, UP1, 0x80, 0x8 ;  /* 0x000000000008781c */ /* 0x002fe20003f2f018 */
[----:B------:R-:W-:-:S03]  /*0240*/  IMAD.U32 R4, RZ, RZ, UR4 ;  /* 0x00000004ff047e24 */ /* 0x000fc6000f8e00ff */
[----:B------:R-:W-:-:S04]  /*0250*/  SEL R2, RZ, 0xffffffff, !P1 ;  /* 0xffffffffff027807 */ /* 0x000fc80004800000 */
[----:B------:R-:W-:-:S13]  /*0260*/  ISETP.NE.AND P1, PT, R2, RZ, PT ;  /* 0x000000ff0200720c */ /* 0x000fda0003f25270 */
[----:B------:R-:W-:Y:S05]  /*0270*/  @!P1 BRA `(.L_x_5) ;  /* 0xfffffffc00dc9947 */ /* 0x000fea000383ffff */
.L_x_4:
[----:B------:R-:W-:Y:S01]  /*0280*/  MOV R2, 0x60 ;  /* 0x0000006000027802 */ /* 0x000fe20000000f00 */
[----:B------:R-:W-:Y:S01]  /*0290*/  IMAD.MOV.U32 R12, RZ, RZ, 0x4 ;  /* 0x00000004ff0c7424 */ /* 0x000fe200078e00ff */
[----:B------:R-:W-:Y:S01]  /*02a0*/  MOV R3, 0x58 ;  /* 0x0000005800037802 */ /* 0x000fe20000000f00 */
[----:B------:R-:W-:Y:S01]  /*02b0*/  IMAD.MOV.U32 R11, RZ, RZ, 0xffff ;  /* 0x0000ffffff0b7424 */ /* 0x000fe200078e00ff */
[C---:B------:R-:W-:Y:S02]  /*02c0*/  LEA R6, R13.reuse, R2, 0x18 ;  /* 0x000000020d067211 */ /* 0x040fe400078ec0ff */
[----:B------:R-:W-:-:S03]  /*02d0*/  LEA R9, R13, R3, 0x18 ;  /* 0x000000030d097211 */ /* 0x000fc600078ec0ff */
[----:B------:R-:W1:Y:S02]  /*02e0*/  LDS R2, [R6] ;  /* 0x0000000006027984 */ /* 0x000e640000000800 */
[----:B-1----:R-:W-:-:S04]  /*02f0*/  IMAD.U32 R2, R2, -0x80000000, RZ ;  /* 0x8000000002027824 */ /* 0x002fc800078e00ff */
[----:B------:R-:W1:Y:S02]  /*0300*/  SYNCS.PHASECHK.TRANS64.TRYWAIT P1, [R9+URZ], R2 ;  /* 0x00000002090075a7 */ /* 0x000e6400080211ff */
[----:B-1----:R-:W-:Y:S05]  /*0310*/  @P1 BRA `(.L_x_6) ;  /* 0x0000000000081947 */ /* 0x002fea0003800000 */
[----:B------:R-:W1:Y:S02]  /*0320*/  SYNCS.PHASECHK.TRANS64.TRYWAIT P1, [R9+URZ], R2 ;  /* 0x00000002090075a7 */ /* 0x000e6400080211ff */
[----:B-1----:R-:W-:Y:S05]  /*0330*/  @!P1 BRA `(.L_x_7) ;  /* 0x0000018400b89947 */ /* 0x002fea0003800000 */
.L_x_6:
[C---:B-1----:R-:W-:Y:S01]  /*0340*/  PRMT R9, R5.reuse, 0x654, R9 ;  /* 0x0000065405097816 */ /* 0x042fe20000000009 */
[C---:B------:R-:W-:Y:S01]  /*0350*/  IMAD.SHL.U32 R3, R4.reuse, 0x20, RZ ;  /* 0x0000002004037824 */ /* 0x040fe200078e00ff */
[----:B------:R-:W-:Y:S01]  /*0360*/  PRMT R8, R5, 0x654, R0 ;  /* 0x0000065405087816 */ /* 0x000fe20000000000 */
[----:B------:R-:W-:Y:S01]  /*0370*/  IMAD.MOV.U32 R15, RZ, RZ, 0x1 ;  /* 0x00000001ff0f7424 */ /* 0x000fe200078e00ff */
[----:B------:R1:W-:Y:S01]  /*0380*/  SYNCS.ARRIVE.TRANS64.RED RZ, [R9+URZ], R12 ;  /* 0x0000000c09ff79a7 */ /* 0x0003e200080004ff */
[----:B------:R-:W-:Y:S01]  /*0390*/  VIADD R10, R4, 0x10 ;  /* 0x00000010040a7836 */ /* 0x000fe20000000000 */
[----:B------:R1:W-:Y:S01]  /*03a0*/  STS [R0], R3 ;  /* 0x0000000300007388 */ /* 0x0003e20000000800 */
[----:B------:R-:W-:-:S03]  /*03b0*/  SHF.L.U32 R2, R11, R4, RZ ;  /* 0x000000040b027219 */ /* 0x000fc600000006ff */
[----:B------:R-:W-:Y:S01]  /*03c0*/  SHF.L.U32 R11, R15, R10, RZ ;  /* 0x0000000a0f0b7219 */ /* 0x000fe200000006ff */
[----:B------:R1:W-:Y:S01]  /*03d0*/  STAS [R8.64], R4 ;  /* 0x0000000408007dbd */ /* 0x0003e2000c0008ff */
[----:B------:R-:W-:Y:S02]  /*03e0*/  MOV R10, 0x50 ;  /* 0x00000050000a7802 */ /* 0x000fe40000000f00 */
[----:B------:R-:W-:Y:S02]  /*03f0*/  LOP3.LUT R2, R11, R2, RZ, 0xfc, !PT ;  /* 0x000000020b027212 */ /* 0x000fe400078efcff */
[----:B------:R-:W-:-:S05]  /*0400*/  LEA R11, R13, R10, 0x18 ;  /* 0x0000000a0d0b7211 */ /* 0x000fca00078ec0ff */
[----:B------:R1:W-:Y:S04]  /*0410*/  ATOMS.OR RZ, [R11], R2 ;  /* 0x000000020bff738c */ /* 0x0003e80003000000 */
[----:B------:R1:W-:Y:S02]  /*0420*/  ATOMS.XOR RZ, [R6], R15 ;  /* 0x0000000f06ff738c */ /* 0x0003e40003800000 */
.L_x_3:
[----:B0-----:R-:W-:Y:S05]  /*0430*/  BSYNC B0 ;  /* 0x0000000000007941 */ /* 0x001fea0003800000 */
.L_x_2:
[----:B------:R-:W-:Y:S05]  /*0440*/  @P0 BRA `(.L_x_8) ;  /* 0x0000000000880947 */ /* 0x000fea0003800000 */
[----:B------:R-:W-:Y:S05]  /*0450*/  WARPSYNC.ALL ;  /* 0x0000000000007948 */ /* 0x000fea0003800000 */
[----:B------:R-:W-:Y:S01]  /*0460*/  NOP ;  /* 0x0000000000007918 */ /* 0x000fe20000000000 */
[----:B------:R-:W-:-:S13]  /*0470*/  ELECT P0, URZ, PT ;  /* 0x0000000000ff782f */ /* 0x000fda0003800000 */
[----:B------:R-:W-:Y:S05]  /*0480*/  @!P0 BRA `(.L_x_8) ;  /* 0x0000000000788947 */ /* 0x000fea0003800000 */
[----:B-1----:R-:W-:Y:S02]  /*0490*/  MOV R2, 0x60 ;  /* 0x0000006000027802 */ /* 0x002fe40000000f00 */
[----:B------:R-:W-:Y:S02]  /*04a0*/  MOV R4, 0x58 ;  /* 0x0000005800047802 */ /* 0x000fe40000000f00 */
        /* <DEDUP_REMOVED lines=8> */
.L_x_9:
[----:B------:R-:W2:Y:S01]  /*0530*/  LDS R2, [R0] ;  /* 0x0000000000027984 */ /* 0x000ea20000000800 */
[----:B------:R-:W-:Y:S01]  /*0540*/  IMAD.MOV.U32 R9, RZ, RZ, 0xffff ;  /* 0x0000ffffff097424 */ /* 0x000fe200078e00ff */
[----:B------:R-:W-:Y:S01]  /*0550*/  PRMT R5, R5, 0x654, R11 ;  /* 0x0000065405057816 */ /* 0x000fe2000000000b */
[----:B------:R-:W-:Y:S02]  /*0560*/  IMAD.MOV.U32 R15, RZ, RZ, 0x1 ;  /* 0x00000001ff0f7424 */ /* 0x000fe400078e00ff */
[C---:B-12---:R-:W-:Y:S02]  /*0570*/  IMAD.SHL.U32 R3, R2.reuse, 0x20, RZ ;  /* 0x0000002002037824 */ /* 0x046fe400078e00ff */
[----:B------:R-:W-:Y:S01]  /*0580*/  VIADD R4, R2, 0x10 ;  /* 0x0000001002047836 */ /* 0x000fe20000000000 */
[----:B------:R-:W-:Y:S02]  /*0590*/  SHF.L.U32 R2, R9, R2, RZ ;  /* 0x0000000209027219 */ /* 0x000fe400000006ff */
[----:B------:R2:W-:Y:S02]  /*05a0*/  STS [R0], R3 ;  /* 0x0000000300007388 */ /* 0x0005e40000000800 */
[----:B------:R-:W-:-:S02]  /*05b0*/  SHF.L.U32 R9, R15, R4, RZ ;  /* 0x000000040f097219 */ /* 0x000fc400000006ff */
[----:B------:R-:W-:Y:S02]  /*05c0*/  MOV R4, 0x50 ;  /* 0x0000005000047802 */ /* 0x000fe40000000f00 */
[----:B------:R-:W-:Y:S02]  /*05d0*/  LOP3.LUT R2, R9, R2, RZ, 0xfc, !PT ;  /* 0x0000000209027212 */ /* 0x000fe400078efcff */
[----:B------:R-:W-:-:S05]  /*05e0*/  LEA R13, R13, R4, 0x18 ;  /* 0x000000040d0d7211 */ /* 0x000fca00078ec0ff */
[----:B------:R2:W-:Y:S01]  /*05f0*/  ATOMS.OR RZ, [R13], R2 ;  /* 0x000000020dff738c */ /* 0x0005e20003000000 */
[----:B------:R2:W-:Y:S03]  /*0600*/  SYNCS.ARRIVE.TRANS64.RED.A1T0 RZ, [R5+URZ], RZ ;  /* 0x000000ff05ff79a7 */ /* 0x0005e600081004ff */
[----:B------:R2:W-:Y:S01]  /*0610*/  ATOMS.XOR RZ, [R6], R15 ;  /* 0x0000000f06ff738c */ /* 0x0005e20003800000 */
[----:B------:R-:W-:Y:S05]  /*0620*/  BRA `(.L_x_8) ;  /* 0x0000000000107947 */ /* 0x000fea0003800000 */
.L_x_1:
[----:B------:R-:W-:Y:S01]  /*0630*/  IMAD.MOV.U32 R3, RZ, RZ, -0x1 ;  /* 0xffffffffff037424 */ /* 0x000fe200078e00ff */
[----:B------:R-:W-:-:S04]  /*0640*/  MOV R2, 0x670 ;  /* 0x0000067000027802 */ /* 0x000fc80000000f00 */
[----:B------:R1:W-:Y:S03]  /*0650*/  STS [R0], R3 ;  /* 0x0000000300007388 */ /* 0x0003e60000000800 */
[----:B01----:R-:W-:Y:S05]  /*0660*/  CALL.REL.NOINC `($__internal_1_$__cuda_sm10x_tcgen05_guardrail_trap_phase_invalid_during_alloc) ;  /* 0x0000018400407944 */ /* 0x003fea0003c00000 */
.L_x_8:
[----:B------:R-:W-:Y:S05]  /*0670*/  WARPSYNC.ALL ;  /* 0x0000000000007948 */ /* 0x000fea0003800000 */
[----:B------:R-:W-:Y:S01]  /*0680*/  NOP ;  /* 0x0000000000007918 */ /* 0x000fe20000000000 */
.L_x_0:
[----:B-12---:R-:W1:Y:S08]  /*0690*/  LDC.64 R4, c[0x0][0x398] ;  /* 0x0000e600ff047b82 */ /* 0x006e700000000a00 */
[----:B------:R-:W2:Y:S02]  /*06a0*/  S2UR UR5, SR_CgaSize ;  /* 0x00000000000579c3 */ /* 0x000ea40000008a00 */
[----:B--2---:R-:W-:-:S12]  /*06b0*/  UIMAD UR5, UR5, -0xa0, URZ ;  /* 0xffffff60050578a4 */ /* 0x004fd8000f8e02ff */
[----:B------:R-:W2:Y:S01]  /*06c0*/  LDCU UR5, c[0x0][UR5+0x2b0] ;  /* 0x00005600050577ac */ /* 0x000ea20008000800 */
[----:B------:R-:W-:Y:S01]  /*06d0*/  SHF.R.U32.HI R164, RZ, 0x5, R7 ;  /* 0x00000005ffa47819 */ /* 0x000fe20000011607 */
[----:B------:R-:W-:Y:S01]  /*06e0*/  UMOV UR8, 0x400 ;  /* 0x0000040000087882 */ /* 0x000fe20000000000 */
[----:B------:R-:W3:Y:S01]  /*06f0*/  LDCU.128 UR12, c[0x0][0x380] ;  /* 0x00007000ff0c77ac */ /* 0x000ee20008000c00 */
[----:B------:R-:W4:Y:S01]  /*0700*/  S2UR UR4, SR_CTAID.X ;  /* 0x00000000000479c3 */ /* 0x000f220000002500 */
[----:B-1----:R-:W-:-:S05]  /*0710*/  VIADD R0, R5, 0xff ;  /* 0x000000ff05007836 */ /* 0x002fca0000000000 */
[----:B------:R-:W-:Y:S02]  /*0720*/  SHF.R.S32.HI R3, RZ, 0x1f, R0 ;  /* 0x0000001fff037819 */ /* 0x000fe40000011400 */
[----:B----4-:R-:W-:Y:S02]  /*0730*/  I2FP.F32.U32 R8, UR4 ;  /* 0x0000000400087c45 */ /* 0x010fe40008201000 */
[----:B------:R-:W-:-:S03]  /*0740*/  LEA.HI R3, R3, R0, RZ, 0x8 ;  /* 0x0000000003037211 */ /* 0x000fc600078f40ff */
[----:B--2---:R-:W-:Y:S01]  /*0750*/  FMUL R8, R8, UR5 ;  /* 0x0000000508087c20 */ /* 0x004fe20008400000 */
[----:B------:R-:W-:Y:S01]  /*0760*/  SHF.R.S32.HI R3, RZ, 0x8, R3 ;  /* 0x00000008ff037819 */ /* 0x000fe20000011403 */
[----:B------:R-:W1:Y:S02]  /*0770*/  S2UR UR5, SR_CgaCtaId ;  /* 0x00000000000579c3 */ /* 0x000e640000008800 */
[----:B------:R-:W-:Y:S02]  /*0780*/  F2I.U32.TRUNC.NTZ R9, R8 ;  /* 0x0000000800097305 */ /* 0x000fe4000020f000 */
[----:B------:R-:W-:-:S05]  /*0790*/  IMAD.SHL.U32 R6, R3, 0x8, RZ ;  /* 0x0000000803067824 */ /* 0x000fca00078e00ff */
[----:B------:R-:W-:-:S04]  /*07a0*/  IABS R11, R6 ;  /* 0x00000006000b7213 */ /* 0x000fc80000000000 */
[----:B------:R-:W2:Y:S01]  /*07b0*/  I2F.RP R0, R11 ;  /* 0x0000000b00007306 */ /* 0x000ea20000209400 */
[----:B-1----:R-:W-:Y:S02]  /*07c0*/  ULOP3.LUT UR6, UR5, 0x1, URZ, 0xc0, !UPT ;  /* 0x0000000105067892 */ /* 0x002fe4000f8ec0ff */
[----:B------:R-:W-:-:S05]  /*07d0*/  ULEA UR8, UR5, UR8, 0x18 ;  /* 0x0000000805087291 */ /* 0x000fca000f8ec0ff */
[----:B--2---:R-:W1:Y:S01]  /*07e0*/  MUFU.RCP R0, R0 ;  /* 0x0000000000007308 */ /* 0x004e620000001000 */
[----:B------:R-:W-:Y:S01]  /*07f0*/  USHF.L.U32 UR4, UR6, 0x7, URZ ;  /* 0x0000000706047899 */ /* 0x000fe200080006ff */
[----:B-1----:R-:W-:Y:S01]  /*0800*/  VIADD R2, R0, 0xffffffe ;  /* 0x0ffffffe00027836 */ /* 0x002fe20000000000 */
[----:B------:R-:W-:-:S05]  /*0810*/  IABS R0, R9 ;  /* 0x0000000900007213 */ /* 0x000fca0000000000 */
[----:B------:R1:W2:Y:S02]  /*0820*/  F2I.FTZ.U32.TRUNC.NTZ R3, R2 ;  /* 0x0000000200037305 */ /* 0x0002a4000021f000 */
[----:B-1----:R-:W-:Y:S02]  /*0830*/  IMAD.MOV.U32 R2, RZ, RZ, RZ ;  /* 0x000000ffff027224 */ /* 0x002fe400078e00ff */
[----:B--2---:R-:W-:-:S04]  /*0840*/  IMAD.MOV R10, RZ, RZ, -R3 ;  /* 0x000000ffff0a7224 */ /* 0x004fc800078e0a03 */
[----:B------:R-:W-:Y:S01]  /*0850*/  IMAD R13, R10, R11, RZ ;  /* 0x0000000b0a0d7224 */ /* 0x000fe200078e02ff */
[----:B------:R-:W-:-:S03]  /*0860*/  IABS R10, R6 ;  /* 0x00000006000a7213 */ /* 0x000fc60000000000 */
[----:B------:R-:W-:-:S04]  /*0870*/  IMAD.HI.U32 R3, R3, R13, R2 ;  /* 0x0000000d03037227 */ /* 0x000fc800078e0002 */
[----:B------:R-:W-:Y:S02]  /*0880*/  IMAD.MOV R2, RZ, RZ, -R10 ;  /* 0x000000ffff027224 */ /* 0x000fe400078e0a0a */
[----:B------:R-:W-:-:S04]  /*0890*/  IMAD.HI.U32 R3, R3, R0, RZ ;  /* 0x0000000003037227 */ /* 0x000fc800078e00ff */
[----:B------:R-:W-:Y:S01]  /*08a0*/  IMAD R0, R3, R2, R0 ;  /* 0x0000000203007224 */ /* 0x000fe200078e0200 */
[----:B------:R-:W-:Y:S04]  /*08b0*/  BAR.SYNC.DEFER_BLOCKING 0x0 ;  /* 0x0000000000007b1d */ /* 0x000fe80000010000 */
[----:B------:R-:W-:-:S13]  /*08c0*/  ISETP.GT.U32.AND P1, PT, R11, R0, PT ;  /* 0x000000000b00720c */ /* 0x000fda0003f24070 */
[----:B------:R-:W-:Y:S02]  /*08d0*/  @!P1 IMAD.IADD R0, R0, 0x1, -R11 ;  /* 0x0000000100009824 */ /* 0x000fe400078e0a0b */
[----:B------:R-:W-:Y:S01]  /*08e0*/  @!P1 VIADD R3, R3, 0x1 ;  /* 0x0000000103039836 */ /* 0x000fe20000000000 */
[----:B------:R-:W-:Y:S02]  /*08f0*/  ISETP.NE.AND P1, PT, R6, RZ, PT ;  /* 0x000000ff0600720c */ /* 0x000fe40003f25270 */
[----:B------:R-:W-:Y:S02]  /*0900*/  ISETP.GE.U32.AND P0, PT, R0, R11, PT ;  /* 0x0000000b0000720c */ /* 0x000fe40003f06070 */
[----:B------:R-:W-:-:S04]  /*0910*/  LOP3.LUT R0, R9, R6, RZ, 0x3c, !PT ;  /* 0x0000000609007212 */ /* 0x000fc800078e3cff */
[----:B------:R-:W-:Y:S01]  /*0920*/  ISETP.GE.AND P2, PT, R0, RZ, PT ;  /* 0x000000ff0000720c */ /* 0x000fe20003f46270 */
[----:B------:R-:W-:-:S06]  /*0930*/  VIADD R0, R4, 0x1ff ;  /* 0x000001ff04007836 */ /* 0x000fcc0000000000 */
[----:B------:R-:W-:-:S04]  /*0940*/  @P0 VIADD R3, R3, 0x1 ;  /* 0x0000000103030836 */ /* 0x000fc80000000000 */
[----:B------:R-:W-:Y:S01]  /*0950*/  IMAD.MOV.U32 R2, RZ, RZ, R3 ;  /* 0x000000ffff027224 */ /* 0x000fe200078e0003 */
[----:B------:R-:W-:-:S03]  /*0960*/  SHF.R.S32.HI R3, RZ, 0x1f, R0 ;  /* 0x0000001fff037819 */ /* 0x000fc60000011400 */
[----:B------:R-:W-:Y:S01]  /*0970*/  @!P2 IMAD.MOV R2, RZ, RZ, -R2 ;  /* 0x000000ffff02a224 */ /* 0x000fe200078e0a02 */
[----:B------:R-:W-:Y:S02]  /*0980*/  @!P1 LOP3.LUT R2, RZ, R6, RZ, 0x33, !PT ;  /* 0x00000006ff029212 */ /* 0x000fe400078e33ff */
[----:B------:R-:W-:-:S03]  /*0990*/  LEA.HI R3, R3, R0, RZ, 0x9 ;  /* 0x0000000003037211 */ /* 0x000fc600078f48ff */
[----:B------:R-:W-:Y:S02]  /*09a0*/  IMAD.SHL.U32 R15, R2, 0x8, RZ ;  /* 0x00000008020f7824 */ /* 0x000fe400078e00ff */
[----:B------:R-:W-:-:S03]  /*09b0*/  IMAD.MOV R2, RZ, RZ, -R2 ;  /* 0x000000ffff027224 */ /* 0x000fc600078e0a02 */
[----:B------:R-:W-:Y:S01]  /*09c0*/  LEA.HI.SX32 R3, R3, -R15, 0x17 ;  /* 0x8000000f03037211 */ /* 0x000fe200078fbaff */
[----:B------:R-:W-:Y:S02]  /*09d0*/  IMAD R16, R6, R2, R9 ;  /* 0x0000000206107224 */ /* 0x000fe400078e0209 */
[----:B------:R-:W-:Y:S01]  /*09e0*/  IMAD.MOV.U32 R2, RZ, RZ, RZ ;  /* 0x000000ffff027224 */ /* 0x000fe200078e00ff */
[----:B------:R-:W-:Y:S02]  /*09f0*/  VIMNMX R17, PT, PT, R3, 0x8, PT ;  /* 0x0000000803117848 */ /* 0x000fe40003fe0100 */
[----:B------:R-:W-:Y:S02]  /*0a00*/  IABS R13, R16 ;  /* 0x00000010000d7213 */ /* 0x000fe40000000000 */
[-C--:B------:R-:W-:Y:S02]  /*0a10*/  IABS R11, R17.reuse ;  /* 0x00000011000b7213 */ /* 0x080fe40000000000 */
[----:B------:R-:W-:-:S02]  /*0a20*/  IABS R6, R17 ;  /* 0x0000001100067213 */ /* 0x000fc40000000000 */
[----:B------:R-:W1:Y:S08]  /*0a30*/  I2F.RP R0, R11 ;  /* 0x0000000b00007306 */ /* 0x000e700000209400 */
[----:B-1----:R-:W1:Y:S02]  /*0a40*/  MUFU.RCP R0, R0 ;  /* 0x0000000000007308 */ /* 0x002e640000001000 */
[----:B-1----:R-:W-:-:S02]  /*0a50*/  VIADD R3, R0, 0xffffffe ;  /* 0x0ffffffe00037836 */ /* 0x002fc40000000000 */
[----:B------:R-:W-:-:S04]  /*0a60*/  IMAD.MOV R0, RZ, RZ, -R6 ;  /* 0x000000ffff007224 */ /* 0x000fc800078e0a06 */
[----:B------:R-:W1:Y:S02]  /*0a70*/  F2I.FTZ.U32.TRUNC.NTZ R3, R3 ;  /* 0x0000000300037305 */ /* 0x000e64000021f000 */
[----:B-1----:R-:W-:-:S04]  /*0a80*/  IMAD.MOV R8, RZ, RZ, -R3 ;  /* 0x000000ffff087224 */ /* 0x002fc800078e0a03 */
[----:B------:R-:W-:Y:S01]  /*0a90*/  IMAD R9, R8, R11, RZ ;  /* 0x0000000b08097224 */ /* 0x000fe200078e02ff */
[----:B------:R-:W-:-:S03]  /*0aa0*/  IABS R8, R4 ;  /* 0x0000000400087213 */ /* 0x000fc60000000000 */
[----:B------:R-:W-:Y:S01]  /*0ab0*/  IMAD.HI.U32 R2, R3, R9, R2 ;  /* 0x0000000903027227 */ /* 0x000fe200078e0002 */
[----:B------:R-:W-:Y:S01]  /*0ac0*/  IABS R9, R5 ;  /* 0x0000000500097213 */ /* 0x000fe20000000000 */
[----:B------:R-:W1:Y:S04]  /*0ad0*/  I2F.RP R6, R8 ;  /* 0x0000000800067306 */ /* 0x000e680000209400 */
[----:B------:R-:W-:-:S04]  /*0ae0*/  IMAD.HI.U32 R2, R2, R13, RZ ;  /* 0x0000000d02027227 */ /* 0x000fc800078e00ff */
[----:B------:R-:W2:Y:S01]  /*0af0*/  I2F.RP R3, R9 ;  /* 0x0000000900037306 */ /* 0x000ea20000209400 */
[----:B------:R-:W-:-:S05]  /*0b00*/  IMAD R0, R2, R0, R13 ;  /* 0x0000000002007224 */ /* 0x000fca00078e020d */
[----:B------:R-:W-:Y:S02]  /*0b10*/  ISETP.GT.U32.AND P1, PT, R11, R0, PT ;  /* 0x000000000b00720c */ /* 0x000fe40003f24070 */
[----:B-1----:R-:W1:Y:S08]  /*0b20*/  MUFU.RCP R6, R6 ;  /* 0x0000000600067308 */ /* 0x002e700000001000 */
[----:B--2---:R-:W2:Y:S03]  /*0b30*/  MUFU.RCP R3, R3 ;  /* 0x0000000300037308 */ /* 0x004ea60000001000 */
[----:B------:R-:W-:-:S02]  /*0b40*/  @!P1 IMAD.IADD R0, R0, 0x1, -R11 ;  /* 0x0000000100009824 */ /* 0x000fc400078e0a0b */
[----:B------:R-:W-:Y:S01]  /*0b50*/  @!P1 VIADD R2, R2, 0x1 ;  /* 0x0000000102029836 */ /* 0x000fe20000000000 */
[----:B------:R-:W-:Y:S02]  /*0b60*/  ISETP.NE.AND P1, PT, R17, RZ, PT ;  /* 0x000000ff1100720c */ /* 0x000fe40003f25270 */
[----:B------:R-:W-:Y:S01]  /*0b70*/  ISETP.GE.U32.AND P0, PT, R0, R11, PT ;  /* 0x0000000b0000720c */ /* 0x000fe20003f06070 */
[----:B-1----:R-:W-:Y:S01]  /*0b80*/  VIADD R6, R6, 0xffffffe ;  /* 0x0ffffffe06067836 */ /* 0x002fe20000000000 */
[----:B------:R-:W-:Y:S02]  /*0b90*/  LOP3.LUT R0, R16, R17, RZ, 0x3c, !PT ;  /* 0x0000001110007212 */ /* 0x000fe400078e3cff */
[----:B------:R-:W-:Y:S02]  /*0ba0*/  SHF.R.U32.HI R11, RZ, 0x5, R7 ;  /* 0x00000005ff0b7819 */ /* 0x000fe40000011607 */
[----:B------:R-:W-:Y:S02]  /*0bb0*/  ISETP.GE.AND P2, PT, R0, RZ, PT ;  /* 0x000000ff0000720c */ /* 0x000fe40003f46270 */
[----:B------:R-:W-:Y:S01]  /*0bc0*/  SGXT.U32 R11, R11, 0x2 ;  /* 0x000000020b0b781a */ /* 0x000fe20000000000 */
[----:B--2---:R-:W-:-:S04]  /*0bd0*/  VIADD R10, R3, 0xffffffe ;  /* 0x0ffffffe030a7836 */ /* 0x004fc80000000000 */
[----:B------:R-:W1:Y:S01]  /*0be0*/  F2I.FTZ.U32.TRUNC.NTZ R3, R10 ;  /* 0x0000000a00037305 */ /* 0x000e62000021f000 */
[----:B------:R-:W-:-:S04]  /*0bf0*/  @P0 VIADD R2, R2, 0x1 ;  /* 0x0000000102020836 */ /* 0x000fc80000000000 */
[----:B------:R-:W-:-:S04]  /*0c00*/  IMAD.MOV.U32 R14, RZ, RZ, R2 ;  /* 0x000000ffff0e7224 */ /* 0x000fc800078e0002 */
[----:B------:R-:W-:Y:S01]  /*0c10*/  @!P2 IMAD.MOV R14, RZ, RZ, -R14 ;  /* 0x000000ffff0ea224 */ /* 0x000fe200078e0a0e */
[----:B------:R-:W-:Y:S01]  /*0c20*/  @!P1 LOP3.LUT R14, RZ, R17, RZ, 0x33, !PT ;  /* 0x00000011ff0e9212 */ /* 0x000fe200078e33ff */
[----:B-1----:R-:W-:-:S04]  /*0c30*/  IMAD.MOV R2, RZ, RZ, -R3 ;  /* 0x000000ffff027224 */ /* 0x002fc800078e0a03 */
[----:B------:R-:W-:Y:S02]  /*0c40*/  IMAD.SHL.U32 R0, R14, 0x100, RZ ;  /* 0x000001000e007824 */ /* 0x000fe400078e00ff */
[----:B------:R-:W-:Y:S02]  /*0c50*/  IMAD R13, R2, R9, RZ ;  /* 0x00000009020d7224 */ /* 0x000fe400078e02ff */
[----:B------:R-:W-:Y:S01]  /*0c60*/  IMAD.MOV.U32 R2, RZ, RZ, RZ ;  /* 0x000000ffff027224 */ /* 0x000fe200078e00ff */
[----:B------:R-:W-:Y:S01]  /*0c70*/  LOP3.LUT R11, R0, UR4, R11, 0xfe, !PT ;  /* 0x00000004000b7c12 */ /* 0x000fe2000f8efe0b */
[----:B------:R-:W-:Y:S02]  /*0c80*/  IMAD.MOV R14, RZ, RZ, -R14 ;  /* 0x000000ffff0e7224 */ /* 0x000fe400078e0a0e */
[----:B------:R-:W-:Y:S01]  /*0c90*/  IMAD.HI.U32 R12, R3, R13, R2 ;  /* 0x0000000d030c7227 */ /* 0x000fe200078e0002 */
[----:B------:R-:W-:Y:S01]  /*0ca0*/  IABS R140, R11 ;  /* 0x0000000b008c7213 */ /* 0x000fe20000000000 */
[----:B------:R1:W2:Y:S01]  /*0cb0*/  F2I.FTZ.U32.TRUNC.NTZ R3, R6 ;  /* 0x0000000600037305 */ /* 0x0002a2000021f000 */
[C---:B------:R-:W-:Y:S01]  /*0cc0*/  LOP3.LUT R18, R11.reuse, 0x7c, RZ, 0xfc, !PT ;  /* 0x0000007c0b127812 */ /* 0x040fe200078efcff */
[----:B------:R-:W-:Y:S01]  /*0cd0*/  IMAD.SHL.U32 R2, R164, 0x200000, RZ ;  /* 0x00200000a4027824 */ /* 0x000fe200078e00ff */
[----:B------:R-:W-:-:S02]  /*0ce0*/  ISETP.GE.AND P6, PT, R11, RZ, PT ;  /* 0x000000ff0b00720c */ /* 0x000fc40003fc6270 */
[----:B------:R-:W-:Y:S02]  /*0cf0*/  IABS R205, R18 ;  /* 0x0000001200cd7213 */ /* 0x000fe40000000000 */
[----:B------:R-:W-:Y:S01]  /*0d00*/  LOP3.LUT R13, R2, 0x600000, RZ, 0xc0, !PT ;  /* 0x00600000020d7812 */ /* 0x000fe200078ec0ff */
[C---:B------:R-:W-:Y:S01]  /*0d10*/  IMAD.HI.U32 R2, R12.reuse, R140, RZ ;  /* 0x0000008c0c027227 */ /* 0x040fe200078e00ff */
[----:B------:R-:W-:Y:S02]  /*0d20*/  LOP3.LUT R20, R11, 0x24, RZ, 0xfc, !PT ;  /* 0x000000240b147812 */ /* 0x000fe400078efcff */
[----:B------:R-:W-:Y:S01]  /*0d30*/  R2UR UR9, R13 ;  /* 0x000000000d0972ca */ /* 0x000fe200000e0000 */
[----:B------:R-:W-:Y:S01]  /*0d40*/  IMAD.MOV R2, RZ, RZ, -R2 ;  /* 0x000000ffff027224 */ /* 0x000fe200078e0a02 */
[----:B------:R-:W-:Y:S01]  /*0d50*/  LOP3.LUT R21, R11, 0x28, RZ, 0xfc, !PT ;  /* 0x000000280b157812 */ /* 0x000fe200078efcff */
[----:B------:R-:W-:Y:S01]  /*0d60*/  IMAD.HI.U32 R10, R12, R205, RZ ;  /* 0x000000cd0c0a7227 */ /* 0x000fe200078e00ff */
[----:B------:R-:W-:-:S02]  /*0d70*/  IABS R151, R20 ;  /* 0x0000001400977213 */ /* 0x000fc40000000000 */
[----:B------:R-:W-:Y:S01]  /*0d80*/  LOP3.LUT R19, R11, 0x1c, RZ, 0xfc, !PT ;  /* 0x0000001c0b137812 */ /* 0x000fe200078efcff */
[----:B------:R-:W-:Y:S01]  /*0d90*/  IMAD R140, R9, R2, R140 ;  /* 0x00000002098c7224 */ /* 0x000fe200078e028c */
[----:B------:R-:W-:Y:S01]  /*0da0*/  IABS R152, R21 ;  /* 0x0000001500987213 */ /* 0x000fe20000000000 */
[----:B-1----:R-:W-:Y:S01]  /*0db0*/  IMAD R6, R17, R14, R16 ;  /* 0x0000000e11067224 */ /* 0x002fe200078e0210 */
[----:B------:R-:W-:Y:S01]  /*0dc0*/  LOP3.LUT R14, R11, 0x4, RZ, 0xfc, !PT ;  /* 0x000000040b0e7812 */ /* 0x000fe200078efcff */
[----:B--2---:R-:W-:Y:S01]  /*0dd0*/  IMAD.MOV R13, RZ, RZ, -R3 ;  /* 0x000000ffff0d7224 */ /* 0x004fe200078e0a03 */
[----:B------:R-:W-:Y:S01]  /*0de0*/  ISETP.GT.U32.AND P2, PT, R9, R140, PT ;  /* 0x0000008c0900720c */ /* 0x000fe20003f44070 */
[----:B------:R-:W-:Y:S01]  /*0df0*/  IMAD.MOV R10, RZ, RZ, -R10 ;  /* 0x000000ffff0a7224 */ /* 0x000fe200078e0a0a */
[----:B------:R-:W-:Y:S01]  /*0e00*/  IABS R141, R14 ;  /* 0x0000000e008d7213 */ /* 0x000fe20000000000 */
[----:B------:R-:W-:Y:S01]  /*0e10*/  IMAD R13, R13, R8, RZ ;  /* 0x000000080d0d7224 */ /* 0x000fe200078e02ff */
[----:B------:R-:W-:Y:S01]  /*0e20*/  LOP3.LUT R16, R11, 0x8, RZ, 0xfc, !PT ;  /* 0x000000080b107812 */ /* 0x000fe200078efcff */
[----:B------:R-:W-:Y:S01]  /*0e30*/  IMAD.MOV.U32 R2, RZ, RZ, RZ ;  /* 0x000000ffff027224 */ /* 0x000fe200078e00ff */
[----:B------:R-:W-:Y:S01]  /*0e40*/  ISETP.GE.AND P0, PT, R14, RZ, PT ;  /* 0x000000ff0e00720c */ /* 0x000fe20003f06270 */
[----:B------:R-:W-:Y:S01]  /*0e50*/  IMAD R205, R9, R10, R205 ;  /* 0x0000000a09cd7224 */ /* 0x000fe200078e02cd */
[----:B------:R-:W-:Y:S01]  /*0e60*/  IABS R143, R16 ;  /* 0x00000010008f7213 */ /* 0x000fe20000000000 */
[----:B------:R-:W-:Y:S01]  /*0e70*/  IMAD.HI.U32 R10, R3, R13, R2 ;  /* 0x0000000d030a7227 */ /* 0x000fe200078e0002 */
[----:B------:R-:W-:-:S02]  /*0e80*/  LOP3.LUT R17, R11, 0x14, RZ, 0xfc, !PT ;  /* 0x000000140b117812 */ /* 0x000fc400078efcff */
[C---:B------:R-:W-:Y:S01]  /*0e90*/  ISETP.GT.U32.AND P3, PT, R9.reuse, R205, PT ;  /* 0x000000cd0900720c */ /* 0x040fe20003f64070 */
[----:B------:R-:W-:Y:S01]  /*0ea0*/  @!P2 IMAD.IADD R140, R140, 0x1, -R9 ;  /* 0x000000018c8ca824 */ /* 0x000fe200078e0a09 */
[----:B------:R-:W-:Y:S01]  /*0eb0*/  IABS R146, R17 ;  /* 0x0000001100927213 */ /* 0x000fe20000000000 */
[----:B------:R-:W-:Y:S01]  /*0ec0*/  IMAD.HI.U32 R3, R12, R141, RZ ;  /* 0x0000008d0c037227 */ /* 0x000fe200078e00ff */
[----:B------:R-:W-:Y:S02]  /*0ed0*/  ISETP.GE.AND P1, PT, R16, RZ, PT ;  /* 0x000000ff1000720c */ /* 0x000fe40003f26270 */
[----:B------:R-:W-:Y:S01]  /*0ee0*/  ISETP.GT.U32.AND P2, PT, R9, R140, PT ;  /* 0x0000008c0900720c */ /* 0x000fe20003f44070 */
[----:B------:R-:W-:Y:S01]  /*0ef0*/  IMAD.MOV R14, RZ, RZ, -R3 ;  /* 0x000000ffff0e7224 */ /* 0x000fe200078e0a03 */
[----:B------:R-:W-:Y:S01]  /*0f00*/  LOP3.LUT R3, R11, 0xc, RZ, 0xfc, !PT ;  /* 0x0000000c0b037812 */ /* 0x000fe200078efcff */
[----:B------:R-:W-:Y:S01]  /*0f10*/  IMAD.IADD R2, R15, 0x1, R6 ;  /* 0x000000010f027824 */ /* 0x000fe200078e0206 */
[----:B------:R-:W-:Y:S01]  /*0f20*/  IABS R148, R19 ;  /* 0x0000001300947213 */ /* 0x000fe20000000000 */
[----:B------:R-:W-:Y:S01]  /*0f30*/  IMAD.HI.U32 R6, R12, R143, RZ ;  /* 0x0000008f0c067227 */ /* 0x000fe200078e00ff */
[----:B------:R-:W-:-:S02]  /*0f40*/  IABS R145, R3 ;  /* 0x0000000300917213 */ /* 0x000fc40000000000 */
[----:B------:R-:W-:Y:S01]  /*0f50*/  ISETP.GE.AND P5, PT, R3, RZ, PT ;  /* 0x000000ff0300720c */ /* 0x000fe20003fa6270 */
[----:B------:R-:W-:Y:S01]  /*0f60*/  IMAD R141, R9, R14, R141 ;  /* 0x0000000e098d7224 */ /* 0x000fe200078e028d */
[C---:B------:R-:W-:Y:S01]  /*0f70*/  LOP3.LUT R22, R11.reuse, 0x2c, RZ, 0xfc, !PT ;  /* 0x0000002c0b167812 */ /* 0x040fe200078efcff */
[----:B------:R-:W-:Y:S01]  /*0f80*/  IMAD.MOV R6, RZ, RZ, -R6 ;  /* 0x000000ffff067224 */ /* 0x000fe200078e0a06 */
[----:B------:R-:W-:Y:S01]  /*0f90*/  LOP3.LUT R23, R11, 0x30, RZ, 0xfc, !PT ;  /* 0x000000300b177812 */ /* 0x000fe200078efcff */
[----:B------:R-:W-:Y:S01]  /*0fa0*/  @!P2 IMAD.IADD R140, R140, 0x1, -R9 ;  /* 0x000000018c8ca824 */ /* 0x000fe200078e0a09 */
[C---:B------:R-:W-:Y:S01]  /*0fb0*/  ISETP.GT.U32.AND P2, PT, R9.reuse, R141, PT ;  /* 0x0000008d0900720c */ /* 0x040fe20003f44070 */
[----:B------:R-:W-:Y:S01]  /*0fc0*/  IMAD R143, R9, R6, R143 ;  /* 0x00000006098f7224 */ /* 0x000fe200078e028f */
[----:B------:R-:W-:Y:S01]  /*0fd0*/  LOP3.LUT R6, R11, 0x10, RZ, 0xfc, !PT ;  /* 0x000000100b067812 */ /* 0x000fe200078efcff */
[----:B------:R-:W-:Y:S01]  /*0fe0*/  @!P6 IMAD.MOV R140, RZ, RZ, -R140 ;  /* 0x000000ffff8ce224 */ /* 0x000fe200078e0a8c */
[----:B------:R-:W-:Y:S01]  /*0ff0*/  IABS R157, R22 ;  /* 0x00000016009d7213 */ /* 0x000fe20000000000 */
[----:B------:R-:W-:Y:S01]  /*1000*/  @!P3 IMAD.IADD R205, R205, 0x1, -R9 ;  /* 0x00000001cdcdb824 */ /* 0x000fe200078e0a09 */
[----:B------:R-:W-:Y:S01]  /*1010*/  ISETP.GT.U32.AND P6, PT, R9, R143, PT ;  /* 0x0000008f0900720c */ /* 0x000fe20003fc4070 */
[----:B------:R-:W-:Y:S01]  /*1020*/  IMAD.HI.U32 R13, R12, R146, RZ ;  /* 0x000000920c0d7227 */ /* 0x000fe200078e00ff */
[----:B------:R-:W-:-:S02]  /*1030*/  ISETP.GE.AND P3, PT, R18, RZ, PT ;  /* 0x000000ff1200720c */ /* 0x000fc40003f66270 */
[----:B------:R-:W-:Y:S01]  /*1040*/  LOP3.LUT R18, R11, 0x18, RZ, 0xfc, !PT ;  /* 0x000000180b127812 */ /* 0x000fe200078efcff */
[----:B------:R-:W-:Y:S01]  /*1050*/  IMAD.MOV R13, RZ, RZ, -R13 ;  /* 0x000000ffff0d7224 */ /* 0x000fe200078e0a0d */
[----:B------:R-:W-:Y:S01]  /*1060*/  ISETP.GT.U32.AND P4, PT, R9, R205, PT ;  /* 0x000000cd0900720c */ /* 0x000fe20003f84070 */
[--C-:B------:R-:W-:Y:S01]  /*1070*/  @!P2 IMAD.IADD R141, R141, 0x1, -R9.reuse ;  /* 0x000000018d8da824 */ /* 0x100fe200078e0a09 */
[----:B------:R-:W-:Y:S01]  /*1080*/  IABS R147, R18 ;  /* 0x0000001200937213 */ /* 0x000fe20000000000 */
[C---:B------:R-:W-:Y:S01]  /*1090*/  IMAD R146, R9.reuse, R13, R146 ;  /* 0x0000000d09927224 */ /* 0x040fe200078e0292 */
[----:B------:R-:W-:Y:S01]  /*10a0*/  IABS R144, R6 ;  /* 0x0000000600907213 */ /* 0x000fe20000000000 */
[C---:B------:R-:W-:Y:S01]  /*10b0*/  IMAD.HI.U32 R3, R12.reuse, R145, RZ ;  /* 0x000000910c037227 */ /* 0x040fe200078e00ff */
[----:B------:R-:W-:Y:S02]  /*10c0*/  ISETP.GT.U32.AND P2, PT, R9, R141, PT ;  /* 0x0000008d0900720c */ /* 0x000fe40003f44070 */
[----:B------:R-:W-:Y:S01]  /*10d0*/  IABS R161, R23 ;  /* 0x0000001700a17213 */ /* 0x000fe20000000000 */
[----:B------:R-:W-:Y:S01]  /*10e0*/  @!P6 IMAD.IADD R143, R143, 0x1, -R9 ;  /* 0x000000018f8fe824 */ /* 0x000fe200078e0a09 */
[C---:B------:R-:W-:Y:S01]  /*10f0*/  LOP3.LUT R24, R11.reuse, 0x34, RZ, 0xfc, !PT ;  /* 0x000000340b187812 */ /* 0x040fe200078efcff */
[----:B------:R-:W-:Y:S01]  /*1100*/  IMAD.HI.U32 R14, R12, R147, RZ ;  /* 0x000000930c0e7227 */ /* 0x000fe200078e00ff */
[----:B------:R-:W-:-:S02]  /*1110*/  LOP3.LUT R25, R11, 0x3c, RZ, 0xfc, !PT ;  /* 0x0000003c0b197812 */ /* 0x000fc400078efcff */
[----:B------:R-:W-:Y:S01]  /*1120*/  ISETP.GT.U32.AND P6, PT, R9, R143, PT ;  /* 0x0000008f0900720c */ /* 0x000fe20003fc4070 */
[----:B------:R-:W-:Y:S01]  /*1130*/  IMAD.MOV R14, RZ, RZ, -R14 ;  /* 0x000000ffff0e7224 */ /* 0x000fe200078e0a0e */
[----:B------:R-:W-:Y:S01]  /*1140*/  IABS R165, R24 ;  /* 0x0000001800a57213 */ /* 0x000fe20000000000 */
[----:B------:R-:W-:Y:S01]  /*1150*/  IMAD.MOV R16, RZ, RZ, -R3 ;  /* 0x000000ffff107224 */ /* 0x000fe200078e0a03 */
[----:B------:R-:W-:Y:S01]  /*1160*/  LOP3.LUT R27, R11, 0x44, RZ, 0xfc, !PT ;  /* 0x000000440b1b7812 */ /* 0x000fe200078efcff */
[----:B------:R-:W-:Y:S01]  /*1170*/  @!P2 IMAD.IADD R141, R141, 0x1, -R9 ;  /* 0x000000018d8da824 */ /* 0x000fe200078e0a09 */
[----:B------:R-:W-:Y:S01]  /*1180*/  IABS R173, R25 ;  /* 0x0000001900ad7213 */ /* 0x000fe20000000000 */
[C---:B------:R-:W-:Y:S01]  /*1190*/  IMAD R147, R9.reuse, R14, R147 ;  /* 0x0000000e09937224 */ /* 0x040fe200078e0293 */
[----:B------:R-:W-:Y:S01]  /*11a0*/  IABS R177, R27 ;  /* 0x0000001b00b17213 */ /* 0x000fe20000000000 */
[----:B------:R-:W-:Y:S01]  /*11b0*/  @!P0 IMAD.MOV R141, RZ, RZ, -R141 ;  /* 0x000000ffff8d8224 */ /* 0x000fe200078e0a8d */
[C---:B------:R-:W-:Y:S01]  /*11c0*/  ISETP.GT.U32.AND P0, PT, R9.reuse, R146, PT ;  /* 0x000000920900720c */ /* 0x040fe20003f04070 */
[----:B------:R-:W-:Y:S01]  /*11d0*/  IMAD R145, R9, R16, R145 ;  /* 0x0000001009917224 */ /* 0x000fe200078e0291 */
[----:B------:R-:W-:Y:S01]  /*11e0*/  LOP3.LUT R26, R11, 0x40, RZ, 0xfc, !PT ;  /* 0x000000400b1a7812 */ /* 0x000fe200078efcff */
[--C-:B------:R-:W-:Y:S01]  /*11f0*/  @!P6 IMAD.IADD R143, R143, 0x1, -R9.reuse ;  /* 0x000000018f8fe824 */ /* 0x100fe200078e0a09 */
[----:B------:R-:W-:Y:S01]  /*1200*/  ISETP.GT.U32.AND P6, PT, R9, R147, PT ;  /* 0x000000930900720c */ /* 0x000fe20003fc4070 */
[----:B------:R-:W-:Y:S01]  /*1210*/  @!P4 IMAD.IADD R205, R205, 0x1, -R9 ;  /* 0x00000001cdcdc824 */ /* 0x000fe200078e0a09 */
[----:B------:R-:W-:Y:S01]  /*1220*/  ISETP.GE.AND P4, PT, R6, RZ, PT ;  /* 0x000000ff0600720c */ /* 0x000fe20003f86270 */
[----:B------:R-:W-:Y:S01]  /*1230*/  IMAD.HI.U32 R6, R12, R144, RZ ;  /* 0x000000900c067227 */ /* 0x000fe200078e00ff */
[----:B------:R-:W-:-:S02]  /*1240*/  ISETP.GT.U32.AND P2, PT, R9, R145, PT ;  /* 0x000000910900720c */ /* 0x000fc40003f44070 */
[----:B------:R-:W-:Y:S01]  /*1250*/  IABS R175, R26 ;  /* 0x0000001a00af7213 */ /* 0x000fe20000000000 */
[----:B------:R-:W-:Y:S01]  /*1260*/  IMAD.MOV R6, RZ, RZ, -R6 ;  /* 0x000000ffff067224 */ /* 0x000fe200078e0a06 */
[C---:B------:R-:W-:Y:S01]  /*1270*/  LOP3.LUT R28, R11.reuse, 0x4c, RZ, 0xfc, !PT ;  /* 0x0000004c0b1c7812 */ /* 0x040fe200078efcff */
[--C-:B------:R-:W-:Y:S01]  /*1280*/  @!P0 IMAD.IADD R146, R146, 0x1, -R9.reuse ;  /* 0x0000000192928824 */ /* 0x100fe200078e0a09 */
[----:B------:R-:W-:Y:S01]  /*1290*/  LOP3.LUT R29, R11, 0x50, RZ, 0xfc, !PT ;  /* 0x000000500b1d7812 */ /* 0x000fe200078efcff */
[----:B------:R-:W-:Y:S01]  /*12a0*/  IMAD R144, R9, R6, R144 ;  /* 0x0000000609907224 */ /* 0x000fe200078e0290 */
[----:B------:R-:W-:Y:S01]  /*12b0*/  IABS R181, R28 ;  /* 0x0000001c00b57213 */ /* 0x000fe20000000000 */
[----:B------:R-:W-:Y:S01]  /*12c0*/  @!P6 IMAD.IADD R147, R147, 0x1, -R9 ;  /* 0x000000019393e824 */ /* 0x000fe200078e0a09 */
[----:B------:R-:W-:Y:S01]  /*12d0*/  ISETP.GT.U32.AND P0, PT, R9, R146, PT ;  /* 0x000000920900720c */ /* 0x000fe20003f04070 */
[----:B------:R-:W-:Y:S01]  /*12e0*/  IMAD.HI.U32 R6, R12, R151, RZ ;  /* 0x000000970c067227 */ /* 0x000fe200078e00ff */
[----:B------:R-:W-:-:S02]  /*12f0*/  IABS R183, R29 ;  /* 0x0000001d00b77213 */ /* 0x000fc40000000000 */
[----:B------:R-:W-:Y:S01]  /*1300*/  ISETP.GT.U32.AND P6, PT, R9, R147, PT ;  /* 0x000000930900720c */ /* 0x000fe20003fc4070 */
[----:B------:R-:W-:Y:S01]  /*1310*/  @!P2 IMAD.IADD R145, R145, 0x1, -R9 ;  /* 0x000000019191a824 */ /* 0x000fe200078e0a09 */
[C---:B------:R-:W-:Y:S01]  /*1320*/  LOP3.LUT R30, R11.reuse, 0x54, RZ, 0xfc, !PT ;  /* 0x000000540b1e7812 */ /* 0x040fe200078efcff */
[C---:B------:R-:W-:Y:S01]  /*1330*/  IMAD.HI.U32 R13, R12.reuse, R152, RZ ;  /* 0x000000980c0d7227 */ /* 0x040fe200078e00ff */
[----:B------:R-:W-:Y:S02]  /*1340*/  LOP3.LUT R167, R11, 0x60, RZ, 0xfc, !PT ;  /* 0x000000600ba77812 */ /* 0x000fe400078efcff */
[----:B------:R-:W-:Y:S01]  /*1350*/  ISETP.GT.U32.AND P2, PT, R9, R145, PT ;  /* 0x000000910900720c */ /* 0x000fe20003f44070 */
[----:B------:R-:W-:Y:S01]  /*1360*/  IMAD.MOV R6, RZ, RZ, -R6 ;  /* 0x000000ffff067224 */ /* 0x000fe200078e0a06 */
[----:B------:R-:W-:Y:S01]  /*1370*/  IABS R185, R30 ;  /* 0x0000001e00b97213 */ /* 0x000fe20000000000 */
[----:B------:R-:W-:Y:S01]  /*1380*/  IMAD.HI.U32 R15, R12, R148, RZ ;  /* 0x000000940c0f7227 */ /* 0x000fe200078e00ff */
[----:B------:R-:W-:-:S02]  /*1390*/  LOP3.LUT R166, R11, 0x64, RZ, 0xfc, !PT ;  /* 0x000000640ba67812 */ /* 0x000fc400078efcff */
[----:B------:R-:W-:Y:S01]  /*13a0*/  IABS R155, R167 ;  /* 0x000000a7009b7213 */ /* 0x000fe20000000000 */
[----:B------:R-:W-:Y:S01]  /*13b0*/  IMAD.MOV R13, RZ, RZ, -R13 ;  /* 0x000000ffff0d7224 */ /* 0x000fe200078e0a0d */
[----:B------:R-:W-:Y:S01]  /*13c0*/  IABS R153, R166 ;  /* 0x000000a600997213 */ /* 0x000fe20000000000 */
[----:B------:R-:W-:Y:S01]  /*13d0*/  IMAD R151, R9, R6, R151 ;  /* 0x0000000609977224 */ /* 0x000fe200078e0297 */
[C---:B------:R-:W-:Y:S01]  /*13e0*/  LOP3.LUT R171, R11.reuse, 0x68, RZ, 0xfc, !PT ;  /* 0x000000680bab7812 */ /* 0x040fe200078efcff */
[----:B------:R-:W-:Y:S01]  /*13f0*/  IMAD.MOV R15, RZ, RZ, -R15 ;  /* 0x000000ffff0f7224 */ /* 0x000fe200078e0a0f */
[----:B------:R-:W-:Y:S01]  /*1400*/  LOP3.LUT R170, R11, 0x6c, RZ, 0xfc, !PT ;  /* 0x0000006c0baa7812 */ /* 0x000fe200078efcff */
[C---:B------:R-:W-:Y:S01]  /*1410*/  IMAD R152, R9.reuse, R13, R152 ;  /* 0x0000000d09987224 */ /* 0x040fe200078e0298 */
[----:B------:R-:W-:Y:S01]  /*1420*/  IABS R163, R171 ;  /* 0x000000ab00a37213 */ /* 0x000fe20000000000 */
[--C-:B------:R-:W-:Y:S01]  /*1430*/  @!P0 IMAD.IADD R146, R146, 0x1, -R9.reuse ;  /* 0x0000000192928824 */ /* 0x100fe200078e0a09 */
[C---:B------:R-:W-:Y:S01]  /*1440*/  ISETP.GT.U32.AND P0, PT, R9.reuse, R151, PT ;  /* 0x000000970900720c */ /* 0x040fe20003f04070 */
[----:B------:R-:W-:Y:S01]  /*1450*/  IMAD R148, R9, R15, R148 ;  /* 0x0000000f09947224 */ /* 0x000fe200078e0294 */
[----:B------:R-:W-:Y:S01]  /*1460*/  LOP3.LUT R15, R11, 0x20, RZ, 0xfc, !PT ;  /* 0x000000200b0f7812 */ /* 0x000fe200078efcff */
[--C-:B------:R-:W-:Y:S01]  /*1470*/  @!P6 IMAD.IADD R147, R147, 0x1, -R9.reuse ;  /* 0x000000019393e824 */ /* 0x100fe200078e0a09 */
[----:B------:R-:W-:Y:S01]  /*1480*/  ISETP.GT.U32.AND P6, PT, R9, R152, PT ;  /* 0x000000980900720c */ /* 0x000fe20003fc4070 */
[----:B------:R-:W-:Y:S01]  /*1490*/  @!P2 IMAD.IADD R145, R145, 0x1, -R9 ;  /* 0x000000019191a824 */ /* 0x000fe200078e0a09 */
[----:B------:R-:W-:Y:S01]  /*14a0*/  IABS R150, R15 ;  /* 0x0000000f00967213 */ /* 0x000fe20000000000 */
[----:B------:R-:W-:Y:S01]  /*14b0*/  @!P3 IMAD.MOV R205, RZ, RZ, -R205 ;  /* 0x000000ffffcdb224 */ /* 0x000fe200078e0acd */
[C---:B------:R-:W-:Y:S01]  /*14c0*/  ISETP.GT.U32.AND P2, PT, R9.reuse, R148, PT ;  /* 0x000000940900720c */ /* 0x040fe20003f44070 */
[----:B------:R-:W-:Y:S01]  /*14d0*/  IMAD.HI.U32 R6, R12, R161, RZ ;  /* 0x000000a10c067227 */ /* 0x000fe200078e00ff */
[----:B------:R-:W-:-:S02]  /*14e0*/  ISETP.GT.U32.AND P3, PT, R9, R144, PT ;  /* 0x000000900900720c */ /* 0x000fc40003f64070 */
[----:B------:R-:W-:Y:S01]  /*14f0*/  IABS R158, R170 ;  /* 0x000000aa009e7213 */ /* 0x000fe20000000000 */
[----:B------:R-:W-:Y:S01]  /*1500*/  IMAD.HI.U32 R3, R12, R150, RZ ;  /* 0x000000960c037227 */ /* 0x000fe200078e00ff */
[C---:B------:R-:W-:Y:S02]  /*1510*/  LOP3.LUT R172, R11.reuse, 0x70, RZ, 0xfc, !PT ;  /* 0x000000700bac7812 */ /* 0x040fe400078efcff */
[----:B------:R-:W-:Y:S01]  /*1520*/  LOP3.LUT R168, R11, 0x74, RZ, 0xfc, !PT ;  /* 0x000000740ba87812 */ /* 0x000fe200078efcff */
[----:B------:R-:W-:Y:S01]  /*1530*/  @!P0 IMAD.IADD R151, R151, 0x1, -R9 ;  /* 0x0000000197978824 */ /* 0x000fe200078e0a09 */
[----:B------:R-:W-:Y:S01]  /*1540*/  IABS R162, R172 ;  /* 0x000000ac00a27213 */ /* 0x000fe20000000000 */
[----:B------:R-:W-:Y:S01]  /*1550*/  IMAD.MOV R3, RZ, RZ, -R3 ;  /* 0x000000ffff037224 */ /* 0x000fe200078e0a03 */
[----:B------:R-:W-:Y:S01]  /*1560*/  IABS R160, R168 ;  /* 0x000000a800a07213 */ /* 0x000fe20000000000 */
[----:B------:R-:W-:Y:S01]  /*1570*/  @!P6 IMAD.IADD R152, R152, 0x1, -R9 ;  /* 0x000000019898e824 */ /* 0x000fe200078e0a09 */
[C---:B------:R-:W-:Y:S01]  /*1580*/  ISETP.GT.U32.AND P0, PT, R9.reuse, R151, PT ;  /* 0x000000970900720c */ /* 0x040fe20003f04070 */
[----:B------:R-:W-:Y:S01]  /*1590*/  IMAD R150, R9, R3, R150 ;  /* 0x0000000309967224 */ /* 0x000fe200078e0296 */
[----:B------:R-:W-:Y:S01]  /*15a0*/  LOP3.LUT R156, R11, 0x78, RZ, 0xfc, !PT ;  /* 0x000000780b9c7812 */ /* 0x000fe200078efcff */
[----:B------:R-:W-:Y:S01]  /*15b0*/  IMAD.HI.U32 R3, R12, R157, RZ ;  /* 0x0000009d0c037227 */ /* 0x000fe200078e00ff */
[----:B------:R-:W-:-:S02]  /*15c0*/  ISETP.GT.U32.AND P6, PT, R9, R152, PT ;  /* 0x000000980900720c */ /* 0x000fc40003fc4070 */
[----:B------:R-:W-:Y:S01]  /*15d0*/  IABS R159, R156 ;  /* 0x0000009c009f7213 */ /* 0x000fe20000000000 */
[----:B------:R-:W-:Y:S02]  /*15e0*/  @!P2 IMAD.IADD R148, R148, 0x1, -R9 ;  /* 0x000000019494a824 */ /* 0x000fe400078e0a09 */
[----:B------:R-:W-:Y:S02]  /*15f0*/  IMAD.MOV R14, RZ, RZ, -R3 ;  /* 0x000000ffff0e7224 */ /* 0x000fe400078e0a03 */
[----:B------:R-:W-:Y:S01]  /*1600*/  @!P3 IMAD.IADD R144, R144, 0x1, -R9 ;  /* 0x000000019090b824 */ /* 0x000fe200078e0a09 */
[C---:B------:R-:W-:Y:S01]  /*1610*/  ISETP.GT.U32.AND P2, PT, R9.reuse, R148, PT ;  /* 0x000000940900720c */ /* 0x040fe20003f44070 */
[----:B------:R-:W-:Y:S02]  /*1620*/  IMAD.MOV R6, RZ, RZ, -R6 ;  /* 0x000000ffff067224 */ /* 0x000fe400078e0a06 */
[C---:B------:R-:W-:Y:S01]  /*1630*/  IMAD R157, R9.reuse, R14, R157 ;  /* 0x0000000e099d7224 */ /* 0x040fe200078e029d */
[C---:B------:R-:W-:Y:S01]  /*1640*/  ISETP.GT.U32.AND P3, PT, R9.reuse, R144, PT ;  /* 0x000000900900720c */ /* 0x040fe20003f64070 */
[----:B------:R-:W-:-:S02]  /*1650*/  IMAD R161, R9, R6, R161 ;  /* 0x0000000609a17224 */ /* 0x000fc400078e02a1 */
[--C-:B------:R-:W-:Y:S01]  /*1660*/  @!P0 IMAD.IADD R151, R151, 0x1, -R9.reuse ;  /* 0x0000000197978824 */ /* 0x100fe200078e0a09 */
[C---:B------:R-:W-:Y:S01]  /*1670*/  ISETP.GT.U32.AND P0, PT, R9.reuse, R157, PT ;  /* 0x0000009d0900720c */ /* 0x040fe20003f04070 */
[----:B------:R-:W-:Y:S01]  /*1680*/  @!P6 IMAD.IADD R152, R152, 0x1, -R9 ;  /* 0x000000019898e824 */ /* 0x000fe200078e0a09 */
[----:B------:R-:W-:Y:S01]  /*1690*/  ISETP.GT.U32.AND P6, PT, R9, R161, PT ;  /* 0x000000a10900720c */ /* 0x000fe20003fc4070 */
[----:B------:R-:W-:-:S04]  /*16a0*/  IMAD.HI.U32 R13, R12, R165, RZ ;  /* 0x000000a50c0d7227 */ /* 0x000fc800078e00ff */
[--C-:B------:R-:W-:Y:S01]  /*16b0*/  @!P2 IMAD.IADD R148, R148, 0x1, -R9.reuse ;  /* 0x000000019494a824 */ /* 0x100fe200078e0a09 */
[----:B------:R-:W-:Y:S01]  /*16c0*/  ISETP.GE.AND P2, PT, R17, RZ, PT ;  /* 0x000000ff1100720c */ /* 0x000fe20003f46270 */
[----:B------:R-:W-:Y:S01]  /*16d0*/  @!P3 IMAD.IADD R144, R144, 0x1, -R9 ;  /* 0x000000019090b824 */ /* 0x000fe200078e0a09 */
[----:B------:R-:W-:Y:S01]  /*16e0*/  LOP3.LUT R17, R11, 0x38, RZ, 0xfc, !PT ;  /* 0x000000380b117812 */ /* 0x000fe200078efcff */
[----:B------:R-:W-:Y:S01]  /*16f0*/  IMAD.MOV R16, RZ, RZ, -R13 ;  /* 0x000000ffff107224 */ /* 0x000fe200078e0a0d */
[----:B------:R-:W-:Y:S01]  /*1700*/  ISETP.GT.U32.AND P3, PT, R9, R150, PT ;  /* 0x000000960900720c */ /* 0x000fe20003f64070 */
[--C-:B------:R-:W-:Y:S01]  /*1710*/  @!P0 IMAD.IADD R157, R157, 0x1, -R9.reuse ;  /* 0x000000019d9d8824 */ /* 0x100fe200078e0a09 */
[----:B------:R-:W-:Y:S01]  /*1720*/  IABS R169, R17 ;  /* 0x0000001100a97213 */ /* 0x000fe20000000000 */
[----:B------:R-:W-:Y:S02]  /*1730*/  @!P6 IMAD.IADD R161, R161, 0x1, -R9 ;  /* 0x00000001a1a1e824 */ /* 0x000fe400078e0a09 */
[C---:B------:R-:W-:Y:S01]  /*1740*/  IMAD R165, R9.reuse, R16, R165 ;  /* 0x0000001009a57224 */ /* 0x040fe200078e02a5 */
[----:B------:R-:W-:Y:S01]  /*1750*/  ISETP.GT.U32.AND P6, PT, R9, R157, PT ;  /* 0x0000009d0900720c */ /* 0x000fe20003fc4070 */
[----:B------:R-:W-:-:S03]  /*1760*/  IMAD.HI.U32 R3, R12, R169, RZ ;  /* 0x000000a90c037227 */ /* 0x000fc600078e00ff */
[C---:B------:R-:W-:Y:S01]  /*1770*/  ISETP.GT.U32.AND P0, PT, R9.reuse, R165, PT ;  /* 0x000000a50900720c */ /* 0x040fe20003f04070 */
[----:B------:R-:W-:Y:S02]  /*1780*/  IMAD.MOV R16, RZ, RZ, -R3 ;  /* 0x000000ffff107224 */ /* 0x000fe400078e0a03 */
[----:B------:R-:W-:Y:S02]  /*1790*/  @!P3 IMAD.IADD R150, R150, 0x1, -R9 ;  /* 0x000000019696b824 */ /* 0x000fe400078e0a09 */
[----:B------:R-:W-:Y:S01]  /*17a0*/  @!P1 IMAD.MOV R143, RZ, RZ, -R143 ;  /* 0x000000ffff8f9224 */ /* 0x000fe200078e0a8f */
[C---:B------:R-:W-:Y:S01]  /*17b0*/  ISETP.GT.U32.AND P1, PT, R9.reuse, R161, PT ;  /* 0x000000a10900720c */ /* 0x040fe20003f24070 */
[C---:B------:R-:W-:Y:S01]  /*17c0*/  IMAD R169, R9.reuse, R16, R169 ;  /* 0x0000001009a97224 */ /* 0x040fe200078e02a9 */
[----:B------:R-:W-:Y:S01]  /*17d0*/  ISETP.GT.U32.AND P3, PT, R9, R150, PT ;  /* 0x000000960900720c */ /* 0x000fe20003f64070 */
[----:B------:R-:W-:-:S04]  /*17e0*/  IMAD.HI.U32 R6, R12, R173, RZ ;  /* 0x000000ad0c067227 */ /* 0x000fc800078e00ff */
[----:B------:R-:W-:Y:S01]  /*17f0*/  @!P6 IMAD.IADD R157, R157, 0x1, -R9 ;  /* 0x000000019d9de824 */ /* 0x000fe200078e0a09 */
[----:B------:R-:W-:Y:S01]  /*1800*/  ISETP.GT.U32.AND P6, PT, R9, R169, PT ;  /* 0x000000a90900720c */ /* 0x000fe20003fc4070 */
[----:B------:R-:W-:-:S04]  /*1810*/  IMAD.HI.U32 R14, R12, R177, RZ ;  /* 0x000000b10c0e7227 */ /* 0x000fc800078e00ff */
[----:B------:R-:W-:Y:S02]  /*1820*/  IMAD.MOV R6, RZ, RZ, -R6 ;  /* 0x000000ffff067224 */ /* 0x000fe400078e0a06 */
[----:B------:R-:W-:Y:S02]  /*1830*/  IMAD.MOV R14, RZ, RZ, -R14 ;  /* 0x000000ffff0e7224 */ /* 0x000fe400078e0a0e */
[C---:B------:R-:W-:Y:S02]  /*1840*/  IMAD R173, R9.reuse, R6, R173 ;  /* 0x0000000609ad7224 */ /* 0x040fe400078e02ad */
[----:B------:R-:W-:Y:S02]  /*1850*/  IMAD R177, R9, R14, R177 ;  /* 0x0000000e09b17224 */ /* 0x000fe400078e02b1 */
[----:B------:R-:W-:Y:S01]  /*1860*/  @!P1 IMAD.IADD R161, R161, 0x1, -R9 ;  /* 0x00000001a1a19824 */ /* 0x000fe200078e0a09 */
[----:B------:R-:W-:Y:S01]  /*1870*/  ISETP.GT.U32.AND P1, PT, R9, R173, PT ;  /* 0x000000ad0900720c */ /* 0x000fe20003f24070 */
[----:B------:R-:W-:-:S04]  /*1880*/  IMAD.HI.U32 R13, R12, R175, RZ ;  /* 0x000000af0c0d7227 */ /* 0x000fc800078e00ff */
[--C-:B------:R-:W-:Y:S01]  /*1890*/  @!P3 IMAD.IADD R150, R150, 0x1, -R9.reuse ;  /* 0x000000019696b824 */ /* 0x100fe200078e0a09 */
[----:B------:R-:W-:Y:S01]  /*18a0*/  ISETP.GE.AND P3, PT, R18, RZ, PT ;  /* 0x000000ff1200720c */ /* 0x000fe20003f66270 */
[--C-:B------:R-:W-:Y:S01]  /*18b0*/  @!P6 IMAD.IADD R169, R169, 0x1, -R9.reuse ;  /* 0x00000001a9a9e824 */ /* 0x100fe200078e0a09 */
[----:B------:R-:W-:Y:S01]  /*18c0*/  ISETP.GT.U32.AND P6, PT, R9, R177, PT ;  /* 0x000000b10900720c */ /* 0x000fe20003fc4070 */
[----:B------:R-:W-:Y:S02]  /*18d0*/  @!P0 IMAD.IADD R165, R165, 0x1, -R9 ;  /* 0x00000001a5a58824 */ /* 0x000fe400078e0a09 */
[----:B------:R-:W-:Y:S02]  /*18e0*/  IMAD.MOV R18, RZ, RZ, -R13 ;  /* 0x000000ffff127224 */ /* 0x000fe400078e0a0d */
[----:B------:R-:W-:Y:S01]  /*18f0*/  @!P1 IMAD.IADD R173, R173, 0x1, -R9 ;  /* 0x00000001adad9824 */ /* 0x000fe200078e0a09 */
[C---:B------:R-:W-:Y:S01]  /*1900*/  ISETP.GT.U32.AND P0, PT, R9.reuse, R165, PT ;  /* 0x000000a50900720c */ /* 0x040fe20003f04070 */
[----:B------:R-:W-:Y:S01]  /*1910*/  IMAD R175, R9, R18, R175 ;  /* 0x0000001209af7224 */ /* 0x000fe200078e02af */
[----:B------:R-:W-:Y:S01]  /*1920*/  LOP3.LUT R18, R11, 0x48, RZ, 0xfc, !PT ;  /* 0x000000480b127812 */ /* 0x000fe200078efcff */
[----:B------:R-:W-:Y:S01]  /*1930*/  @!P5 IMAD.MOV R145, RZ, RZ, -R145 ;  /* 0x000000ffff91d224 */ /* 0x000fe200078e0a91 */
[----:B------:R-:W-:Y:S01]  /*1940*/  ISETP.GT.U32.AND P5, PT, R9, R173, PT ;  /* 0x000000ad0900720c */ /* 0x000fe20003fa4070 */
[----:B------:R-:W-:Y:S01]  /*1950*/  IMAD.HI.U32 R6, R12, R181, RZ ;  /* 0x000000b50c067227 */ /* 0x000fe200078e00ff */
[----:B------:R-:W-:-:S02]  /*1960*/  IABS R179, R18 ;  /* 0x0000001200b37213 */ /* 0x000fc40000000000 */
[----:B------:R-:W-:Y:S01]  /*1970*/  ISETP.GE.AND P1, PT, R19, RZ, PT ;  /* 0x000000ff1300720c */ /* 0x000fe20003f26270 */
[----:B------:R-:W-:Y:S01]  /*1980*/  @!P6 IMAD.IADD R177, R177, 0x1, -R9 ;  /* 0x00000001b1b1e824 */ /* 0x000fe200078e0a09 */
[----:B------:R-:W-:Y:S01]  /*1990*/  LOP3.LUT R19, R11, 0x58, RZ, 0xfc, !PT ;  /* 0x000000580b137812 */ /* 0x000fe200078efcff */
[----:B------:R-:W-:-:S03]  /*19a0*/  IMAD.HI.U32 R3, R12, R179, RZ ;  /* 0x000000b30c037227 */ /* 0x000fc600078e00ff */
[----:B------:R-:W-:Y:S01]  /*19b0*/  ISETP.GT.U32.AND P6, PT, R9, R177, PT ;  /* 0x000000b10900720c */ /* 0x000fe20003fc4070 */
[----:B------:R-:W-:Y:S01]  /*19c0*/  @!P0 IMAD.IADD R165, R165, 0x1, -R9 ;  /* 0x00000001a5a58824 */ /* 0x000fe200078e0a09 */
[C---:B------:R-:W-:Y:S01]  /*19d0*/  ISETP.GT.U32.AND P0, PT, R9.reuse, R175, PT ;  /* 0x000000af0900720c */ /* 0x040fe20003f04070 */
[----:B------:R-:W-:Y:S01]  /*19e0*/  IMAD.MOV R14, RZ, RZ, -R3 ;  /* 0x000000ffff0e7224 */ /* 0x000fe200078e0a03 */
[----:B------:R-:W-:Y:S01]  /*19f0*/  IABS R154, R19 ;  /* 0x00000013009a7213 */ /* 0x000fe20000000000 */
[----:B------:R-:W-:Y:S02]  /*1a00*/  IMAD.MOV R6, RZ, RZ, -R6 ;  /* 0x000000ffff067224 */ /* 0x000fe400078e0a06 */
[C---:B------:R-:W-:Y:S02]  /*1a10*/  IMAD R179, R9.reuse, R14, R179 ;  /* 0x0000000e09b37224 */ /* 0x040fe400078e02b3 */
[----:B------:R-:W-:Y:S02]  /*1a20*/  IMAD R181, R9, R6, R181 ;  /* 0x0000000609b57224 */ /* 0x000fe400078e02b5 */
[----:B------:R-:W-:Y:S01]  /*1a30*/  @!P5 IMAD.IADD R173, R173, 0x1, -R9 ;  /* 0x00000001adadd824 */ /* 0x000fe200078e0a09 */
[----:B------:R-:W-:Y:S01]  /*1a40*/  ISETP.GT.U32.AND P5, PT, R9, R179, PT ;  /* 0x000000b30900720c */ /* 0x000fe20003fa4070 */
[----:B------:R-:W-:-:S04]  /*1a50*/  IMAD.HI.U32 R13, R12, R183, RZ ;  /* 0x000000b70c0d7227 */ /* 0x000fc800078e00ff */
[--C-:B------:R-:W-:Y:S01]  /*1a60*/  @!P6 IMAD.IADD R177, R177, 0x1, -R9.reuse ;  /* 0x00000001b1b1e824 */ /* 0x100fe200078e0a09 */
[----:B------:R-:W-:Y:S01]  /*1a70*/  ISETP.GT.U32.AND P6, PT, R9, R181, PT ;  /* 0x000000b50900720c */ /* 0x000fe20003fc4070 */
[----:B------:R-:W-:Y:S01]  /*1a80*/  @!P0 IMAD.IADD R175, R175, 0x1, -R9 ;  /* 0x00000001afaf8824 */ /* 0x000fe200078e0a09 */
[----:B------:R-:W-:Y:S01]  /*1a90*/  ISETP.GT.U32.AND P0, PT, R9, R169, PT ;  /* 0x000000a90900720c */ /* 0x000fe20003f04070 */
[----:B------:R-:W-:Y:S02]  /*1aa0*/  IMAD.MOV R6, RZ, RZ, -R13 ;  /* 0x000000ffff067224 */ /* 0x000fe400078e0a0d */
[----:B------:R-:W-:-:S04]  /*1ab0*/  IMAD.HI.U32 R3, R12, R185, RZ ;  /* 0x000000b90c037227 */ /* 0x000fc800078e00ff */
[----:B------:R-:W-:Y:S01]  /*1ac0*/  @!P4 IMAD.MOV R144, RZ, RZ, -R144 ;  /* 0x000000ffff90c224 */ /* 0x000fe200078e0a90 */
[C---:B------:R-:W-:Y:S01]  /*1ad0*/  ISETP.GT.U32.AND P4, PT, R9.reuse, R175, PT ;  /* 0x000000af0900720c */ /* 0x040fe20003f84070 */
[----:B------:R-:W-:Y:S02]  /*1ae0*/  IMAD R183, R9, R6, R183 ;  /* 0x0000000609b77224 */ /* 0x000fe400078e02b7 */
[----:B------:R-:W-:Y:S02]  /*1af0*/  IMAD.MOV R6, RZ, RZ, -R3 ;  /* 0x000000ffff067224 */ /* 0x000fe400078e0a03 */
[----:B------:R-:W-:Y:S01]  /*1b00*/  @!P5 IMAD.IADD R179, R179, 0x1, -R9 ;  /* 0x00000001b3b3d824 */ /* 0x000fe200078e0a09 */
[C---:B------:R-:W-:Y:S01]  /*1b10*/  ISETP.GT.U32.AND P5, PT, R9.reuse, R183, PT ;  /* 0x000000b70900720c */ /* 0x040fe20003fa4070 */
[----:B------:R-:W-:Y:S02]  /*1b20*/  IMAD R185, R9, R6, R185 ;  /* 0x0000000609b97224 */ /* 0x000fe400078e02b9 */
[----:B------:R-:W-:-:S02]  /*1b30*/  @!P6 IMAD.IADD R181, R181, 0x1, -R9 ;  /* 0x00000001b5b5e824 */ /* 0x000fc400078e0a09 */
[----:B------:R-:W-:Y:S01]  /*1b40*/  IMAD.HI.U32 R3, R12, R154, RZ ;  /* 0x0000009a0c037227 */ /* 0x000fe200078e00ff */
[----:B------:R-:W-:-:S03]  /*1b50*/  ISETP.GT.U32.AND P6, PT, R9, R185, PT ;  /* 0x000000b90900720c */ /* 0x000fc60003fc4070 */
[----:B------:R-:W-:Y:S01]  /*1b60*/  @!P4 IMAD.IADD R175, R175, 0x1, -R9 ;  /* 0x00000001afafc824 */ /* 0x000fe200078e0a09 */
[----:B------:R-:W-:Y:S01]  /*1b70*/  ISETP.GE.AND P4, PT, R20, RZ, PT ;  /* 0x000000ff1400720c */ /* 0x000fe20003f86270 */
[----:B------:R-:W-:Y:S01]  /*1b80*/  IMAD.MOV R3, RZ, RZ, -R3 ;  /* 0x000000ffff037224 */ /* 0x000fe200078e0a03 */
[----:B------:R-:W-:Y:S01]  /*1b90*/  LOP3.LUT R20, R11, 0x5c, RZ, 0xfc, !PT ;  /* 0x0000005c0b147812 */ /* 0x000fe200078efcff */
[----:B------:R-:W-:Y:S01]  /*1ba0*/  @!P5 IMAD.IADD R183, R183, 0x1, -R9 ;  /* 0x00000001b7b7d824 */ /* 0x000fe200078e0a09 */
[C---:B------:R-:W-:Y:S01]  /*1bb0*/  ISETP.GT.U32.AND P5, PT, R9.reuse, R179, PT ;  /* 0x000000b30900720c */ /* 0x040fe20003fa4070 */
[----:B------:R-:W-:Y:S01]  /*1bc0*/  IMAD R154, R9, R3, R154 ;  /* 0x00000003099a7224 */ /* 0x000fe200078e029a */
[----:B------:R-:W-:Y:S01]  /*1bd0*/  IABS R13, R20 ;  /* 0x00000014000d7213 */ /* 0x000fe20000000000 */
[----:B------:R-:W-:-:S04]  /*1be0*/  IMAD.HI.U32 R3, R12, R155, RZ ;  /* 0x0000009b0c037227 */ /* 0x000fc800078e00ff */
[----:B------:R-:W-:Y:S01]  /*1bf0*/  @!P6 IMAD.IADD R185, R185, 0x1, -R9 ;  /* 0x00000001b9b9e824 */ /* 0x000fe200078e0a09 */
[----:B------:R-:W-:Y:S01]  /*1c00*/  ISETP.GT.U32.AND P6, PT, R9, R183, PT ;  /* 0x000000b70900720c */ /* 0x000fe20003fc4070 */
[----:B------:R-:W-:-:S04]  /*1c10*/  IMAD.HI.U32 R6, R12, R13, RZ ;  /* 0x0000000d0c067227 */ /* 0x000fc800078e00ff */
[----:B------:R-:W-:Y:S02]  /*1c20*/  IMAD.MOV R6, RZ, RZ, -R6 ;  /* 0x000000ffff067224 */ /* 0x000fe400078e0a06 */
[----:B------:R-:W-:Y:S01]  /*1c30*/  @!P5 IMAD.IADD R179, R179, 0x1, -R9 ;  /* 0x00000001b3b3d824 */ /* 0x000fe200078e0a09 */
[C---:B------:R-:W-:Y:S01]  /*1c40*/  ISETP.GT.U32.AND P5, PT, R9.reuse, R154, PT ;  /* 0x0000009a0900720c */ /* 0x040fe20003fa4070 */
[----:B------:R-:W-:Y:S02]  /*1c50*/  IMAD R6, R9, R6, R13 ;  /* 0x0000000609067224 */ /* 0x000fe400078e020d */
[----:B------:R-:W-:-:S04]  /*1c60*/  IMAD.HI.U32 R13, R12, R153, RZ ;  /* 0x000000990c0d7227 */ /* 0x000fc800078e00ff */
[----:B------:R-:W-:Y:S01]  /*1c70*/  @!P6 IMAD.IADD R183, R183, 0x1, -R9 ;  /* 0x00000001b7b7e824 */ /* 0x000fe200078e0a09 */
[----:B------:R-:W-:Y:S01]  /*1c80*/  ISETP.GT.U32.AND P6, PT, R9, R6, PT ;  /* 0x000000060900720c */ /* 0x000fe20003fc4070 */
[----:B------:R-:W-:Y:S01]  /*1c90*/  IMAD.MOV R14, RZ, RZ, -R3 ;  /* 0x000000ffff0e7224 */ /* 0x000fe200078e0a03 */
[----:B------:R-:W-:Y:S01]  /*1ca0*/  LOP3.LUT R3, R7, 0x7f, RZ, 0xc0, !PT ;  /* 0x0000007f07037812 */ /* 0x000fe200078ec0ff */
[----:B------:R-:W-:Y:S02]  /*1cb0*/  IMAD.MOV R16, RZ, RZ, -R13 ;  /* 0x000000ffff107224 */ /* 0x000fe400078e0a0d */
[----:B------:R-:W-:Y:S02]  /*1cc0*/  @!P5 IMAD.IADD R154, R154, 0x1, -R9 ;  /* 0x000000019a9ad824 */ /* 0x000fe400078e0a09 */
[C---:B------:R-:W-:Y:S01]  /*1cd0*/  IMAD R155, R9.reuse, R14, R155 ;  /* 0x0000000e099b7224 */ /* 0x040fe200078e029b */
[----:B------:R-:W-:Y:S01]  /*1ce0*/  LEA R14, R2, UR6, 0x1 ;  /* 0x00000006020e7c11 */ /* 0x000fe2000f8e08ff */
[C---:B------:R-:W-:Y:S01]  /*1cf0*/  IMAD R153, R9.reuse, R16, R153 ;  /* 0x0000001009997224 */ /* 0x040fe200078e0299 */
[----:B------:R-:W-:Y:S01]  /*1d00*/  ISETP.GT.U32.AND P5, PT, R9, R154, PT ;  /* 0x0000009a0900720c */ /* 0x000fe20003fa4070 */
[----:B------:R-:W-:-:S04]  /*1d10*/  IMAD.HI.U32 R2, R12, R163, RZ ;  /* 0x000000a30c027227 */ /* 0x000fc800078e00ff */
[----:B------:R-:W-:Y:S02]  /*1d20*/  @!P6 IMAD.IADD R6, R6, 0x1, -R9 ;  /* 0x000000010606e824 */ /* 0x000fe400078e0a09 */
[----:B------:R-:W-:-:S03]  /*1d30*/  IMAD.HI.U32 R13, R12, R158, RZ ;  /* 0x0000009e0c0d7227 */ /* 0x000fc600078e00ff */
[C---:B------:R-:W-:Y:S01]  /*1d40*/  ISETP.GT.U32.AND P6, PT, R9.reuse, R6, PT ;  /* 0x000000060900720c */ /* 0x040fe20003fc4070 */
[----:B------:R-:W-:Y:S02]  /*1d50*/  IMAD.MOV R16, RZ, RZ, -R2 ;  /* 0x000000ffff107224 */ /* 0x000fe400078e0a02 */
[----:B------:R-:W-:Y:S01]  /*1d60*/  @!P5 IMAD.IADD R154, R154, 0x1, -R9 ;  /* 0x000000019a9ad824 */ /* 0x000fe200078e0a09 */
[C---:B------:R-:W-:Y:S01]  /*1d70*/  ISETP.GT.U32.AND P5, PT, R9.reuse, R155, PT ;  /* 0x0000009b0900720c */ /* 0x040fe20003fa4070 */
[----:B------:R-:W-:Y:S02]  /*1d80*/  IMAD.MOV R13, RZ, RZ, -R13 ;  /* 0x000000ffff0d7224 */ /* 0x000fe400078e0a0d */
[C---:B------:R-:W-:Y:S02]  /*1d90*/  IMAD R163, R9.reuse, R16, R163 ;  /* 0x0000001009a37224 */ /* 0x040fe400078e02a3 */
[----:B------:R-:W-:Y:S01]  /*1da0*/  @!P2 IMAD.MOV R146, RZ, RZ, -R146 ;  /* 0x000000ffff92a224 */ /* 0x000fe200078e0a92 */
[----:B------:R-:W-:Y:S01]  /*1db0*/  ISETP.GT.U32.AND P2, PT, R9, R181, PT ;  /* 0x000000b50900720c */ /* 0x000fe20003f44070 */
[----:B------:R-:W-:Y:S01]  /*1dc0*/  @!P1 IMAD.MOV R148, RZ, RZ, -R148 ;  /* 0x000000ffff949224 */ /* 0x000fe200078e0a94 */
[----:B------:R-:W-:Y:S01]  /*1dd0*/  ISETP.NE.U32.AND P1, PT, R3, RZ, PT ;  /* 0x000000ff0300720c */ /* 0x000fe20003f25070 */
[----:B------:R-:W-:Y:S01]  /*1de0*/  @!P6 IMAD.IADD R6, R6, 0x1, -R9 ;  /* 0x000000010606e824 */ /* 0x000fe200078e0a09 */
[----:B------:R-:W-:Y:S01]  /*1df0*/  ISETP.GT.U32.AND P6, PT, R9, R153, PT ;  /* 0x000000990900720c */ /* 0x000fe20003fc4070 */
[----:B------:R-:W-:-:S02]  /*1e00*/  IMAD.U32 R2, R14, 0x100, R3 ;  /* 0x000001000e027824 */ /* 0x000fc400078e0003 */
[----:B------:R-:W-:Y:S01]  /*1e10*/  IMAD R158, R9, R13, R158 ;  /* 0x0000000d099e7224 */ /* 0x000fe200078e029e */
[----:B------:R-:W1:Y:S01]  /*1e20*/  LDS R14, [UR8] ;  /* 0x00000008ff0e7984 */ /* 0x000e620008000800 */
[----:B------:R-:W-:Y:S01]  /*1e30*/  @!P5 IMAD.IADD R155, R155, 0x1, -R9 ;  /* 0x000000019b9bd824 */ /* 0x000fe200078e0a09 */
[----:B------:R-:W-:Y:S01]  /*1e40*/  ISETP.GT.U32.AND P5, PT, R9, R163, PT ;  /* 0x000000a30900720c */ /* 0x000fe20003fa4070 */
[----:B------:R-:W-:Y:S01]  /*1e50*/  IMAD.HI.U32 R3, R12, R162, RZ ;  /* 0x000000a20c037227 */ /* 0x000fe200078e00ff */
[----:B------:R-:W-:-:S03]  /*1e60*/  IABS R13, R2 ;  /* 0x00000002000d7213 */ /* 0x000fc60000000000 */
[----:B------:R-:W-:Y:S02]  /*1e70*/  IMAD.MOV R11, RZ, RZ, -R3 ;  /* 0x000000ffff0b7224 */ /* 0x000fe400078e0a03 */
[----:B------:R-:W-:Y:S01]  /*1e80*/  @!P6 IMAD.IADD R153, R153, 0x1, -R9 ;  /* 0x000000019999e824 */ /* 0x000fe200078e0a09 */
[----:B------:R-:W-:Y:S01]  /*1e90*/  ISETP.GT.U32.AND P6, PT, R9, R158, PT ;  /* 0x0000009e0900720c */ /* 0x000fe20003fc4070 */
[----:B------:R-:W-:-:S04]  /*1ea0*/  IMAD.HI.U32 R3, R12, R160, RZ ;  /* 0x000000a00c037227 */ /* 0x000fc800078e00ff */
[----:B------:R-:W-:Y:S01]  /*1eb0*/  @!P3 IMAD.MOV R147, RZ, RZ, -R147 ;  /* 0x000000ffff93b224 */ /* 0x000fe200078e0a93 */
[C---:B------:R-:W-:Y:S01]  /*1ec0*/  ISETP.GT.U32.AND P3, PT, R9.reuse, R185, PT ;  /* 0x000000b90900720c */ /* 0x040fe20003f64070 */
[----:B------:R-:W-:Y:S02]  /*1ed0*/  IMAD R162, R9, R11, R162 ;  /* 0x0000000b09a27224 */ /* 0x000fe400078e02a2 */
[----:B------:R-:W-:Y:S02]  /*1ee0*/  IMAD.MOV R3, RZ, RZ, -R3 ;  /* 0x000000ffff037224 */ /* 0x000fe400078e0a03 */
[--C-:B------:R-:W-:Y:S01]  /*1ef0*/  @!P0 IMAD.IADD R169, R169, 0x1, -R9.reuse ;  /* 0x00000001a9a98824 */ /* 0x100fe200078e0a09 */
[----:B------:R-:W-:Y:S01]  /*1f00*/  ISETP.GE.AND P0, PT, R15, RZ, PT ;  /* 0x000000ff0f00720c */ /* 0x000fe20003f06270 */
[--C-:B------:R-:W-:Y:S01]  /*1f10*/  @!P2 IMAD.IADD R181, R181, 0x1, -R9.reuse ;  /* 0x00000001b5b5a824 */ /* 0x100fe200078e0a09 */
[----:B------:R-:W-:Y:S01]  /*1f20*/  ISETP.GE.AND P2, PT, R21, RZ, PT ;  /* 0x000000ff1500720c */ /* 0x000fe20003f46270 */
[----:B------:R-:W-:Y:S01]  /*1f30*/  @!P5 IMAD.IADD R163, R163, 0x1, -R9 ;  /* 0x00000001a3a3d824 */ /* 0x000fe200078e0a09 */
[C---:B------:R-:W-:Y:S01]  /*1f40*/  ISETP.GT.U32.AND P5, PT, R9.reuse, R162, PT ;  /* 0x000000a20900720c */ /* 0x040fe20003fa4070 */
[----:B------:R-:W-:-:S02]  /*1f50*/  IMAD R160, R9, R3, R160 ;  /* 0x0000000309a07224 */ /* 0x000fc400078e02a0 */
[--C-:B------:R-:W-:Y:S02]  /*1f60*/  @!P6 IMAD.IADD R158, R158, 0x1, -R9.reuse ;  /* 0x000000019e9ee824 */ /* 0x100fe400078e0a09 */
[----:B------:R-:W-:Y:S01]  /*1f70*/  @!P3 IMAD.IADD R185, R185, 0x1, -R9 ;  /* 0x00000001b9b9b824 */ /* 0x000fe200078e0a09 */
[C---:B------:R-:W-:Y:S01]  /*1f80*/  ISETP.GT.U32.AND P6, PT, R9.reuse, R160, PT ;  /* 0x000000a00900720c */ /* 0x040fe20003fc4070 */
[----:B------:R-:W-:Y:S01]  /*1f90*/  VIADD R3, R2, 0x80 ;  /* 0x0000008002037836 */ /* 0x000fe20000000000 */
[----:B------:R-:W-:Y:S01]  /*1fa0*/  ISETP.GE.AND P3, PT, R22, RZ, PT ;  /* 0x000000ff1600720c */ /* 0x000fe20003f66270 */
[----:B------:R-:W-:Y:S01]  /*1fb0*/  @!P0 IMAD.MOV R150, RZ, RZ, -R150 ;  /* 0x000000ffff968224 */ /* 0x000fe200078e0a96 */
[C---:B------:R-:W-:Y:S01]  /*1fc0*/  ISETP.GT.U32.AND P0, PT, R9.reuse, R155, PT ;  /* 0x0000009b0900720c */ /* 0x040fe20003f04070 */
[----:B------:R-:W-:Y:S01]  /*1fd0*/  @!P2 IMAD.MOV R152, RZ, RZ, -R152 ;  /* 0x000000ffff98a224 */ /* 0x000fe200078e0a98 */
[----:B------:R-:W-:Y:S01]  /*1fe0*/  ISETP.GT.U32.AND P2, PT, R9, R163, PT ;  /* 0x000000a30900720c */ /* 0x000fe20003f44070 */
[----:B------:R-:W-:Y:S01]  /*1ff0*/  IMAD.HI.U32 R12, R12, R159, RZ ;  /* 0x0000009f0c0c7227 */ /* 0x000fe200078e00ff */
[----:B------:R-:W-:-:S02]  /*2000*/  IABS R15, R3 ;  /* 0x00000003000f7213 */ /* 0x000fc40000000000 */
[----:B-1----:R-:W-:Y:S01]  /*2010*/  R2UR UR19, R14 ;  /* 0x000000000e1372ca */ /* 0x002fe200000e0000 */
[----:B------:R-:W-:-:S04]  /*2020*/  IMAD.HI.U32 R11, R10, R13, RZ ;  /* 0x0000000d0a0b7227 */ /* 0x000fc800078e00ff */
[----:B------:R-:W-:Y:S01]  /*2030*/  @!P5 IMAD.IADD R162, R162, 0x1, -R9 ;  /* 0x00000001a2a2d824 */ /* 0x000fe200078e0a09 */
[----:B------:R-:W-:Y:S01]  /*2040*/  ISETP.GE.AND P5, PT, R23, RZ, PT ;  /* 0x000000ff1700720c */ /* 0x000fe20003fa6270 */
[----:B------:R-:W-:Y:S02]  /*2050*/  IMAD.MOV R12, RZ, RZ, -R12 ;  /* 0x000000ffff0c7224 */ /* 0x000fe400078e0a0c */
[----:B------:R-:W-:Y:S02]  /*2060*/  IMAD.MOV R11, RZ, RZ, -R11 ;  /* 0x000000ffff0b7224 */ /* 0x000fe400078e0a0b */
[----:B------:R-:W-:Y:S01]  /*2070*/  @!P6 IMAD.IADD R160, R160, 0x1, -R9 ;  /* 0x00000001a0a0e824 */ /* 0x000fe200078e0a09 */
[----:B------:R-:W-:Y:S01]  /*2080*/  ISETP.GT.U32.AND P6, PT, R9, R162, PT ;  /* 0x000000a20900720c */ /* 0x000fe20003fc4070 */
[----:B------:R-:W-:-:S04]  /*2090*/  IMAD.HI.U32 R10, R10, R15, RZ ;  /* 0x0000000f0a0a7227 */ /* 0x000fc800078e00ff */
[----:B------:R-:W-:Y:S01]  /*20a0*/  @!P4 IMAD.MOV R151, RZ, RZ, -R151 ;  /* 0x000000ffff97c224 */ /* 0x000fe200078e0a97 */
[C---:B------:R-:W-:Y:S01]  /*20b0*/  ISETP.GT.U32.AND P4, PT, R9.reuse, R153, PT ;  /* 0x000000990900720c */ /* 0x040fe20003f84070 */
[C---:B------:R-:W-:Y:S02]  /*20c0*/  IMAD R159, R9.reuse, R12, R159 ;  /* 0x0000000c099f7224 */ /* 0x040fe400078e029f */
[----:B------:R-:W-:Y:S01]  /*20d0*/  @!P3 IMAD.MOV R157, RZ, RZ, -R157 ;  /* 0x000000ffff9db224 */ /* 0x000fe200078e0a9d */
[----:B------:R-:W-:Y:S01]  /*20e0*/  ISETP.GT.U32.AND P3, PT, R9, R158, PT ;  /* 0x0000009e0900720c */ /* 0x000fe20003f64070 */
[C---:B------:R-:W-:Y:S02]  /*20f0*/  IMAD R13, R8.reuse, R11, R13 ;  /* 0x0000000b080d7224 */ /* 0x040fe400078e020d */
[----:B------:R-:W-:Y:S02]  /*2100*/  IMAD.MOV R10, RZ, RZ, -R10 ;  /* 0x000000ffff0a7224 */ /* 0x000fe400078e0a0a */
[--C-:B------:R-:W-:Y:S01]  /*2110*/  @!P0 IMAD.IADD R155, R155, 0x1, -R9.reuse ;  /* 0x000000019b9b8824 */ /* 0x100fe200078e0a09 */
[----:B------:R-:W-:Y:S01]  /*2120*/  BAR.SYNC.DEFER_BLOCKING 0x0 ;  /* 0x0000000000007b1d */ /* 0x000fe20000010000 */
[----:B------:R-:W-:Y:S01]  /*2130*/  @!P2 IMAD.IADD R163, R163, 0x1, -R9 ;  /* 0x00000001a3a3a824 */ /* 0x000fe200078e0a09 */
[----:B------:R-:W-:Y:S01]  /*2140*/  ISETP.GT.U32.AND P0, PT, R9, R159, PT ;  /* 0x0000009f0900720c */ /* 0x000fe20003f04070 */
[C---:B------:R-:W-:Y:S01]  /*2150*/  IMAD R15, R8.reuse, R10, R15 ;  /* 0x0000000a080f7224 */ /* 0x040fe200078e020f */
[----:B------:R-:W-:Y:S01]  /*2160*/  ISETP.GT.U32.AND P2, PT, R8, R13, PT ;  /* 0x0000000d0800720c */ /* 0x000fe20003f44070 */
[----:B------:R-:W-:-:S03]  /*2170*/  @!P6 IMAD.IADD R162, R162, 0x1, -R9 ;  /* 0x00000001a2a2e824 */ /* 0x000fc600078e0a09 */
[----:B------:R-:W1:Y:S01]  /*2180*/  LDC.64 R10, c[0x0][0x3a0] ;  /* 0x0000e800ff0a7b82 */ /* 0x000e620000000a00 */
[--C-:B------:R-:W-:Y:S01]  /*2190*/  @!P4 IMAD.IADD R153, R153, 0x1, -R9.reuse ;  /* 0x000000019999c824 */ /* 0x100fe200078e0a09 */
[----:B------:R-:W-:Y:S01]  /*21a0*/  ISETP.GT.U32.AND P6, PT, R8, R15, PT ;  /* 0x0000000f0800720c */ /* 0x000fe20003fc4070 */
[----:B------:R-:W-:Y:S01]  /*21b0*/  @!P3 IMAD.IADD R158, R158, 0x1, -R9 ;  /* 0x000000019e9eb824 */ /* 0x000fe200078e0a09 */
[----:B------:R-:W-:Y:S01]  /*21c0*/  ISETP.GE.AND P4, PT, R24, RZ, PT ;  /* 0x000000ff1800720c */ /* 0x000fe20003f86270 */
[----:B------:R-:W-:Y:S01]  /*21d0*/  @!P5 IMAD.MOV R161, RZ, RZ, -R161 ;  /* 0x000000ffffa1d224 */ /* 0x000fe200078e0aa1 */
[----:B------:R-:W-:Y:S02]  /*21e0*/  ISETP.GE.AND P3, PT, R17, RZ, PT ;  /* 0x000000ff1100720c */ /* 0x000fe40003f66270 */
[----:B------:R-:W-:Y:S01]  /*21f0*/  ISETP.GT.U32.AND P5, PT, R9, R160, PT ;  /* 0x000000a00900720c */ /* 0x000fe20003fa4070 */
[----:B------:R-:W-:Y:S01]  /*2200*/  @!P0 IMAD.IADD R159, R159, 0x1, -R9 ;  /* 0x000000019f9f8824 */ /* 0x000fe200078e0a09 */
[----:B------:R-:W-:Y:S01]  /*2210*/  ISETP.GE.AND P0, PT, R26, RZ, PT ;  /* 0x000000ff1a00720c */ /* 0x000fe20003f06270 */
[----:B------:R-:W-:Y:S01]  /*2220*/  @!P2 IMAD.IADD R13, R13, 0x1, -R8 ;  /* 0x000000010d0da824 */ /* 0x000fe200078e0a08 */
[----:B------:R-:W-:-:S03]  /*2230*/  ISETP.GE.AND P2, PT, R27, RZ, PT ;  /* 0x000000ff1b00720c */ /* 0x000fc60003f46270 */
[----:B------:R-:W-:Y:S02]  /*2240*/  @!P6 IMAD.IADD R15, R15, 0x1, -R8 ;  /* 0x000000010f0fe824 */ /* 0x000fe400078e0a08 */
[----:B------:R-:W-:Y:S01]  /*2250*/  @!P4 IMAD.MOV R165, RZ, RZ, -R165 ;  /* 0x000000ffffa5c224 */ /* 0x000fe200078e0aa5 */
[----:B------:R-:W-:Y:S01]  /*2260*/  ISETP.GT.U32.AND P4, PT, R9, R159, PT ;  /* 0x0000009f0900720c */ /* 0x000fe20003f84070 */
[----:B------:R-:W-:Y:S01]  /*2270*/  @!P3 IMAD.MOV R169, RZ, RZ, -R169 ;  /* 0x000000ffffa9b224 */ /* 0x000fe200078e0aa9 */
[----:B------:R-:W-:Y:S01]  /*2280*/  ISETP.GT.U32.AND P3, PT, R8, R13, PT ;  /* 0x0000000d0800720c */ /* 0x000fe20003f64070 */
[----:B------:R-:W-:Y:S01]  /*2290*/  @!P5 IMAD.IADD R160, R160, 0x1, -R9 ;  /* 0x00000001a0a0d824 */ /* 0x000fe200078e0a09 */
[----:B------:R-:W-:Y:S01]  /*22a0*/  ISETP.GT.U32.AND P6, PT, R8, R15, PT ;  /* 0x0000000f0800720c */ /* 0x000fe20003fc4070 */
[----:B------:R-:W-:Y:S01]  /*22b0*/  @!P0 IMAD.MOV R175, RZ, RZ, -R175 ;  /* 0x000000ffffaf8224 */ /* 0x000fe200078e0aaf */
[----:B------:R-:W-:Y:S01]  /*22c0*/  ISETP.GE.AND P0, PT, R2, RZ, PT ;  /* 0x000000ff0200720c */ /* 0x000fe20003f06270 */
[----:B------:R-:W-:Y:S01]  /*22d0*/  @!P2 IMAD.MOV R177, RZ, RZ, -R177 ;  /* 0x000000ffffb1a224 */ /* 0x000fe200078e0ab1 */
[----:B------:R-:W-:Y:S01]  /*22e0*/  ISETP.GE.AND P2, PT, R3, RZ, PT ;  /* 0x000000ff0300720c */ /* 0x000fe20003f46270 */
[C---:B-1----:R-:W-:Y:S01]  /*22f0*/  VIADD R14, R10.reuse, 0xffffffea ;  /* 0xffffffea0a0e7836 */ /* 0x042fe20000000000 */
[----:B------:R-:W-:Y:S01]  /*2300*/  ISETP.GE.AND P5, PT, R25, RZ, PT ;  /* 0x000000ff1900720c */ /* 0x000fe20003fa6270 */
[----:B------:R-:W-:-:S02]  /*2310*/  VIADD R22, R10, 0xffffffff ;  /* 0xffffffff0a167836 */ /* 0x000fc40000000000 */
[----:B------:R-:W-:Y:S01]  /*2320*/  @!P4 IMAD.IADD R159, R159, 0x1, -R9 ;  /* 0x000000019f9fc824 */ /* 0x000fe200078e0a09 */
[----:B------:R-:W-:Y:S01]  /*2330*/  ISETP.GE.AND P4, PT, R28, RZ, PT ;  /* 0x000000ff1c00720c */ /* 0x000fe20003f86270 */
[--C-:B------:R-:W-:Y:S01]  /*2340*/  @!P3 IMAD.IADD R13, R13, 0x1, -R8.reuse ;  /* 0x000000010d0db824 */ /* 0x100fe200078e0a08 */
[----:B------:R-:W-:Y:S01]  /*2350*/  ISETP.GE.AND P3, PT, R29, RZ, PT ;  /* 0x000000ff1d00720c */ /* 0x000fe20003f66270 */
[----:B------:R-:W-:Y:S01]  /*2360*/  @!P6 IMAD.IADD R15, R15, 0x1, -R8 ;  /* 0x000000010f0fe824 */ /* 0x000fe200078e0a08 */
[----:B------:R-:W-:Y:S01]  /*2370*/  ISETP.NE.AND P6, PT, R4, RZ, PT ;  /* 0x000000ff0400720c */ /* 0x000fe20003fc5270 */
[----:B------:R-:W-:Y:S01]  /*2380*/  @!P0 IMAD.MOV R13, RZ, RZ, -R13 ;  /* 0x000000ffff0d8224 */ /* 0x000fe200078e0a0d */
[----:B------:R-:W-:Y:S01]  /*2390*/  LOP3.LUT R4, RZ, R4, RZ, 0x33, !PT ;  /* 0x00000004ff047212 */ /* 0x000fe200078e33ff */
[----:B------:R-:W-:Y:S01]  /*23a0*/  @!P2 IMAD.MOV R15, RZ, RZ, -R15 ;  /* 0x000000ffff0fa224 */ /* 0x000fe200078e0a0f */
[----:B------:R-:W-:Y:S01]  /*23b0*/  ISETP.GE.AND P2, PT, R19, RZ, PT ;  /* 0x000000ff1300720c */ /* 0x000fe20003f46270 */
[----:B------:R-:W-:Y:S01]  /*23c0*/  VIADD R8, R10, 0xffffffec ;  /* 0xffffffec0a087836 */ /* 0x000fe20000000000 */
[----:B------:R-:W-:Y:S01]  /*23d0*/  SEL R26, R4, R13, !P6 ;  /* 0x0000000d041a7207 */ /* 0x000fe20007000000 */
[----:B------:R-:W-:Y:S01]  /*23e0*/  VIADD R19, R10, 0xffffffe6 ;  /* 0xffffffe60a137836 */ /* 0x000fe20000000000 */
[----:B------:R-:W-:Y:S01]  /*23f0*/  SEL R28, R4, R15, !P6 ;  /* 0x0000000f041c7207 */ /* 0x000fe20007000000 */
[----:B------:R-:W-:Y:S01]  /*2400*/  VIADD R4, R10, 0xffffffed ;  /* 0xffffffed0a047836 */ /* 0x000fe20000000000 */
[----:B------:R-:W-:Y:S01]  /*2410*/  ISETP.GE.AND P0, PT, R20, RZ, PT ;  /* 0x000000ff1400720c */ /* 0x000fe20003f06270 */
[----:B------:R-:W-:Y:S01]  /*2420*/  @!P4 IMAD.MOV R181, RZ, RZ, -R181 ;  /* 0x000000ffffb5c224 */ /* 0x000fe200078e0ab5 */
[----:B------:R-:W-:Y:S01]  /*2430*/  ISETP.GE.U32.AND P4, PT, R8, 0x7fffffcd, PT ;  /* 0x7fffffcd0800780c */ /* 0x000fe20003f86070 */
[----:B------:R-:W-:Y:S01]  /*2440*/  VIADD R8, R10, 0xffffffee ;  /* 0xffffffee0a087836 */ /* 0x000fe20000000000 */
[----:B------:R-:W-:Y:S01]  /*2450*/  ISETP.GE.U32.AND P6, PT, R4, 0x7fffffce, PT ;  /* 0x7fffffce0400780c */ /* 0x000fe20003fc6070 */
[----:B------:R-:W-:Y:S01]  /*2460*/  VIADD R4, R10, 0xffffffef ;  /* 0xffffffef0a047836 */ /* 0x000fe20000000000 */
[----:B------:R-:W-:Y:S01]  /*2470*/  SEL R12, RZ, 0x1, P4 ;  /* 0x00000001ff0c7807 */ /* 0x000fe20002000000 */
        /* <DEDUP_REMOVED lines=9> */
[----:B------:R-:W-:Y:S01]  /*2510*/  SEL R8, RZ, 0x4, P3 ;  /* 0x00000004ff087807 */ /* 0x000fe20001800000 */
[----:B------:R-:W-:Y:S01]  /*2520*/  IMAD.IADD R12, R12, 0x1, R13 ;  /* 0x000000010c0c7824 */ /* 0x000fe200078e020d */
[----:B------:R-:W-:Y:S01]  /*2530*/  ISETP.GE.U32.AND P3, PT, R4, 0x7fffffca, PT ;  /* 0x7fffffca0400780c */ /* 0x000fe20003f66070 */
[----:B------:R-:W-:Y:S01]  /*2540*/  VIADD R4, R10, 0xffffffeb ;  /* 0xffffffeb0a047836 */ /* 0x000fe20000000000 */
[----:B------:R-:W-:-:S02]  /*2550*/  SEL R9, RZ, 0x7fff8, P4 ;  /* 0x0007fff8ff097807 */ /* 0x000fc40002000000 */
[----:B------:R-:W-:Y:S01]  /*2560*/  ISETP.GE.U32.AND P4, PT, R14, 0x7fffffcb, PT ;  /* 0x7fffffcb0e00780c */ /* 0x000fe20003f86070 */
[----:B------:R-:W-:Y:S01]  /*2570*/  VIADD R14, R10, 0xffffffe4 ;  /* 0xffffffe40a0e7836 */ /* 0x000fe20000000000 */
[----:B------:R-:W-:Y:S02]  /*2580*/  SEL R16, RZ, 0x1, P6 ;  /* 0x00000001ff107807 */ /* 0x000fe40003000000 */
[----:B------:R-:W-:Y:S01]  /*2590*/  ISETP.GE.U32.AND P6, PT, R4, 0x7fffffcc, PT ;  /* 0x7fffffcc0400780c */ /* 0x000fe20003fc6070 */
[----:B------:R-:W-:Y:S01]  /*25a0*/  VIADD R4, R10, 0xffffffe5 ;  /* 0xffffffe50a047836 */ /* 0x000fe20000000000 */
[----:B------:R-:W-:Y:S02]  /*25b0*/  SEL R17, RZ, 0x1fffe, P3 ;  /* 0x0001fffeff117807 */ /* 0x000fe40001800000 */
[----:B------:R-:W-:Y:S02]  /*25c0*/  ISETP.GE.U32.AND P3, PT, R14, 0x7fffffc5, PT ;  /* 0x7fffffc50e00780c */ /* 0x000fe40003f66070 */
[----:B------:R-:W-:Y:S01]  /*25d0*/  SEL R14, RZ, 0x4, P4 ;  /* 0x00000004ff0e7807 */ /* 0x000fe20002000000 */
[----:B------:R-:W-:Y:S01]  /*25e0*/  IMAD.IADD R16, R16, 0x1, R17 ;  /* 0x0000000110107824 */ /* 0x000fe200078e0211 */
[----:B------:R-:W-:Y:S01]  /*25f0*/  ISETP.GE.U32.AND P4, PT, R4, 0x7fffffc6, PT ;  /* 0x7fffffc60400780c */ /* 0x000fe20003f86070 */
[----:B------:R-:W-:Y:S01]  /*2600*/  VIADD R4, R10, 0xffffffe1 ;  /* 0xffffffe10a047836 */ /* 0x000fe20000000000 */
[----:B------:R-:W-:Y:S01]  /*2610*/  ISETP.GE.AND P5, PT, R18, RZ, PT ;  /* 0x000000ff1200720c */ /* 0x000fe20003fa6270 */
[----:B------:R-:W-:Y:S01]  /*2620*/  VIADD R18, R10, 0xffffffe7 ;  /* 0xffffffe70a127836 */ /* 0x000fe20000000000 */
[----:B------:R-:W-:-:S02]  /*2630*/  SEL R15, RZ, 0x7fff8, P6 ;  /* 0x0007fff8ff0f7807 */ /* 0x000fc40003000000 */
[----:B------:R-:W-:Y:S01]  /*2640*/  ISETP.GE.U32.AND P6, PT, R19, 0x7fffffc7, PT ;  /* 0x7fffffc71300780c */ /* 0x000fe20003fc6070 */
[----:B------:R-:W-:Y:S01]  /*2650*/  VIADD R19, R10, 0xffffffe2 ;  /* 0xffffffe20a137836 */ /* 0x000fe20000000000 */
[----:B------:R-:W-:Y:S02]  /*2660*/  SEL R21, RZ, 0x1fffe, P4 ;  /* 0x0001fffeff157807 */ /* 0x000fe40002000000 */
[----:B------:R-:W-:Y:S02]  /*2670*/  SEL R20, RZ, 0x1, P3 ;  /* 0x00000001ff147807 */ /* 0x000fe40001800000 */
[----:B------:R-:W-:Y:S01]  /*2680*/  ISETP.GE.U32.AND P4, PT, R4, 0x7fffffc2, PT ;  /* 0x7fffffc20400780c */ /* 0x000fe20003f86070 */
[----:B------:R-:W-:Y:S01]  /*2690*/  VIADD R4, R10, 0xffffffe0 ;  /* 0xffffffe00a047836 */ /* 0x000fe20000000000 */
[----:B------:R-:W-:Y:S01]  /*26a0*/  ISETP.GE.U32.AND P3, PT, R18, 0x7fffffc8, PT ;  /* 0x7fffffc81200780c */ /* 0x000fe20003f66070 */
[----:B------:R-:W-:Y:S01]  /*26b0*/  IMAD.IADD R20, R20, 0x1, R21 ;  /* 0x0000000114147824 */ /* 0x000fe200078e0215 */
[----:B------:R-:W-:Y:S01]  /*26c0*/  SEL R18, RZ, 0x4, P6 ;  /* 0x00000004ff127807 */ /* 0x000fe20003000000 */
[----:B------:R-:W-:Y:S01]  /*26d0*/  @!P5 IMAD.MOV R179, RZ, RZ, -R179 ;  /* 0x000000ffffb3d224 */ /* 0x000fe200078e0ab3 */
[----:B------:R-:W-:-:S02]  /*26e0*/  ISETP.GE.U32.AND P6, PT, R19, 0x7fffffc3, PT ;  /* 0x7fffffc31300780c */ /* 0x000fc40003fc6070 */
[----:B------:R-:W-:Y:S02]  /*26f0*/  SEL R19, RZ, 0x7fff8, P3 ;  /* 0x0007fff8ff137807 */ /* 0x000fe40001800000 */
[----:B------:R-:W-:Y:S02]  /*2700*/  ISETP.GE.U32.AND P3, PT, R4, 0x7fffffc1, PT ;  /* 0x7fffffc10400780c */ /* 0x000fe40003f66070 */
[----:B------:R-:W-:Y:S02]  /*2710*/  SEL R24, RZ, 0x1fffe, P4 ;  /* 0x0001fffeff187807 */ /* 0x000fe40002000000 */
[----:B------:R-:W-:Y:S02]  /*2720*/  ISETP.GE.U32.AND P4, PT, R22, 0x7fffffe0, PT ;  /* 0x7fffffe01600780c */ /* 0x000fe40003f86070 */
[----:B------:R-:W-:Y:S02]  /*2730*/  SEL R22, RZ, 0x4, P6 ;  /* 0x00000004ff167807 */ /* 0x000fe40003000000 */
[----:B------:R-:W-:-:S02]  /*2740*/  ISETP.GE.U32.AND P6, PT, R23, 0x7fffffc4, PT ;  /* 0x7fffffc41700780c */ /* 0x000fc40003fc6070 */
[----:B------:R-:W-:Y:S02]  /*2750*/  SEL R23, RZ, 0x1, P3 ;  /* 0x00000001ff177807 */ /* 0x000fe40001800000 */
[----:B------:R-:W-:Y:S02]  /*2760*/  LOP3.LUT R16, R16, 0x3, RZ, 0xc0, !PT ;  /* 0x0000000310107812 */ /* 0x000fe400078ec0ff */
[----:B------:R-:W-:Y:S01]  /*2770*/  LOP3.LUT R12, R12, 0x3, RZ, 0xc0, !PT ;  /* 0x000000030c0c7812 */ /* 0x000fe200078ec0ff */
[----:B------:R-:W-:Y:S01]  /*2780*/  IMAD.IADD R23, R23, 0x1, R24 ;  /* 0x0000000117177824 */ /* 0x000fe200078e0218 */
[----:B------:R-:W-:Y:S01]  /*2790*/  IADD3 R14, PT, PT, R16, R15, R14 ;  /* 0x0000000f100e7210 */ /* 0x000fe20007ffe00e */
[----:B------:R-:W-:Y:S01]  /*27a0*/  VIADD R15, R10, 0xfffffff7 ;  /* 0xfffffff70a0f7836 */ /* 0x000fe20000000000 */
[----:B------:R-:W-:Y:S02]  /*27b0*/  SEL R13, RZ, 0x7fff8, P6 ;  /* 0x0007fff8ff0d7807 */ /* 0x000fe40003000000 */
[----:B------:R-:W-:Y:S01]  /*27c0*/  LOP3.LUT R20, R20, 0x3, RZ, 0xc0, !PT ;  /* 0x0000000314147812 */ /* 0x000fe200078ec0ff */
[----:B------:R-:W-:Y:S01]  /*27d0*/  IMAD.SHL.U32 R14, R14, 0x100, RZ ;  /* 0x000001000e0e7824 */ /* 0x000fe200078e00ff */
[----:B------:R-:W-:-:S02]  /*27e0*/  LOP3.LUT R23, R23, 0x3, RZ, 0xc0, !PT ;  /* 0x0000000317177812 */ /* 0x000fc400078ec0ff */
[----:B------:R-:W-:Y:S01]  /*27f0*/  IADD3 R9, PT, PT, R12, R9, R8 ;  /* 0x000000090c097210 */ /* 0x000fe20007ffe008 */
[-C--:B------:R-:W-:Y:S01]  /*2800*/  IMAD R8, R26, R11.reuse, RZ ;  /* 0x0000000b1a087224 */ /* 0x080fe200078e02ff */
[----:B------:R-:W-:Y:S01]  /*2810*/  ISETP.GE.AND P5, PT, R30, RZ, PT ;  /* 0x000000ff1e00720c */ /* 0x000fe20003fa6270 */
[----:B------:R-:W-:Y:S01]  /*2820*/  IMAD R11, R28, R11, RZ ;  /* 0x0000000b1c0b7224 */ /* 0x000fe200078e02ff */
[----:B------:R-:W-:Y:S02]  /*2830*/  IADD3 R18, PT, PT, R20, R19, R18 ;  /* 0x0000001314127210 */ /* 0x000fe40007ffe012 */
[----:B------:R-:W-:Y:S01]  /*2840*/  IADD3 R13, PT, PT, R23, R13, R22 ;  /* 0x0000000d170d7210 */ /* 0x000fe20007ffe016 */
[----:B---3--:R-:W-:Y:S08]  /*2850*/  BRA.U UP0, `(.L_x_11) ;  /* 0x0000000100187547 */ /* 0x008ff0000b800000 */
[----:B------:R-:W-:Y:S01]  /*2860*/  ELECT P6, URZ, PT ;  /* 0x0000000000ff782f */ /* 0x000fe200038c0000 */
[----:B------:R-:W-:Y:S01]  /*2870*/  IMAD.MOV.U32 R12, RZ, RZ, 0x1 ;  /* 0x00000001ff0c7424 */ /* 0x000fe200078e00ff */
[----:B------:R-:W-:Y:S01]  /*2880*/  UMOV UR4, 0x40 ;  /* 0x0000004000047882 */ /* 0x000fe20000000000 */
[----:B------:R-:W-:Y:S01]  /*2890*/  UVIRTCOUNT.DEALLOC.SMPOOL 0x80 ;  /* 0x000000800000784c */ /* 0x000fe20000000000 */
[----:B------:R-:W-:-:S09]  /*28a0*/  ULEA UR4, UR5, UR4, 0x18 ;  /* 0x0000000405047291 */ /* 0x000fd2000f8ec0ff */
[----:B------:R1:W-:Y:S03]  /*28b0*/  @P6 STS.U8 [UR4], R12 ;  /* 0x0000000cff006988 */ /* 0x0003e60008000004 */
.L_x_11:
[----:B------:R-:W-:Y:S01]  /*28c0*/  UIADD3 UR9, UPT, UPT, UR19, UR9, URZ ;  /* 0x0000000913097290 */ /* 0x000fe2000fffe0ff */
[----:B------:R-:W-:Y:S01]  /*28d0*/  LOP3.LUT R13, R13, 0xf, RZ, 0xc0, !PT ;  /* 0x0000000f0d0d7812 */ /* 0x000fe200078ec0ff */
[----:B------:R-:W-:Y:S01]  /*28e0*/  VOTEU.ALL UP1, P1 ;  /* 0x0000000000ff7886 */ /* 0x000fe20000820000 */
[----:B------:R-:W-:Y:S01]  /*28f0*/  UMOV UR4, 0x1 ;  /* 0x0000000100047882 */ /* 0x000fe20000000000 */
[----:B------:R-:W-:Y:S01]  /*2900*/  UIADD3 UR10, UPT, UPT, UR8, 0xc000, URZ ;  /* 0x0000c000080a7890 */ /* 0x000fe2000fffe0ff */
[----:B------:R-:W-:Y:S01]  /*2910*/  @!P5 IMAD.MOV R185, RZ, RZ, -R185 ;  /* 0x000000ffffb9d224 */ /* 0x000fe200078e0ab9 */
[----:B-1----:R-:W-:Y:S01]  /*2920*/  LOP3.LUT R12, R14, 0xf00, RZ, 0xe2, !PT ;  /* 0x00000f000e0c7812 */ /* 0x002fe200078ee2ff */
[----:B------:R-:W-:Y:S01]  /*2930*/  IMAD R13, R18, 0x10, R13 ;  /* 0x00000010120d7824 */ /* 0x000fe200078e020d */
[----:B------:R-:W-:-:S04]  /*2940*/  @!UP1 UIADD3 UR6, UPT, UPT, -UR4, 0x100000, URZ ;  /* 0x0010000004069890 */ /* 0x000fc8000fffe1ff */
[----:B------:R-:W-:Y:S02]  /*2950*/  @!UP1 USHF.L.U32 UR7, UR6, 0xb, URZ ;  /* 0x0000000b06079899 */ /* 0x000fe400080006ff */
[----:B------:R-:W-:Y:S01]  /*2960*/  @!UP1 USHF.L.U32 UR6, UR6, 0x1, URZ ;  /* 0x0000000106069899 */ /* 0x000fe200080006ff */
[----:B------:R-:W-:Y:S01]  /*2970*/  STTM.x64 tmem[UR9], RZ ;  /* 0x000000ff000079ed */ /* 0x000fe20008340009 */
[----:B------:R-:W-:Y:S01]  /*2980*/  STTM.x64 tmem[UR9+0x40], RZ ;  /* 0x000040ff000079ed */ /* 0x000fe20008340009 */
[----:B------:R-:W-:Y:S01]  /*2990*/  STTM.x64 tmem[UR9+0x80], RZ ;  /* 0x000080ff000079ed */ /* 0x000fe20008340009 */
[----:B------:R-:W-:Y:S01]  /*29a0*/  STTM.x64 tmem[UR9+0xc0], RZ ;  /* 0x0000c0ff000079ed */ /* 0x000fe20008340009 */
[----:B------:R-:W-:Y:S01]  /*29b0*/  STTM.x64 tmem[UR9+0x100], RZ ;  /* 0x000100ff000079ed */ /* 0x000fe20008340009 */
[----:B------:R-:W-:Y:S01]  /*29c0*/  STTM.x64 tmem[UR9+0x140], RZ ;  /* 0x000140ff000079ed */ /* 0x000fe20008340009 */
[----:B------:R-:W-:Y:S01]  /*29d0*/  STTM.x64 tmem[UR9+0x180], RZ ;  /* 0x000180ff000079ed */ /* 0x000fe20008340009 */
[----:B------:R-:W-:Y:S01]  /*29e0*/  STTM.x64 tmem[UR9+0x1c0], RZ ;  /* 0x0001c0ff000079ed */ /* 0x000fe20008340009 */
[----:B------:R-:W1:Y:S02]  /*29f0*/  FENCE.VIEW.ASYNC.T ;  /* 0x00000000000073c6 */ /* 0x000e640000000200 */
[----:B-1----:R-:W-:Y:S01]  /*2a00*/  BAR.SYNC.DEFER_BLOCKING 0x0 ;  /* 0x0000000000007b1d */ /* 0x002fe20000010000 */
[----:B------:R-:W-:Y:S01]  /*2a10*/  LEA R30, P5, R8, UR12, 0x1 ;  /* 0x0000000c081e7c11 */ /* 0x000fe2000f8a08ff */
[----:B------:R-:W-:Y:S01]  /*2a20*/  IMAD R9, R9, 0x1000, R12 ;  /* 0x0000100009097824 */ /* 0x000fe200078e020c */
[----:B------:R-:W-:Y:S01]  /*2a30*/  PRMT R184, RZ, 0x7610, R184 ;  /* 0x00007610ffb87816 */ /* 0x000fe200000000b8 */
[----:B------:R-:W-:Y:S01]  /*2a40*/  VIADD R12, R10, 0xfffffff6 ;  /* 0xfffffff60a0c7836 */ /* 0x000fe20000000000 */
[----:B------:R-:W-:Y:S01]  /*2a50*/  LEA.HI.X.SX32 R31, R8, UR13, 0x1, P5 ;  /* 0x0000000d081f7c11 */ /* 0x000fe2000a8f0eff */
[----:B------:R-:W-:Y:S01]  /*2a60*/  VOTEU.ALL UP2, P1 ;  /* 0x0000000000ff7886 */ /* 0x000fe20000840000 */
[----:B------:R-:W-:-:S02]  /*2a70*/  LOP3.LUT R8, R13, 0xff, RZ, 0xc0, !PT ;  /* 0x000000ff0d087812 */ /* 0x000fc400078ec0ff */
[----:B------:R-:W-:Y:S02]  /*2a80*/  LEA R32, P5, R11, UR12, 0x1 ;  /* 0x0000000c0b207c11 */ /* 0x000fe4000f8a08ff */
[----:B------:R-:W-:Y:S01]  /*2a90*/  PRMT R244, RZ, 0x7610, R244 ;  /* 0x00007610fff47816 */ /* 0x000fe200000000f4 */
[----:B------:R-:W-:Y:S01]  /*2aa0*/  IMAD.IADD R142, R9, 0x1, R8 ;  /* 0x00000001098e7824 */ /* 0x000fe200078e0208 */
[----:B------:R-:W-:Y:S01]  /*2ab0*/  LEA.HI.X.SX32 R33, R11, UR13, 0x1, P5 ;  /* 0x0000000d0b217c11 */ /* 0x000fe2000a8f0eff */
[----:B------:R-:W1:Y:S01]  /*2ac0*/  LDC.64 R8, c[0x0][0x3a8] ;  /* 0x0000ea00ff087b82 */ /* 0x000e620000000a00 */
[----:B------:R-:W-:Y:S02]  /*2ad0*/  PRMT R240, RZ, 0x7610, R240 ;  /* 0x00007610fff07816 */ /* 0x000fe400000000f0 */
[----:B------:R-:W-:Y:S02]  /*2ae0*/  LOP3.LUT R142, R142, 0xffff, RZ, 0xc0, !PT ;  /* 0x0000ffff8e8e7812 */ /* 0x000fe400078ec0ff */
[----:B------:R-:W-:-:S02]  /*2af0*/  PRMT R252, RZ, 0x7610, R252 ;  /* 0x00007610fffc7816 */ /* 0x000fc400000000fc */
[--C-:B------:R-:W-:Y:S02]  /*2b00*/  SHF.R.U32.HI R11, RZ, 0xf, R142.reuse ;  /* 0x0000000fff0b7819 */ /* 0x100fe4000001168e */
[----:B------:R-:W-:Y:S01]  /*2b10*/  ISETP.GE.U32.AND P6, PT, R15, 0x7fffffd8, PT ;  /* 0x7fffffd80f00780c */ /* 0x000fe20003fc6070 */
[----:B------:R-:W2:Y:S02]  /*2b20*/  FENCE.VIEW.ASYNC.S ;  /* 0x00000000000073c6 */ /* 0x000ea40000000000 */
[----:B--2---:R2:W3:Y:S02]  /*2b30*/  @!UP2 SYNCS.EXCH.64 URZ, [UR10], UR6 ;  /* 0x000000060affa5b2 */ /* 0x0044e40008000100 */
[----:B---3--:R-:W-:Y:S01]  /*2b40*/  BAR.SYNC.DEFER_BLOCKING 0x0 ;  /* 0x0000000000007b1d */ /* 0x008fe20000010000 */
[----:B------:R-:W-:Y:S02]  /*2b50*/  ISETP.GE.U32.AND P5, PT, R12, 0x7fffffd7, PT ;  /* 0x7fffffd70c00780c */ /* 0x000fe40003fa6070 */
[----:B------:R-:W-:Y:S01]  /*2b60*/  SHF.R.U32.HI R12, RZ, 0x7, R142 ;  /* 0x00000007ff0c7819 */ /* 0x000fe2000001168e */
[----:B-1----:R-:W-:-:S02]  /*2b70*/  IMAD.SHL.U32 R41, R8, 0x10, RZ ;  /* 0x0000001008297824 */ /* 0x002fc400078e00ff */
[C---:B------:R-:W-:Y:S01]  /*2b80*/  IMAD.SHL.U32 R37, R8.reuse, 0x8, RZ ;  /* 0x0000000808257824 */ /* 0x040fe200078e00ff */
[----:B------:R-:W-:Y:S01]  /*2b90*/  PRMT R242, RZ, 0x7610, R242 ;  /* 0x00007610fff27816 */ /* 0x000fe200000000f2 */
[C---:B------:R-:W-:Y:S01]  /*2ba0*/  IMAD R45, R8.reuse, 0x18, RZ ;  /* 0x00000018082d7824 */ /* 0x040fe200078e02ff */
[----:B------:R-:W-:Y:S02]  /*2bb0*/  PRMT R246, RZ, 0x7610, R246 ;  /* 0x00007610fff67816 */ /* 0x000fe400000000f6 */
[----:B------:R-:W-:Y:S02]  /*2bc0*/  PRMT R250, RZ, 0x7610, R250 ;  /* 0x00007610fffa7816 */ /* 0x000fe400000000fa */
[----:B------:R-:W-:Y:S01]  /*2bd0*/  PRMT R248, RZ, 0x7610, R248 ;  /* 0x00007610fff87816 */ /* 0x000fe200000000f8 */
[C---:B------:R-:W-:Y:S01]  /*2be0*/  IMAD R49, R8.reuse, 0x9, RZ ;  /* 0x0000000908317824 */ /* 0x040fe200078e02ff */
[----:B0-----:R-:W3:Y:S01]  /*2bf0*/  @!P4 LDG.E.U16 R184, desc[UR20][R30.64] ;  /* 0x000000141eb8c981 */ /* 0x001ee2000c1e1500 */
[----:B------:R-:W-:Y:S01]  /*2c00*/  PRMT R232, RZ, 0x7610, R232 ;  /* 0x00007610ffe87816 */ /* 0x000fe200000000e8 */
[----:B------:R-:W-:Y:S01]  /*2c10*/  IMAD R53, R8, 0x11, RZ ;  /* 0x0000001108357824 */ /* 0x000fe200078e02ff */
[----:B------:R-:W-:Y:S01]  /*2c20*/  PRMT R238, RZ, 0x7610, R238 ;  /* 0x00007610ffee7816 */ /* 0x000fe200000000ee */
[----:B------:R-:W4:Y:S01]  /*2c30*/  @!P4 LDG.E.U16 R244, desc[UR20][R32.64] ;  /* 0x0000001420f4c981 */ /* 0x000f22000c1e1500 */
[----:B------:R-:W-:Y:S01]  /*2c40*/  LOP3.LUT P4, RZ, R11, 0x1, RZ, 0xc0, !PT ;  /* 0x000000010bff7812 */ /* 0x000fe2000788c0ff */
[C---:B------:R-:W-:Y:S01]  /*2c50*/  IMAD.WIDE R38, R41.reuse, 0x2, R30 ;  /* 0x0000000229267825 */ /* 0x040fe200078e021e */
[----:B------:R-:W-:Y:S01]  /*2c60*/  PRMT R237, RZ, 0x7610, R237 ;  /* 0x00007610ffed7816 */ /* 0x000fe200000000ed */
[----:B--2---:R-:W0:Y:S02]  /*2c70*/  LDCU UR6, c[0x0][0x3b0] ;  /* 0x00007600ff0677ac */ /* 0x004e240008000800 */
[----:B------:R-:W-:-:S04]  /*2c80*/  IMAD.WIDE R40, R41, 0x2, R32 ;  /* 0x0000000229287825 */ /* 0x000fc800078e0220 */
[----:B------:R-:W-:-:S04]  /*2c90*/  IMAD.WIDE R34, R37, 0x2, R30 ;  /* 0x0000000225227825 */ /* 0x000fc800078e021e */
[----:B------:R-:W2:Y:S01]  /*2ca0*/  @P4 LDG.E.U16 R240, desc[UR20][R38.64] ;  /* 0x0000001426f04981 */ /* 0x000ea2000c1e1500 */
[----:B------:R-:W-:-:S03]  /*2cb0*/  IMAD.WIDE R36, R37, 0x2, R32 ;  /* 0x0000000225247825 */ /* 0x000fc600078e0220 */
[----:B------:R-:W5:Y:S01]  /*2cc0*/  @P4 LDG.E.U16 R252, desc[UR20][R40.64] ;  /* 0x0000001428fc4981 */ /* 0x000f62000c1e1500 */
[----:B------:R-:W-:Y:S01]  /*2cd0*/  LOP3.LUT P4, RZ, R12, 0x1, RZ, 0xc0, !PT ;  /* 0x000000010cff7812 */ /* 0x000fe2000788c0ff */
[----:B------:R-:W-:Y:S02]  /*2ce0*/  VIADD R11, R10, 0xfffffffe ;  /* 0xfffffffe0a0b7836 */ /* 0x000fe40000000000 */
[C---:B------:R-:W-:Y:S01]  /*2cf0*/  IMAD.WIDE R42, R45.reuse, 0x2, R30 ;  /* 0x000000022d2a7825 */ /* 0x040fe200078e021e */
[----:B------:R-:W2:Y:S03]  /*2d00*/  @!P6 LDG.E.U16 R242, desc[UR20][R34.64] ;  /* 0x0000001422f2e981 */ /* 0x000ea6000c1e1500 */
[----:B------:R-:W-:Y:S01]  /*2d10*/  IMAD.WIDE R44, R45, 0x2, R32 ;  /* 0x000000022d2c7825 */ /* 0x000fe200078e0220 */
[----:B------:R-:W2:Y:S01]  /*2d20*/  @!P6 LDG.E.U16 R246, desc[UR20][R36.64] ;  /* 0x0000001424f6e981 */ /* 0x000ea2000c1e1500 */
[----:B------:R-:W-:-:S02]  /*2d30*/  ISETP.GE.U32.AND P6, PT, R11, 0x7fffffdf, PT ;  /* 0x7fffffdf0b00780c */ /* 0x000fc40003fc6070 */
[----:B------:R-:W-:Y:S02]  /*2d40*/  SHF.R.U32.HI R11, RZ, 0xe, R142 ;  /* 0x0000000eff0b7819 */ /* 0x000fe4000001168e */
[----:B------:R-:W2:Y:S01]  /*2d50*/  @P4 LDG.E.U16 R250, desc[UR20][R42.64] ;  /* 0x000000142afa4981 */ /* 0x000ea2000c1e1500 */
[----:B------:R-:W-:-:S03]  /*2d60*/  IMAD.WIDE R46, R49, 0x2, R30 ;  /* 0x00000002312e7825 */ /* 0x000fc600078e021e */
[----:B------:R-:W2:Y:S01]  /*2d70*/  @P4 LDG.E.U16 R248, desc[UR20][R44.64] ;  /* 0x000000142cf84981 */ /* 0x000ea2000c1e1500 */
[----:B------:R-:W-:Y:S01]  /*2d80*/  LOP3.LUT P4, RZ, R11, 0x1, RZ, 0xc0, !PT ;  /* 0x000000010bff7812 */ /* 0x000fe2000788c0ff */
[----:B------:R-:W-:Y:S01]  /*2d90*/  IMAD.WIDE R48, R49, 0x2, R32 ;  /* 0x0000000231307825 */ /* 0x000fe200078e0220 */
[----:B------:R-:W-:Y:S01]  /*2da0*/  SHF.R.U32.HI R12, RZ, 0x6, R142 ;  /* 0x00000006ff0c7819 */ /* 0x000fe2000001168e */
[----:B------:R-:W2:Y:S01]  /*2db0*/  @!P5 LDG.E.U16 R232, desc[UR20][R46.64] ;  /* 0x000000142ee8d981 */ /* 0x000ea2000c1e1500 */
[----:B------:R-:W-:Y:S01]  /*2dc0*/  PRMT R236, RZ, 0x7610, R236 ;  /* 0x00007610ffec7816 */ /* 0x000fe200000000ec */
[C---:B------:R-:W-:Y:S02]  /*2dd0*/  IMAD.WIDE R50, R53.reuse, 0x2, R30 ;  /* 0x0000000235327825 */ /* 0x040fe400078e021e */
[----:B------:R-:W2:Y:S01]  /*2de0*/  @!P5 LDG.E.U16 R238, desc[UR20][R48.64] ;  /* 0x0000001430eed981 */ /* 0x000ea2000c1e1500 */
[----:B------:R-:W-:Y:S01]  /*2df0*/  LOP3.LUT P5, RZ, R12, 0x1, RZ, 0xc0, !PT ;  /* 0x000000010cff7812 */ /* 0x000fe200078ac0ff */
[----:B------:R-:W-:-:S04]  /*2e00*/  IMAD.WIDE R52, R53, 0x2, R32 ;  /* 0x0000000235347825 */ /* 0x000fc800078e0220 */
[----:B------:R-:W-:Y:S01]  /*2e10*/  VIADD R11, R10, 0xfffffffd ;  /* 0xfffffffd0a0b7836 */ /* 0x000fe20000000000 */
[----:B------:R-:W2:Y:S01]  /*2e20*/  @P4 LDG.E.U16 R237, desc[UR20][R50.64] ;  /* 0x0000001432ed4981 */ /* 0x000ea2000c1e1500 */
[----:B------:R-:W-:-:S03]  /*2e30*/  IMAD R57, R8, 0x19, RZ ;  /* 0x0000001908397824 */ /* 0x000fc600078e02ff */
[----:B------:R-:W2:Y:S01]  /*2e40*/  @P4 LDG.E.U16 R236, desc[UR20][R52.64] ;  /* 0x0000001434ec4981 */ /* 0x000ea2000c1e1500 */
[----:B------:R-:W-:Y:S01]  /*2e50*/  ISETP.GE.U32.AND P4, PT, R11, 0x7fffffde, PT ;  /* 0x7fffffde0b00780c */ /* 0x000fe20003f86070 */
[C---:B------:R-:W-:Y:S01]  /*2e60*/  IMAD.WIDE R54, R57.reuse, 0x2, R30 ;  /* 0x0000000239367825 */ /* 0x040fe200078e021e */
[----:B------:R-:W-:Y:S02]  /*2e70*/  PRMT R235, RZ, 0x7610, R235 ;  /* 0x00007610ffeb7816 */ /* 0x000fe400000000eb */
[----:B------:R-:W-:Y:S01]  /*2e80*/  PRMT R234, RZ, 0x7610, R234 ;  /* 0x00007610ffea7816 */ /* 0x000fe200000000ea */
[----:B------:R-:W-:Y:S01]  /*2e90*/  IMAD.WIDE R56, R57, 0x2, R32 ;  /* 0x0000000239387825 */ /* 0x000fe200078e0220 */
[----:B------:R-:W-:Y:S02]  /*2ea0*/  PRMT R231, RZ, 0x7610, R231 ;  /* 0x00007610ffe77816 */ /* 0x000fe400000000e7 */
[----:B------:R-:W-:Y:S01]  /*2eb0*/  PRMT R230, RZ, 0x7610, R230 ;  /* 0x00007610ffe67816 */ /* 0x000fe200000000e6 */
[----:B------:R-:W-:Y:S01]  /*2ec0*/  IMAD.SHL.U32 R65, R8, 0x2, RZ ;  /* 0x0000000208417824 */ /* 0x000fe200078e00ff */
[----:B------:R-:W2:Y:S01]  /*2ed0*/  @P5 LDG.E.U16 R235, desc[UR20][R54.64] ;  /* 0x0000001436eb5981 */ /* 0x000ea2000c1e1500 */
[----:B------:R-:W-:-:S02]  /*2ee0*/  VIADD R12, R10, 0xfffffff5 ;  /* 0xfffffff50a0c7836 */ /* 0x000fc40000000000 */
[C---:B------:R-:W-:Y:S01]  /*2ef0*/  IMAD.WIDE R62, R65.reuse, 0x2, R30 ;  /* 0x00000002413e7825 */ /* 0x040fe200078e021e */
[----:B------:R-:W2:Y:S02]  /*2f00*/  @P5 LDG.E.U16 R234, desc[UR20][R56.64] ;  /* 0x0000001438ea5981 */ /* 0x000ea4000c1e1500 */
[----:B------:R-:W-:Y:S01]  /*2f10*/  ISETP.GE.U32.AND P5, PT, R12, 0x7fffffd6, PT ;  /* 0x7fffffd60c00780c */ /* 0x000fe20003fa6070 */
[----:B------:R-:W-:Y:S01]  /*2f20*/  IMAD.WIDE R64, R65, 0x2, R32 ;  /* 0x0000000241407825 */ /* 0x000fe200078e0220 */
[----:B------:R-:W-:Y:S01]  /*2f30*/  SHF.R.U32.HI R12, RZ, 0xd, R142 ;  /* 0x0000000dff0c7819 */ /* 0x000fe2000001168e */
[----:B------:R-:W2:Y:S01]  /*2f40*/  @!P4 LDG.E.U16 R231, desc[UR20][R62.64] ;  /* 0x000000143ee7c981 */ /* 0x000ea2000c1e1500 */
[----:B------:R-:W-:Y:S01]  /*2f50*/  PRMT R233, RZ, 0x7610, R233 ;  /* 0x00007610ffe97816 */ /* 0x000fe200000000e9 */
[----:B------:R-:W-:Y:S01]  /*2f60*/  IMAD.WIDE R58, R8, 0x2, R30 ;  /* 0x00000002083a7825 */ /* 0x000fe200078e021e */
[----:B------:R-:W-:Y:S01]  /*2f70*/  PRMT R227, RZ, 0x7610, R227 ;  /* 0x00007610ffe37816 */ /* 0x000fe200000000e3 */
[----:B------:R-:W2:Y:S01]  /*2f80*/  @!P4 LDG.E.U16 R230, desc[UR20][R64.64] ;  /* 0x0000001440e6c981 */ /* 0x000ea2000c1e1500 */
[----:B------:R-:W-:Y:S01]  /*2f90*/  LOP3.LUT P4, RZ, R12, 0x1, RZ, 0xc0, !PT ;  /* 0x000000010cff7812 */ /* 0x000fe2000788c0ff */
[----:B------:R-:W-:-:S02]  /*2fa0*/  IMAD.WIDE R60, R8, 0x2, R32 ;  /* 0x00000002083c7825 */ /* 0x000fc400078e0220 */
[----:B------:R-:W2:Y:S02]  /*2fb0*/  @!P6 LDG.E.U16 R233, desc[UR20][R58.64] ;  /* 0x000000143ae9e981 */ /* 0x000ea4000c1e1500 */
[----:B------:R-:W-:Y:S02]  /*2fc0*/  VIADD R11, R10, 0xfffffffc ;  /* 0xfffffffc0a0b7836 */ /* 0x000fe40000000000 */
[----:B------:R-:W-:Y:S01]  /*2fd0*/  IMAD R73, R8, 0x12, RZ ;  /* 0x0000001208497824 */ /* 0x000fe200078e02ff */
[----:B------:R-:W2:Y:S02]  /*2fe0*/  @!P6 LDG.E.U16 R227, desc[UR20][R60.64] ;  /* 0x000000143ce3e981 */ /* 0x000ea4000c1e1500 */
[----:B------:R-:W-:Y:S01]  /*2ff0*/  ISETP.GE.U32.AND P6, PT, R11, 0x7fffffdd, PT ;  /* 0x7fffffdd0b00780c */ /* 0x000fe20003fc6070 */
[C---:B------:R-:W-:Y:S01]  /*3000*/  IMAD.WIDE R70, R73.reuse, 0x2, R30 ;  /* 0x0000000249467825 */ /* 0x040fe200078e021e */
[----:B------:R-:W-:Y:S02]  /*3010*/  PRMT R219, RZ, 0x7610, R219 ;  /* 0x00007610ffdb7816 */ /* 0x000fe400000000db */
[----:B------:R-:W-:Y:S01]  /*3020*/  PRMT R226, RZ, 0x7610, R226 ;  /* 0x00007610ffe27816 */ /* 0x000fe200000000e2 */
[----:B------:R-:W-:Y:S01]  /*3030*/  IMAD.WIDE R72, R73, 0x2, R32 ;  /* 0x0000000249487825 */ /* 0x000fe200078e0220 */
[----:B------:R-:W-:-:S02]  /*3040*/  SHF.R.U32.HI R12, RZ, 0x5, R142 ;  /* 0x00000005ff0c7819 */ /* 0x000fc4000001168e */
[----:B------:R-:W-:Y:S01]  /*3050*/  PRMT R223, RZ, 0x7610, R223 ;  /* 0x00007610ffdf7816 */ /* 0x000fe200000000df */
[C---:B------:R-:W-:Y:S01]  /*3060*/  IMAD R81, R8.reuse, 0x3, RZ ;  /* 0x0000000308517824 */ /* 0x040fe200078e02ff */
[----:B------:R-:W-:Y:S01]  /*3070*/  PRMT R222, RZ, 0x7610, R222 ;  /* 0x00007610ffde7816 */ /* 0x000fe200000000de */
[----:B------:R-:W-:Y:S01]  /*3080*/  IMAD R69, R8, 0xa, RZ ;  /* 0x0000000a08457824 */ /* 0x000fe200078e02ff */
[----:B------:R-:W2:Y:S01]  /*3090*/  @P4 LDG.E.U16 R219, desc[UR20][R70.64] ;  /* 0x0000001446db4981 */ /* 0x000ea2000c1e1500 */
[C---:B------:R-:W-:Y:S01]  /*30a0*/  IMAD.WIDE R78, R81.reuse, 0x2, R30 ;  /* 0x00000002514e7825 */ /* 0x040fe200078e021e */
[----:B------:R-:W-:Y:S02]  /*30b0*/  PRMT R229, RZ, 0x7610, R229 ;  /* 0x00007610ffe57816 */ /* 0x000fe400000000e5 */
[----:B------:R-:W2:Y:S01]  /*30c0*/  @P4 LDG.E.U16 R226, desc[UR20][R72.64] ;  /* 0x0000001448e24981 */ /* 0x000ea2000c1e1500 */
[----:B------:R-:W-:Y:S01]  /*30d0*/  IMAD.WIDE R80, R81, 0x2, R32 ;  /* 0x0000000251507825 */ /* 0x000fe200078e0220 */
[----:B------:R-:W-:-:S02]  /*30e0*/  LOP3.LUT P4, RZ, R12, 0x1, RZ, 0xc0, !PT ;  /* 0x000000010cff7812 */ /* 0x000fc4000788c0ff */
[----:B------:R-:W-:Y:S01]  /*30f0*/  PRMT R228, RZ, 0x7610, R228 ;  /* 0x00007610ffe47816 */ /* 0x000fe200000000e4 */
[C---:B------:R-:W-:Y:S01]  /*3100*/  IMAD.WIDE R66, R69.reuse, 0x2, R30 ;  /* 0x0000000245427825 */ /* 0x040fe200078e021e */
[----:B------:R-:W-:Y:S01]  /*3110*/  SHF.R.U32.HI R12, RZ, 0xc, R142 ;  /* 0x0000000cff0c7819 */ /* 0x000fe2000001168e */
[----:B------:R-:W2:Y:S02]  /*3120*/  @!P6 LDG.E.U16 R223, desc[UR20][R78.64] ;  /* 0x000000144edfe981 */ /* 0x000ea4000c1e1500 */
[----:B------:R-:W-:Y:S02]  /*3130*/  IMAD.WIDE R68, R69, 0x2, R32 ;  /* 0x0000000245447825 */ /* 0x000fe400078e0220 */
[----:B------:R-:W2:Y:S02]  /*3140*/  @!P6 LDG.E.U16 R222, desc[UR20][R80.64] ;  /* 0x0000001450dee981 */ /* 0x000ea4000c1e1500 */
[----:B------:R-:W-:Y:S02]  /*3150*/  VIADD R11, R10, 0xfffffff4 ;  /* 0xfffffff40a0b7836 */ /* 0x000fe40000000000 */
[----:B------:R-:W-:Y:S01]  /*3160*/  IMAD R77, R8, 0x1a, RZ ;  /* 0x0000001a084d7824 */ /* 0x000fe200078e02ff */
[----:B------:R-:W-:Y:S01]  /*3170*/  LOP3.LUT P6, RZ, R12, 0x1, RZ, 0xc0, !PT ;  /* 0x000000010cff7812 */ /* 0x000fe200078cc0ff */
[----:B------:R-:W2:Y:S01]  /*3180*/  @!P5 LDG.E.U16 R229, desc[UR20][R66.64] ;  /* 0x0000001442e5d981 */ /* 0x000ea2000c1e1500 */
[----:B------:R-:W-:Y:S01]  /*3190*/  PRMT R225, RZ, 0x7610, R225 ;  /* 0x00007610ffe17816 */ /* 0x000fe200000000e1 */
[----:B------:R-:W-:Y:S01]  /*31a0*/  IMAD.WIDE R74, R77, 0x2, R30 ;  /* 0x000000024d4a7825 */ /* 0x000fe200078e021e */
[----:B------:R-:W-:Y:S01]  /*31b0*/  PRMT R224, RZ, 0x7610, R224 ;  /* 0x00007610ffe07816 */ /* 0x000fe200000000e0 */
[----:B------:R-:W2:Y:S01]  /*31c0*/  @!P5 LDG.E.U16 R228, desc[UR20][R68.64] ;  /* 0x0000001444e4d981 */ /* 0x000ea2000c1e1500 */
[----:B------:R-:W-:Y:S01]  /*31d0*/  ISETP.GE.U32.AND P5, PT, R11, 0x7fffffd5, PT ;  /* 0x7fffffd50b00780c */ /* 0x000fe20003fa6070 */
[----:B------:R-:W-:Y:S01]  /*31e0*/  IMAD.WIDE R76, R77, 0x2, R32 ;  /* 0x000000024d4c7825 */ /* 0x000fe200078e0220 */
[----:B------:R-:W-:Y:S01]  /*31f0*/  PRMT R211, RZ, 0x7610, R211 ;  /* 0x00007610ffd37816 */ /* 0x000fe200000000d3 */
[----:B------:R-:W2:Y:S02]  /*3200*/  @P4 LDG.E.U16 R225, desc[UR20][R74.64] ;  /* 0x000000144ae14981 */ /* 0x000ea4000c1e1500 */
[----:B------:R-:W-:-:S02]  /*3210*/  IMAD R89, R8, 0x13, RZ ;  /* 0x0000001308597824 */ /* 0x000fc400078e02ff */
[----:B------:R-:W-:Y:S01]  /*3220*/  VIADD R11, R10, 0xfffffffb ;  /* 0xfffffffb0a0b7836 */ /* 0x000fe20000000000 */
[----:B------:R-:W-:Y:S01]  /*3230*/  PRMT R218, RZ, 0x7610, R218 ;  /* 0x00007610ffda7816 */ /* 0x000fe200000000da */
[C---:B------:R-:W-:Y:S01]  /*3240*/  IMAD.WIDE R86, R89.reuse, 0x2, R30 ;  /* 0x0000000259567825 */ /* 0x040fe200078e021e */
[----:B------:R-:W2:Y:S01]  /*3250*/  @P4 LDG.E.U16 R224, desc[UR20][R76.64] ;  /* 0x000000144ce04981 */ /* 0x000ea2000c1e1500 */
[----:B------:R-:W-:Y:S02]  /*3260*/  SHF.R.U32.HI R12, RZ, 0x4, R142 ;  /* 0x00000004ff0c7819 */ /* 0x000fe4000001168e */
[----:B------:R-:W-:Y:S01]  /*3270*/  IMAD.WIDE R88, R89, 0x2, R32 ;  /* 0x0000000259587825 */ /* 0x000fe200078e0220 */
[----:B------:R-:W-:Y:S01]  /*3280*/  ISETP.GE.U32.AND P4, PT, R11, 0x7fffffdc, PT ;  /* 0x7fffffdc0b00780c */ /* 0x000fe20003f86070 */
[----:B------:R-:W2:Y:S02]  /*3290*/  @P6 LDG.E.U16 R211, desc[UR20][R86.64] ;  /* 0x0000001456d36981 */ /* 0x000ea4000c1e1500 */
[----:B------:R-:W-:-:S02]  /*32a0*/  IMAD R85, R8, 0xb, RZ ;  /* 0x0000000b08557824 */ /* 0x000fc400078e02ff */
[----:B------:R-:W-:Y:S01]  /*32b0*/  IMAD.SHL.U32 R97, R8, 0x4, RZ ;  /* 0x0000000408617824 */ /* 0x000fe200078e00ff */
[----:B------:R-:W2:Y:S01]  /*32c0*/  @P6 LDG.E.U16 R218, desc[UR20][R88.64] ;  /* 0x0000001458da6981 */ /* 0x000ea2000c1e1500 */
[----:B------:R-:W-:Y:S01]  /*32d0*/  LOP3.LUT P6, RZ, R12, 0x1, RZ, 0xc0, !PT ;  /* 0x000000010cff7812 */ /* 0x000fe200078cc0ff */
[C---:B------:R-:W-:Y:S01]  /*32e0*/  IMAD.WIDE R82, R85.reuse, 0x2, R30 ;  /* 0x0000000255527825 */ /* 0x040fe200078e021e */
[----:B------:R-:W-:Y:S02]  /*32f0*/  PRMT R221, RZ, 0x7610, R221 ;  /* 0x00007610ffdd7816 */ /* 0x000fe400000000dd */
[----:B------:R-:W-:Y:S01]  /*3300*/  PRMT R220, RZ, 0x7610, R220 ;  /* 0x00007610ffdc7816 */ /* 0x000fe200000000dc */
[----:B------:R-:W-:Y:S01]  /*3310*/  IMAD.WIDE R84, R85, 0x2, R32 ;  /* 0x0000000255547825 */ /* 0x000fe200078e0220 */
[----:B------:R-:W-:Y:S02]  /*3320*/  PRMT R215, RZ, 0x7610, R215 ;  /* 0x00007610ffd77816 */ /* 0x000fe400000000d7 */
[----:B------:R-:W-:Y:S01]  /*3330*/  PRMT R214, RZ, 0x7610, R214 ;  /* 0x00007610ffd67816 */ /* 0x000fe200000000d6 */
[----:B------:R-:W-:Y:S01]  /*3340*/  IMAD.WIDE R94, R97, 0x2, R30 ;  /* 0x00000002615e7825 */ /* 0x000fe200078e021e */
[----:B------:R-:W-:Y:S01]  /*3350*/  SHF.R.U32.HI R12, RZ, 0xb, R142 ;  /* 0x0000000bff0c7819 */ /* 0x000fe2000001168e */
[----:B------:R-:W2:Y:S02]  /*3360*/  @!P5 LDG.E.U16 R221, desc[UR20][R82.64] ;  /* 0x0000001452ddd981 */ /* 0x000ea4000c1e1500 */
[----:B------:R-:W-:-:S02]  /*3370*/  VIADD R11, R10, 0xfffffff3 ;  /* 0xfffffff30a0b7836 */ /* 0x000fc40000000000 */
[----:B------:R-:W-:Y:S01]  /*3380*/  IMAD R93, R8, 0x1b, RZ ;  /* 0x0000001b085d7824 */ /* 0x000fe200078e02ff */
[----:B------:R-:W2:Y:S01]  /*3390*/  @!P5 LDG.E.U16 R220, desc[UR20][R84.64] ;  /* 0x0000001454dcd981 */ /* 0x000ea2000c1e1500 */
[----:B------:R-:W-:Y:S01]  /*33a0*/  IMAD.WIDE R96, R97, 0x2, R32 ;  /* 0x0000000261607825 */ /* 0x000fe200078e0220 */
[----:B------:R-:W-:Y:S02]  /*33b0*/  PRMT R217, RZ, 0x7610, R217 ;  /* 0x00007610ffd97816 */ /* 0x000fe400000000d9 */
[----:B------:R-:W-:Y:S01]  /*33c0*/  PRMT R216, RZ, 0x7610, R216 ;  /* 0x00007610ffd87816 */ /* 0x000fe200000000d8 */
[----:B------:R-:W-:Y:S01]  /*33d0*/  IMAD.WIDE R90, R93, 0x2, R30 ;  /* 0x000000025d5a7825 */ /* 0x000fe200078e021e */
[----:B------:R-:W-:Y:S01]  /*33e0*/  ISETP.GE.U32.AND P5, PT, R11, 0x7fffffd4, PT ;  /* 0x7fffffd40b00780c */ /* 0x000fe20003fa6070 */
[----:B------:R-:W2:Y:S02]  /*33f0*/  @!P4 LDG.E.U16 R215, desc[UR20][R94.64] ;  /* 0x000000145ed7c981 */ /* 0x000ea4000c1e1500 */
[----:B------:R-:W-:-:S02]  /*3400*/  IMAD.WIDE R92, R93, 0x2, R32 ;  /* 0x000000025d5c7825 */ /* 0x000fc400078e0220 */
[----:B------:R-:W2:Y:S01]  /*3410*/  @!P4 LDG.E.U16 R214, desc[UR20][R96.64] ;  /* 0x0000001460d6c981 */ /* 0x000ea2000c1e1500 */
[----:B------:R-:W-:Y:S01]  /*3420*/  LOP3.LUT P4, RZ, R12, 0x1, RZ, 0xc0, !PT ;  /* 0x000000010cff7812 */ /* 0x000fe2000788c0ff */
[----:B------:R-:W-:Y:S02]  /*3430*/  VIADD R11, R10, 0xfffffffa ;  /* 0xfffffffa0a0b7836 */ /* 0x000fe40000000000 */
[----:B------:R-:W-:Y:S01]  /*3440*/  IMAD R105, R8, 0x14, RZ ;  /* 0x0000001408697824 */ /* 0x000fe200078e02ff */
[----:B------:R-:W2:Y:S01]  /*3450*/  @P6 LDG.E.U16 R217, desc[UR20][R90.64] ;  /* 0x000000145ad96981 */ /* 0x000ea2000c1e1500 */
[----:B------:R-:W-:-:S03]  /*3460*/  PRMT R23, RZ, 0x7610, R23 ;  /* 0x00007610ff177816 */ /* 0x000fc60000000017 */
[----:B------:R-:W2:Y:S01]  /*3470*/  @P6 LDG.E.U16 R216, desc[UR20][R92.64] ;  /* 0x000000145cd86981 */ /* 0x000ea2000c1e1500 */
[----:B------:R-:W-:Y:S01]  /*3480*/  ISETP.GE.U32.AND P6, PT, R11, 0x7fffffdb, PT ;  /* 0x7fffffdb0b00780c */ /* 0x000fe20003fc6070 */
[----:B------:R-:W-:Y:S01]  /*3490*/  IMAD.WIDE R102, R105, 0x2, R30 ;  /* 0x0000000269667825 */ /* 0x000fe200078e021e */
[----:B------:R-:W-:-:S03]  /*34a0*/  PRMT R24, RZ, 0x7610, R24 ;  /* 0x00007610ff187816 */ /* 0x000fc60000000018 */
[----:B------:R-:W-:Y:S01]  /*34b0*/  IMAD.WIDE R104, R105, 0x2, R32 ;  /* 0x0000000269687825 */ /* 0x000fe200078e0220 */
[----:B------:R-:W-:Y:S01]  /*34c0*/  SHF.R.U32.HI R12, RZ, 0x3, R142 ;  /* 0x00000003ff0c7819 */ /* 0x000fe2000001168e */
[----:B------:R-:W2:Y:S02]  /*34d0*/  @P4 LDG.E.U16 R23, desc[UR20][R102.64] ;  /* 0x0000001466174981 */ /* 0x000ea4000c1e1500 */
[----:B------:R-:W-:Y:S01]  /*34e0*/  IMAD R113, R8, 0x5, RZ ;  /* 0x0000000508717824 */ /* 0x000fe200078e02ff */
[----:B------:R-:W-:Y:S01]  /*34f0*/  PRMT R27, RZ, 0x7610, R27 ;  /* 0x00007610ff1b7816 */ /* 0x000fe2000000001b */
[----:B------:R-:W2:Y:S01]  /*3500*/  @P4 LDG.E.U16 R24, desc[UR20][R104.64] ;  /* 0x0000001468184981 */ /* 0x000ea2000c1e1500 */
[----:B------:R-:W-:Y:S01]  /*3510*/  PRMT R28, RZ, 0x7610, R28 ;  /* 0x00007610ff1c7816 */ /* 0x000fe2000000001c */
[----:B------:R-:W-:Y:S01]  /*3520*/  IMAD.WIDE R110, R113, 0x2, R30 ;  /* 0x00000002716e7825 */ /* 0x000fe200078e021e */
[----:B------:R-:W-:-:S03]  /*3530*/  LOP3.LUT P4, RZ, R12, 0x1, RZ, 0xc0, !PT ;  /* 0x000000010cff7812 */ /* 0x000fc6000788c0ff */
[----:B------:R-:W-:Y:S01]  /*3540*/  IMAD.WIDE R112, R113, 0x2, R32 ;  /* 0x0000000271707825 */ /* 0x000fe200078e0220 */
[----:B------:R-:W-:Y:S01]  /*3550*/  SHF.R.U32.HI R12, RZ, 0xa, R142 ;  /* 0x0000000aff0c7819 */ /* 0x000fe2000001168e */
[----:B------:R-:W2:Y:S02]  /*3560*/  @!P6 LDG.E.U16 R27, desc[UR20][R110.64] ;  /* 0x000000146e1be981 */ /* 0x000ea4000c1e1500 */
[----:B------:R-:W-:Y:S02]  /*3570*/  IMAD R101, R8, 0xc, RZ ;  /* 0x0000000c08657824 */ /* 0x000fe400078e02ff */
[----:B------:R-:W2:Y:S01]  /*3580*/  @!P6 LDG.E.U16 R28, desc[UR20][R112.64] ;  /* 0x00000014701ce981 */ /* 0x000ea2000c1e1500 */
[----:B------:R-:W-:Y:S01]  /*3590*/  LOP3.LUT P6, RZ, R12, 0x1, RZ, 0xc0, !PT ;  /* 0x000000010cff7812 */ /* 0x000fe200078cc0ff */
[C---:B------:R-:W-:Y:S01]  /*35a0*/  IMAD.WIDE R98, R101.reuse, 0x2, R30 ;  /* 0x0000000265627825 */ /* 0x040fe200078e021e */
[----:B------:R-:W-:Y:S02]  /*35b0*/  PRMT R213, RZ, 0x7610, R213 ;  /* 0x00007610ffd57816 */ /* 0x000fe400000000d5 */
[----:B------:R-:W-:Y:S01]  /*35c0*/  PRMT R212, RZ, 0x7610, R212 ;  /* 0x00007610ffd47816 */ /* 0x000fe200000000d4 */
[----:B------:R-:W-:-:S04]  /*35d0*/  IMAD.WIDE R100, R101, 0x2, R32 ;  /* 0x0000000265647825 */ /* 0x000fc800078e0220 */
[----:B------:R-:W-:Y:S02]  /*35e0*/  IMAD R121, R8, 0x15, RZ ;  /* 0x0000001508797824 */ /* 0x000fe400078e02ff */
[----:B------:R-:W-:Y:S01]  /*35f0*/  VIADD R11, R10, 0xfffffff2 ;  /* 0xfffffff20a0b7836 */ /* 0x000fe20000000000 */
[----:B------:R-:W-:Y:S01]  /*3600*/  PRMT R12, RZ, 0x7610, R12 ;  /* 0x00007610ff0c7816 */ /* 0x000fe2000000000c */
[----:B------:R-:W-:Y:S01]  /*3610*/  IMAD R109, R8, 0x1c, RZ ;  /* 0x0000001c086d7824 */ /* 0x000fe200078e02ff */
[----:B------:R-:W-:Y:S01]  /*3620*/  PRMT R13, RZ, 0x7610, R13 ;  /* 0x00007610ff0d7816 */ /* 0x000fe2000000000d */
[C---:B------:R-:W-:Y:S01]  /*3630*/  IMAD.WIDE R118, R121.reuse, 0x2, R30 ;  /* 0x0000000279767825 */ /* 0x040fe200078e021e */
[----:B------:R-:W2:Y:S01]  /*3640*/  @!P5 LDG.E.U16 R213, desc[UR20][R98.64] ;  /* 0x0000001462d5d981 */ /* 0x000ea2000c1e1500 */
[----:B------:R-:W-:Y:S02]  /*3650*/  PRMT R25, RZ, 0x7610, R25 ;  /* 0x00007610ff197816 */ /* 0x000fe40000000019 */
[----:B------:R-:W-:Y:S01]  /*3660*/  IMAD.WIDE R120, R121, 0x2, R32 ;  /* 0x0000000279787825 */ /* 0x000fe200078e0220 */
[----:B------:R-:W2:Y:S01]  /*3670*/  @!P5 LDG.E.U16 R212, desc[UR20][R100.64] ;  /* 0x0000001464d4d981 */ /* 0x000ea2000c1e1500 */
[----:B------:R-:W-:-:S02]  /*3680*/  ISETP.GE.U32.AND P5, PT, R11, 0x7fffffd3, PT ;  /* 0x7fffffd30b00780c */ /* 0x000fc40003fa6070 */
[----:B------:R-:W-:Y:S01]  /*3690*/  PRMT R26, RZ, 0x7610, R26 ;  /* 0x00007610ff1a7816 */ /* 0x000fe2000000001a */
[C---:B------:R-:W-:Y:S01]  /*36a0*/  IMAD.WIDE R106, R109.reuse, 0x2, R30 ;  /* 0x000000026d6a7825 */ /* 0x040fe200078e021e */
[----:B------:R-:W-:Y:S01]  /*36b0*/  SHF.R.U32.HI R14, RZ, 0x2, R142 ;  /* 0x00000002ff0e7819 */ /* 0x000fe2000001168e */
[----:B------:R-:W2:Y:S02]  /*36c0*/  @P6 LDG.E.U16 R12, desc[UR20][R118.64] ;  /* 0x00000014760c6981 */ /* 0x000ea4000c1e1500 */
[----:B------:R-:W-:Y:S02]  /*36d0*/  IMAD.WIDE R108, R109, 0x2, R32 ;  /* 0x000000026d6c7825 */ /* 0x000fe400078e0220 */
[----:B------:R-:W2:Y:S02]  /*36e0*/  @P6 LDG.E.U16 R13, desc[UR20][R120.64] ;  /* 0x00000014780d6981 */ /* 0x000ea4000c1e1500 */
[----:B------:R-:W-:Y:S02]  /*36f0*/  VIADD R11, R10, 0xfffffff9 ;  /* 0xfffffff90a0b7836 */ /* 0x000fe40000000000 */
[----:B------:R-:W-:Y:S01]  /*3700*/  IMAD R117, R8, 0xd, RZ ;  /* 0x0000000d08757824 */ /* 0x000fe200078e02ff */
[----:B------:R-:W-:Y:S01]  /*3710*/  LOP3.LUT P6, RZ, R14, 0x1, RZ, 0xc0, !PT ;  /* 0x000000010eff7812 */ /* 0x000fe200078cc0ff */
[----:B------:R-:W2:Y:S01]  /*3720*/  @P4 LDG.E.U16 R25, desc[UR20][R106.64] ;  /* 0x000000146a194981 */ /* 0x000ea2000c1e1500 */
[----:B------:R-:W-:Y:S01]  /*3730*/  PRMT R29, RZ, 0x7610, R29 ;  /* 0x00007610ff1d7816 */ /* 0x000fe2000000001d */
[----:B------:R-:W-:Y:S01]  /*3740*/  IMAD.WIDE R114, R117, 0x2, R30 ;  /* 0x0000000275727825 */ /* 0x000fe200078e021e */
[----:B------:R-:W-:Y:S01]  /*3750*/  PRMT R210, RZ, 0x7610, R210 ;  /* 0x00007610ffd27816 */ /* 0x000fe200000000d2 */
[----:B------:R-:W2:Y:S01]  /*3760*/  @P4 LDG.E.U16 R26, desc[UR20][R108.64] ;  /* 0x000000146c1a4981 */ /* 0x000ea2000c1e1500 */
[----:B------:R-:W-:Y:S01]  /*3770*/  ISETP.GE.U32.AND P4, PT, R11, 0x7fffffda, PT ;  /* 0x7fffffda0b00780c */ /* 0x000fe20003f86070 */
[----:B------:R-:W-:-:S04]  /*3780*/  IMAD.WIDE R116, R117, 0x2, R32 ;  /* 0x0000000275747825 */ /* 0x000fc800078e0220 */
[----:B------:R-:W-:Y:S01]  /*3790*/  IMAD R125, R8, 0x1d, RZ ;  /* 0x0000001d087d7824 */ /* 0x000fe200078e02ff */
[----:B------:R-:W-:Y:S01]  /*37a0*/  PRMT R14, RZ, 0x7610, R14 ;  /* 0x00007610ff0e7816 */ /* 0x000fe2000000000e */
[----:B------:R-:W-:Y:S01]  /*37b0*/  VIADD R11, R10, 0xfffffff1 ;  /* 0xfffffff10a0b7836 */ /* 0x000fe20000000000 */
[----:B------:R-:W-:Y:S01]  /*37c0*/  PRMT R15, RZ, 0x7610, R15 ;  /* 0x00007610ff0f7816 */ /* 0x000fe2000000000f */
[----:B------:R-:W-:Y:S01]  /*37d0*/  IMAD R129, R8, 0x6, RZ ;  /* 0x0000000608817824 */ /* 0x000fe200078e02ff */
[----:B------:R-:W2:Y:S01]  /*37e0*/  @!P5 LDG.E.U16 R29, desc[UR20][R114.64] ;  /* 0x00000014721dd981 */ /* 0x000ea2000c1e1500 */
[----:B------:R-:W-:-:S03]  /*37f0*/  IMAD.WIDE R122, R125, 0x2, R30 ;  /* 0x000000027d7a7825 */ /* 0x000fc600078e021e */
[----:B------:R-:W2:Y:S01]  /*3800*/  @!P5 LDG.E.U16 R210, desc[UR20][R116.64] ;  /* 0x0000001474d2d981 */ /* 0x000ea2000c1e1500 */
[----:B------:R-:W-:Y:S01]  /*3810*/  IMAD.WIDE R124, R125, 0x2, R32 ;  /* 0x000000027d7c7825 */ /* 0x000fe200078e0220 */
[----:B------:R-:W-:Y:S02]  /*3820*/  ISETP.GE.U32.AND P5, PT, R11, 0x7fffffd2, PT ;  /* 0x7fffffd20b00780c */ /* 0x000fe40003fa6070 */
[----:B------:R-:W-:Y:S01]  /*3830*/  SHF.R.U32.HI R11, RZ, 0x9, R142 ;  /* 0x00000009ff0b7819 */ /* 0x000fe2000001168e */
[C---:B------:R-:W-:Y:S01]  /*3840*/  IMAD.WIDE R126, R129.reuse, 0x2, R30 ;  /* 0x00000002817e7825 */ /* 0x040fe200078e021e */
[----:B------:R-:W-:Y:S01]  /*3850*/  PRMT R16, RZ, 0x7610, R16 ;  /* 0x00007610ff107816 */ /* 0x000fe20000000010 */
[----:B------:R-:W5:Y:S01]  /*3860*/  @P6 LDG.E.U16 R14, desc[UR20][R122.64] ;  /* 0x000000147a0e6981 */ /* 0x000f62000c1e1500 */
[----:B------:R-:W-:Y:S01]  /*3870*/  PRMT R17, RZ, 0x7610, R17 ;  /* 0x00007610ff117816 */ /* 0x000fe20000000011 */
[----:B------:R-:W-:Y:S01]  /*3880*/  IMAD.WIDE R128, R129, 0x2, R32 ;  /* 0x0000000281807825 */ /* 0x000fe200078e0220 */
[----:B------:R-:W-:Y:S01]  /*3890*/  SHF.R.U32.HI R18, RZ, 0x1, R142 ;  /* 0x00000001ff127819 */ /* 0x000fe2000001168e */
[----:B------:R-:W5:Y:S01]  /*38a0*/  @P6 LDG.E.U16 R15, desc[UR20][R124.64] ;  /* 0x000000147c0f6981 */ /* 0x000f62000c1e1500 */
[----:B------:R-:W-:Y:S01]  /*38b0*/  LOP3.LUT P6, RZ, R11, 0x1, RZ, 0xc0, !PT ;  /* 0x000000010bff7812 */ /* 0x000fe200078cc0ff */
[----:B------:R-:W-:-:S02]  /*38c0*/  IMAD R133, R8, 0xe, RZ ;  /* 0x0000000e08857824 */ /* 0x000fc400078e02ff */
[----:B------:R-:W5:Y:S01]  /*38d0*/  @!P4 LDG.E.U16 R16, desc[UR20][R126.64] ;  /* 0x000000147e10c981 */ /* 0x000f62000c1e1500 */
[----:B------:R-:W-:-:S03]  /*38e0*/  IMAD R139, R8, 0x16, RZ ;  /* 0x00000016088b7824 */ /* 0x000fc600078e02ff */
[----:B------:R-:W5:Y:S01]  /*38f0*/  @!P4 LDG.E.U16 R17, desc[UR20][R128.64] ;  /* 0x000000148011c981 */ /* 0x000f62000c1e1500 */
[----:B------:R-:W-:Y:S01]  /*3900*/  LOP3.LUT P4, RZ, R18, 0x1, RZ, 0xc0, !PT ;  /* 0x0000000112ff7812 */ /* 0x000fe2000788c0ff */
[C---:B------:R-:W-:Y:S01]  /*3910*/  IMAD.WIDE R130, R133.reuse, 0x2, R30 ;  /* 0x0000000285827825 */ /* 0x040fe200078e021e */
[----:B------:R-:W-:Y:S02]  /*3920*/  PRMT R18, RZ, 0x7610, R18 ;  /* 0x00007610ff127816 */ /* 0x000fe40000000012 */
[----:B------:R-:W-:Y:S01]  /*3930*/  PRMT R19, RZ, 0x7610, R19 ;  /* 0x00007610ff137816 */ /* 0x000fe20000000013 */
[----:B------:R-:W-:Y:S01]  /*3940*/  IMAD.WIDE R132, R133, 0x2, R32 ;  /* 0x0000000285847825 */ /* 0x000fe200078e0220 */
[----:B------:R-:W-:Y:S02]  /*3950*/  PRMT R20, RZ, 0x7610, R20 ;  /* 0x00007610ff147816 */ /* 0x000fe40000000014 */
[----:B------:R-:W-:Y:S01]  /*3960*/  PRMT R21, RZ, 0x7610, R21 ;  /* 0x00007610ff157816 */ /* 0x000fe20000000015 */
[C---:B------:R-:W-:Y:S01]  /*3970*/  IMAD.WIDE R134, R139.reuse, 0x2, R30 ;  /* 0x000000028b867825 */ /* 0x040fe200078e021e */
[----:B------:R-:W5:Y:S03]  /*3980*/  @!P5 LDG.E.U16 R18, desc[UR20][R130.64] ;  /* 0x000000148212d981 */ /* 0x000f66000c1e1500 */
[----:B------:R-:W-:Y:S01]  /*3990*/  IMAD.WIDE R138, R139, 0x2, R32 ;  /* 0x000000028b8a7825 */ /* 0x000fe200078e0220 */
[----:B------:R-:W5:Y:S04]  /*39a0*/  @!P5 LDG.E.U16 R19, desc[UR20][R132.64] ;  /* 0x000000148413d981 */ /* 0x000f68000c1e1500 */
[----:B------:R-:W5:Y:S04]  /*39b0*/  @P6 LDG.E.U16 R20, desc[UR20][R134.64] ;  /* 0x0000001486146981 */ /* 0x000f68000c1e1500 */
[----:B------:R-:W5:Y:S01]  /*39c0*/  @P6 LDG.E.U16 R21, desc[UR20][R138.64] ;  /* 0x000000148a156981 */ /* 0x000f62000c1e1500 */
[----:B------:R-:W-:Y:S01]  /*39d0*/  IMAD R149, R8, 0x1e, RZ ;  /* 0x0000001e08957824 */ /* 0x000fe200078e02ff */
[----:B------:R-:W-:-:S03]  /*39e0*/  PRMT R22, RZ, 0x7610, R22 ;  /* 0x00007610ff167816 */ /* 0x000fc60000000016 */
[----:B------:R-:W-:-:S05]  /*39f0*/  IMAD.WIDE R136, R149, 0x2, R30 ;  /* 0x0000000295887825 */ /* 0x000fca00078e021e */
[----:B------:R-:W5:Y:S01]  /*3a00*/  @P4 LDG.E.U16 R22, desc[UR20][R136.64] ;  /* 0x0000001488164981 */ /* 0x000f62000c1e1500 */
[----:B------:R-:W-:Y:S01]  /*3a10*/  ISETP.GE.AND P5, PT, R167, RZ, PT ;  /* 0x000000ffa700720c */ /* 0x000fe20003fa6270 */
[----:B------:R-:W-:Y:S02]  /*3a20*/  IMAD.MOV.U32 R189, RZ, RZ, R6 ;  /* 0x000000ffffbd7224 */ /* 0x000fe400078e0006 */
[----:B------:R-:W-:Y:S02]  /*3a30*/  IMAD.MOV.U32 R191, RZ, RZ, R155 ;  /* 0x000000ffffbf7224 */ /* 0x000fe400078e009b */
[----:B------:R-:W-:Y:S01]  /*3a40*/  @!P0 IMAD.MOV R189, RZ, RZ, -R189 ;  /* 0x000000ffffbd8224 */ /* 0x000fe200078e0abd */
[----:B------:R-:W-:-:S07]  /*3a50*/  ISETP.GE.AND P0, PT, R171, RZ, PT ;  /* 0x000000ffab00720c */ /* 0x000fce0003f06270 */
[----:B------:R-:W-:Y:S01]  /*3a60*/  @!P5 IMAD.MOV R191, RZ, RZ, -R191 ;  /* 0x000000ffffbfd224 */ /* 0x000fe200078e0abf */
[----:B------:R-:W-:Y:S01]  /*3a70*/  ISETP.GE.AND P5, PT, R172, RZ, PT ;  /* 0x000000ffac00720c */ /* 0x000fe20003fa6270 */
[----:B------:R-:W-:Y:S01]  /*3a80*/  IMAD.MOV.U32 R187, RZ, RZ, R154 ;  /* 0x000000ffffbb7224 */ /* 0x000fe200078e009a */
[----:B------:R-:W-:-:S03]  /*3a90*/  ISETP.GE.AND P6, PT, R170, RZ, PT ;  /* 0x000000ffaa00720c */ /* 0x000fc60003fc6270 */
[----:B------:R-:W-:Y:S01]  /*3aa0*/  @!P0 IMAD.MOV R163, RZ, RZ, -R163 ;  /* 0x000000ffffa38224 */ /* 0x000fe200078e0aa3 */
[----:B------:R-:W-:Y:S01]  /*3ab0*/  ISETP.GE.AND P0, PT, R168, RZ, PT ;  /* 0x000000ffa800720c */ /* 0x000fe20003f06270 */
[----:B------:R-:W-:Y:S01]  /*3ac0*/  @!P2 IMAD.MOV R187, RZ, RZ, -R187 ;  /* 0x000000ffffbba224 */ /* 0x000fe200078e0abb */
[----:B------:R-:W-:-:S05]  /*3ad0*/  ISETP.GE.AND P2, PT, R166, RZ, PT ;  /* 0x000000ffa600720c */ /* 0x000fca0003f46270 */
[----:B------:R-:W-:Y:S01]  /*3ae0*/  @!P5 IMAD.MOV R162, RZ, RZ, -R162 ;  /* 0x000000ffffa2d224 */ /* 0x000fe200078e0aa2 */
[----:B------:R-:W-:Y:S01]  /*3af0*/  ISETP.GE.AND P5, PT, R156, RZ, PT ;  /* 0x000000ff9c00720c */ /* 0x000fe20003fa6270 */
[C---:B------:R-:W-:Y:S01]  /*3b00*/  IMAD.SHL.U32 R6, R7.reuse, 0x2, RZ ;  /* 0x0000000207067824 */ /* 0x040fe200078e00ff */
[----:B------:R-:W-:Y:S01]  /*3b10*/  SHF.R.S32.HI R11, RZ, 0x6, R7 ;  /* 0x00000006ff0b7819 */ /* 0x000fe20000011407 */
[----:B------:R-:W-:Y:S01]  /*3b20*/  IMAD.MOV.U32 R193, RZ, RZ, R153 ;  /* 0x000000ffffc17224 */ /* 0x000fe200078e0099 */
[----:B------:R-:W-:Y:S01]  /*3b30*/  LOP3.LUT R153, R7, 0x40, RZ, 0xc0, !PT ;  /* 0x0000004007997812 */ /* 0x000fe200078ec0ff */
[----:B------:R-:W-:Y:S01]  /*3b40*/  IMAD.MOV.U32 R197, RZ, RZ, R158 ;  /* 0x000000ffffc57224 */ /* 0x000fe200078e009e */
[----:B------:R-:W-:Y:S01]  /*3b50*/  LOP3.LUT R6, R6, 0x7e, RZ, 0xc0, !PT ;  /* 0x0000007e06067812 */ /* 0x000fe200078ec0ff */
[----:B------:R-:W-:Y:S01]  /*3b60*/  @!P0 IMAD.MOV R160, RZ, RZ, -R160 ;  /* 0x000000ffffa08224 */ /* 0x000fe200078e0aa0 */
[----:B------:R-:W-:Y:S02]  /*3b70*/  SGXT R11, R11, 0x1 ;  /* 0x000000010b0b781a */ /* 0x000fe40000000200 */
[----:B------:R-:W-:Y:S01]  /*3b80*/  LOP3.LUT R174, R7, 0x1f, RZ, 0xc0, !PT ;  /* 0x0000001f07ae7812 */ /* 0x000fe200078ec0ff */
[----:B------:R-:W-:Y:S01]  /*3b90*/  VIADD R7, R10, 0xfffffff8 ;  /* 0xfffffff80a077836 */ /* 0x000fe20000000000 */
[----:B------:R-:W-:Y:S01]  /*3ba0*/  ISETP.NE.AND P0, PT, R5, RZ, PT ;  /* 0x000000ff0500720c */ /* 0x000fe20003f05270 */
[----:B------:R-:W-:Y:S01]  /*3bb0*/  @!P2 IMAD.MOV R193, RZ, RZ, -R193 ;  /* 0x000000ffffc1a224 */ /* 0x000fe200078e0ac1 */
[----:B------:R-:W-:Y:S01]  /*3bc0*/  LOP3.LUT R158, RZ, R5, RZ, 0x33, !PT ;  /* 0x00000005ff9e7212 */ /* 0x000fe200078e33ff */
[----:B------:R-:W-:-:S02]  /*3bd0*/  @!P6 IMAD.MOV R197, RZ, RZ, -R197 ;  /* 0x000000ffffc5e224 */ /* 0x000fc400078e0ac5 */
[----:B------:R-:W-:Y:S02]  /*3be0*/  @!P5 IMAD.MOV R159, RZ, RZ, -R159 ;  /* 0x000000ffff9fd224 */ /* 0x000fe400078e0a9f */
[----:B------:R-:W-:Y:S01]  /*3bf0*/  IMAD R5, R153, 0x40, R6 ;  /* 0x0000004099057824 */ /* 0x000fe200078e0206 */
[----:B------:R-:W-:Y:S01]  /*3c00*/  LOP3.LUT R6, R6, 0x90, R11, 0x78, !PT ;  /* 0x0000009006067812 */ /* 0x000fe200078e780b */
[----:B------:R-:W-:Y:S01]  /*3c10*/  VIADD R243, R10, 0x1f ;  /* 0x0000001f0af37836 */ /* 0x000fe20000000000 */
[C---:B------:R-:W-:Y:S02]  /*3c20*/  SEL R155, R158.reuse, R140, !P0 ;  /* 0x0000008c9e9b7207 */ /* 0x040fe40004000000 */
[----:B------:R-:W-:Y:S01]  /*3c30*/  SEL R156, R158, R141, !P0 ;  /* 0x0000008d9e9c7207 */ /* 0x000fe20004000000 */
[----:B------:R-:W-:Y:S01]  /*3c40*/  IMAD.WIDE R140, R149, 0x2, R32 ;  /* 0x00000002958c7825 */ /* 0x000fe200078e0220 */
[----:B------:R-:W-:Y:S02]  /*3c50*/  PRMT R11, RZ, 0x7610, R11 ;  /* 0x00007610ff0b7816 */ /* 0x000fe4000000000b */
[----:B------:R-:W-:Y:S01]  /*3c60*/  ISETP.GE.U32.AND P5, PT, R7, 0x7fffffd9, PT ;  /* 0x7fffffd90700780c */ /* 0x000fe20003fa6070 */
[----:B------:R-:W-:Y:S01]  /*3c70*/  VIADD R7, R10, 0xfffffff0 ;  /* 0xfffffff00a077836 */ /* 0x000fe20000000000 */
[----:B------:R-:W-:-:S02]  /*3c80*/  SEL R143, R158, R143, !P0 ;  /* 0x0000008f9e8f7207 */ /* 0x000fc40004000000 */
[C---:B------:R-:W-:Y:S02]  /*3c90*/  SEL R145, R158.reuse, R145, !P0 ;  /* 0x000000919e917207 */ /* 0x040fe40004000000 */
[C---:B------:R-:W-:Y:S02]  /*3ca0*/  SEL R154, R158.reuse, R144, !P0 ;  /* 0x000000909e9a7207 */ /* 0x040fe40004000000 */
[C---:B------:R-:W-:Y:S02]  /*3cb0*/  SEL R146, R158.reuse, R146, !P0 ;  /* 0x000000929e927207 */ /* 0x040fe40004000000 */
[C---:B------:R-:W-:Y:S02]  /*3cc0*/  SEL R147, R158.reuse, R147, !P0 ;  /* 0x000000939e937207 */ /* 0x040fe40004000000 */
[C---:B------:R-:W-:Y:S02]  /*3cd0*/  SEL R148, R158.reuse, R148, !P0 ;  /* 0x000000949e947207 */ /* 0x040fe40004000000 */
        /* <DEDUP_REMOVED lines=23> */
[----:B------:R-:W-:Y:S01]  /*3e50*/  SEL R205, R158, R205, !P0 ;  /* 0x000000cd9ecd7207 */ /* 0x000fe20004000000 */
[----:B------:R-:W-:Y:S01]  /*3e60*/  IMAD R209, R174, R9, RZ ;  /* 0x00000009aed17224 */ /* 0x000fe200078e02ff */
[----:B------:R-:W-:Y:S01]  /*3e70*/  ISETP.GT.AND P0, PT, R243, 0x1f, PT ;  /* 0x0000001ff300780c */ /* 0x000fe20003f04270 */
[----:B------:R-:W-:Y:S01]  /*3e80*/  IMAD R149, R8, 0x7, RZ ;  /* 0x0000000708957824 */ /* 0x000fe200078e02ff */
[----:B------:R-:W5:Y:S01]  /*3e90*/  @P4 LDG.E.U16 R11, desc[UR20][R140.64] ;  /* 0x000000148c0b4981 */ /* 0x000f62000c1e1500 */
[----:B------:R-:W-:Y:S01]  /*3ea0*/  ISETP.GE.U32.AND P4, PT, R7, 0x7fffffd1, PT ;  /* 0x7fffffd10700780c */ /* 0x000fe20003f86070 */
[----:B0-----:R-:W-:Y:S01]  /*3eb0*/  IMAD R158, R143, UR6, RZ ;  /* 0x000000068f9e7c24 */ /* 0x001fe2000f8e02ff */
[----:B------:R-:W-:Y:S01]  /*3ec0*/  ISETP.LT.AND P0, PT, R174, R10, P0 ;  /* 0x0000000aae00720c */ /* 0x000fe20000701270 */
[----:B------:R-:W-:Y:S01]  /*3ed0*/  IMAD R159, R145, UR6, RZ ;  /* 0x00000006919f7c24 */ /* 0x000fe2000f8e02ff */
[----:B------:R-:W-:Y:S01]  /*3ee0*/  PRMT R7, RZ, 0x7610, R7 ;  /* 0x00007610ff077816 */ /* 0x000fe20000000007 */
[----:B------:R-:W-:Y:S01]  /*3ef0*/  IMAD R155, R155, UR6, RZ ;  /* 0x000000069b9b7c24 */ /* 0x000fe2000f8e02ff */
[----:B------:R-:W-:Y:S01]  /*3f00*/  PRMT R10, RZ, 0x7610, R10 ;  /* 0x00007610ff0a7816 */ /* 0x000fe2000000000a */
[----:B------:R-:W-:Y:S01]  /*3f10*/  IMAD.WIDE R144, R149, 0x2, R32 ;  /* 0x0000000295907825 */ /* 0x000fe200078e0220 */
[----:B------:R-:W-:-:S02]  /*3f20*/  SHF.R.U32.HI R174, RZ, 0x8, R142 ;  /* 0x00000008ffae7819 */ /* 0x000fc4000001168e */
[----:B------:R-:W-:Y:S01]  /*3f30*/  LEA R208, P6, R209, UR14, 0x1 ;  /* 0x0000000ed1d07c11 */ /* 0x000fe2000f8c08ff */
[----:B------:R-:W-:Y:S01]  /*3f40*/  IMAD.WIDE R142, R149, 0x2, R30 ;  /* 0x00000002958e7825 */ /* 0x000fe200078e021e */
[----:B------:R-:W-:Y:S01]  /*3f50*/  LOP3.LUT P2, RZ, R164, UR5, RZ, 0xfc, !PT ;  /* 0x00000005a4ff7c12 */ /* 0x000fe2000f84fcff */
[----:B------:R-:W5:Y:S02]  /*3f60*/  @!P5 LDG.E.U16 R10, desc[UR20][R144.64] ;  /* 0x00000014900ad981 */ /* 0x000f64000c1e1500 */
[----:B------:R-:W-:Y:S01]  /*3f70*/  IMAD R156, R156, UR6, RZ ;  /* 0x000000069c9c7c24 */ /* 0x000fe2000f8e02ff */
[----:B------:R-:W-:Y:S01]  /*3f80*/  LEA.HI.X.SX32 R209, R209, UR15, 0x1, P6 ;  /* 0x0000000fd1d17c11 */ /* 0x000fe2000b0f0eff */
[----:B------:R-:W-:Y:S01]  /*3f90*/  IMAD R162, R146, UR6, RZ ;  /* 0x0000000692a27c24 */ /* 0x000fe2000f8e02ff */
[----:B------:R-:W5:Y:S01]  /*3fa0*/  @!P5 LDG.E.U16 R7, desc[UR20][R142.64] ;  /* 0x000000148e07d981 */ /* 0x000f62000c1e1500 */
[-C--:B------:R-:W-:Y:S01]  /*3fb0*/  LEA R146, P6, R155, R208.reuse, 0x1 ;  /* 0x000000d09b927211 */ /* 0x080fe200078c08ff */
[----:B------:R-:W-:Y:S01]  /*3fc0*/  IMAD R164, R148, UR6, RZ ;  /* 0x0000000694a47c24 */ /* 0x000fe2000f8e02ff */
[-C--:B------:R-:W-:Y:S01]  /*3fd0*/  LEA R148, P5, R156, R208.reuse, 0x1 ;  /* 0x000000d09c947211 */ /* 0x080fe200078a08ff */
[----:B------:R-:W-:Y:S01]  /*3fe0*/  IMAD R163, R147, UR6, RZ ;  /* 0x0000000693a37c24 */ /* 0x000fe2000f8e02ff */
[-C--:B------:R-:W-:Y:S01]  /*3ff0*/  LEA.HI.X.SX32 R147, R155, R209.reuse, 0x1, P6 ;  /* 0x000000d19b937211 */ /* 0x080fe200030f0eff */
[----:B------:R-:W-:Y:S01]  /*4000*/  IMAD R166, R150, UR6, RZ ;  /* 0x0000000696a67c24 */ /* 0x000fe2000f8e02ff */
[----:B------:R-:W-:Y:S01]  /*4010*/  LEA R150, P6, R158, R208, 0x1 ;  /* 0x000000d09e967211 */ /* 0x000fe200078c08ff */
[----:B------:R-:W-:Y:S01]  /*4020*/  IMAD R160, R154, UR6, RZ ;  /* 0x000000069aa07c24 */ /* 0x000fe2000f8e02ff */
[----:B------:R-:W-:-:S02]  /*4030*/  LEA.HI.X.SX32 R149, R156, R209, 0x1, P5 ;  /* 0x000000d19c957211 */ /* 0x000fc400028f0eff */
[-C--:B------:R-:W-:Y:S01]  /*4040*/  LEA R152, P5, R159, R208.reuse, 0x1 ;  /* 0x000000d09f987211 */ /* 0x080fe200078a08ff */
[----:B------:R-:W-:Y:S01]  /*4050*/  IMAD R167, R151, UR6, RZ ;  /* 0x0000000697a77c24 */ /* 0x000fe2000f8e02ff */
[-C--:B------:R-:W-:Y:S01]  /*4060*/  LEA.HI.X.SX32 R151, R158, R209.reuse, 0x1, P6 ;  /* 0x000000d19e977211 */ /* 0x080fe200030f0eff */
[----:B------:R-:W-:Y:S01]  /*4070*/  IMAD R170, R153, UR6, RZ ;  /* 0x0000000699aa7c24 */ /* 0x000fe2000f8e02ff */
[-C--:B------:R-:W-:Y:S02]  /*4080*/  LEA R154, P6, R160, R208.reuse, 0x1 ;  /* 0x000000d0a09a7211 */ /* 0x080fe400078c08ff */
[-C--:B------:R-:W-:Y:S02]  /*4090*/  LEA.HI.X.SX32 R153, R159, R209.reuse, 0x1, P5 ;  /* 0x000000d19f997211 */ /* 0x080fe400028f0eff */
[----:B------:R-:W-:Y:S01]  /*40a0*/  LEA R156, P5, R162, R208, 0x1 ;  /* 0x000000d0a29c7211 */ /* 0x000fe200078a08ff */
[----:B------:R-:W-:Y:S01]  /*40b0*/  IMAD R171, R157, UR6, RZ ;  /* 0x000000069dab7c24 */ /* 0x000fe2000f8e02ff */
[----:B------:R-:W-:-:S02]  /*40c0*/  LEA.HI.X.SX32 R155, R160, R209, 0x1, P6 ;  /* 0x000000d1a09b7211 */ /* 0x000fc400030f0eff */
[-C--:B------:R-:W-:Y:S02]  /*40d0*/  LEA R158, P6, R163, R208.reuse, 0x1 ;  /* 0x000000d0a39e7211 */ /* 0x080fe400078c08ff */
[-C--:B------:R-:W-:Y:S02]  /*40e0*/  LEA.HI.X.SX32 R157, R162, R209.reuse, 0x1, P5 ;  /* 0x000000d1a29d7211 */ /* 0x080fe400028f0eff */
[-C--:B------:R-:W-:Y:S01]  /*40f0*/  LEA R160, P5, R164, R208.reuse, 0x1 ;  /* 0x000000d0a4a07211 */ /* 0x080fe200078a08ff */
[----:B------:R-:W-:Y:S01]  /*4100*/  IMAD R176, R161, UR6, RZ ;  /* 0x00000006a1b07c24 */ /* 0x000fe2000f8e02ff */
[-C--:B------:R-:W-:Y:S02]  /*4110*/  LEA.HI.X.SX32 R159, R163, R209.reuse, 0x1, P6 ;  /* 0x000000d1a39f7211 */ /* 0x080fe400030f0eff */
[----:B------:R-:W-:Y:S02]  /*4120*/  LEA R162, P6, R166, R208, 0x1 ;  /* 0x000000d0a6a27211 */ /* 0x000fe400078c08ff */
[----:B------:R-:W-:-:S02]  /*4130*/  LEA.HI.X.SX32 R161, R164, R209, 0x1, P5 ;  /* 0x000000d1a4a17211 */ /* 0x000fc400028f0eff */
[-C--:B------:R-:W-:Y:S01]  /*4140*/  LEA R164, P5, R167, R208.reuse, 0x1 ;  /* 0x000000d0a7a47211 */ /* 0x080fe200078a08ff */
[----:B------:R-:W-:Y:S01]  /*4150*/  IMAD R178, R165, UR6, RZ ;  /* 0x00000006a5b27c24 */ /* 0x000fe2000f8e02ff */
[-C--:B------:R-:W-:Y:S02]  /*4160*/  LEA.HI.X.SX32 R163, R166, R209.reuse, 0x1, P6 ;  /* 0x000000d1a6a37211 */ /* 0x080fe400030f0eff */
[CC--:B------:R-:W-:Y:S02]  /*4170*/  LEA R166, P6, R170.reuse, R208.reuse, 0x1 ;  /* 0x000000d0aaa67211 */ /* 0x0c0fe400078c08ff */
[-C--:B------:R-:W-:Y:S02]  /*4180*/  LEA.HI.X.SX32 R165, R167, R209.reuse, 0x1, P5 ;  /* 0x000000d1a7a57211 */ /* 0x080fe400028f0eff */
[----:B------:R-:W-:Y:S01]  /*4190*/  LEA R168, P5, R171, R208, 0x1 ;  /* 0x000000d0aba87211 */ /* 0x000fe200078a08ff */
[----:B------:R-:W-:Y:S01]  /*41a0*/  IMAD R180, R169, UR6, RZ ;  /* 0x00000006a9b47c24 */ /* 0x000fe2000f8e02ff */
[----:B------:R-:W-:-:S02]  /*41b0*/  LEA.HI.X.SX32 R167, R170, R209, 0x1, P6 ;  /* 0x000000d1aaa77211 */ /* 0x000fc400030f0eff */
[-C--:B------:R-:W-:Y:S02]  /*41c0*/  LEA R170, P6, R176, R208.reuse, 0x1 ;  /* 0x000000d0b0aa7211 */ /* 0x080fe400078c08ff */
[-C--:B------:R-:W-:Y:S02]  /*41d0*/  LEA.HI.X.SX32 R169, R171, R209.reuse, 0x1, P5 ;  /* 0x000000d1aba97211 */ /* 0x080fe400028f0eff */
[----:B------:R-:W-:Y:S01]  /*41e0*/  LEA R172, P5, R178, R208, 0x1 ;  /* 0x000000d0b2ac7211 */ /* 0x000fe200078a08ff */
[----:B------:R-:W-:Y:S01]  /*41f0*/  IMAD R182, R173, UR6, RZ ;  /* 0x00000006adb67c24 */ /* 0x000fe2000f8e02ff */
[-C--:B------:R-:W-:Y:S02]  /*4200*/  LEA.HI.X.SX32 R171, R176, R209.reuse, 0x1, P6 ;  /* 0x000000d1b0ab7211 */ /* 0x080fe400030f0eff */
[----:B------:R-:W-:Y:S02]  /*4210*/  LOP3.LUT P6, RZ, R174, 0x1, RZ, 0xc0, !PT ;  /* 0x00000001aeff7812 */ /* 0x000fe400078cc0ff */
[----:B------:R-:W-:-:S02]  /*4220*/  LEA.HI.X.SX32 R173, R178, R209, 0x1, P5 ;  /* 0x000000d1b2ad7211 */ /* 0x000fc400028f0eff */
[----:B------:R-:W-:Y:S01]  /*4230*/  LEA R174, P5, R180, R208, 0x1 ;  /* 0x000000d0b4ae7211 */ /* 0x000fe200078a08ff */
[----:B------:R-:W-:-:S03]  /*4240*/  IMAD R186, R175, UR6, RZ ;  /* 0x00000006afba7c24 */ /* 0x000fc6000f8e02ff */
[----:B------:R-:W-:Y:S02]  /*4250*/  LEA.HI.X.SX32 R175, R180, R209, 0x1, P5 ;  /* 0x000000d1b4af7211 */ /* 0x000fe400028f0eff */
[----:B------:R-:W-:Y:S01]  /*4260*/  LEA R176, P5, R182, R208, 0x1 ;  /* 0x000000d0b6b07211 */ /* 0x000fe200078a08ff */
[----:B------:R-:W-:Y:S01]  /*4270*/  IMAD R188, R177, UR6, RZ ;  /* 0x00000006b1bc7c24 */ /* 0x000fe2000f8e02ff */
[----:B------:R-:W-:-:S04]  /*4280*/  @!UP1 UIADD3 UR4, UPT, UPT, -UR4, 0x100000, URZ ;  /* 0x0010000004049890 */ /* 0x000fc8000fffe1ff */
[----:B------:R-:W-:Y:S02]  /*4290*/  @!UP1 USHF.L.U32 UR5, UR4, 0xb, URZ ;  /* 0x0000000b04059899 */ /* 0x000fe400080006ff */
[----:B------:R-:W-:Y:S01]  /*42a0*/  @!UP1 USHF.L.U32 UR4, UR4, 0x1, URZ ;  /* 0x0000000104049899 */ /* 0x000fe200080006ff */
[----:B------:R-:W-:Y:S02]  /*42b0*/  LEA.HI.X.SX32 R177, R182, R209, 0x1, P5 ;  /* 0x000000d1b6b17211 */ /* 0x000fe400028f0eff */
[----:B------:R-:W-:Y:S01]  /*42c0*/  LEA R178, P5, R186, R208, 0x1 ;  /* 0x000000d0bab27211 */ /* 0x000fe200078a08ff */
[----:B------:R-:W-:-:S03]  /*42d0*/  IMAD R190, R179, UR6, RZ ;  /* 0x00000006b3be7c24 */ /* 0x000fc6000f8e02ff */
[-C--:B------:R-:W-:Y:S02]  /*42e0*/  LEA.HI.X.SX32 R179, R186, R209.reuse, 0x1, P5 ;  /* 0x000000d1bab37211 */ /* 0x080fe400028f0eff */
[CC--:B------:R-:W-:Y:S01]  /*42f0*/  LEA R180, P5, R188.reuse, R208.reuse, 0x1 ;  /* 0x000000d0bcb47211 */ /* 0x0c0fe200078a08ff */
[----:B------:R-:W-:Y:S01]  /*4300*/  VOTEU.ALL UP1, P1 ;  /* 0x0000000000ff7886 */ /* 0x000fe20000820000 */
[----:B------:R-:W-:Y:S02]  /*4310*/  IMAD R186, R181, UR6, RZ ;  /* 0x00000006b5ba7c24 */ /* 0x000fe4000f8e02ff */
[-C--:B------:R-:W-:Y:S02]  /*4320*/  LEA.HI.X.SX32 R181, R188, R209.reuse, 0x1, P5 ;  /* 0x000000d1bcb57211 */ /* 0x080fe400028f0eff */
[C---:B------:R-:W-:Y:S01]  /*4330*/  LEA R182, P5, R190.reuse, R208, 0x1 ;  /* 0x000000d0beb67211 */ /* 0x040fe200078a08ff */
[----:B------:R0:W1:Y:S01]  /*4340*/  @!UP1 SYNCS.EXCH.64 URZ, [UR8+0xc008], UR4 ;  /* 0x00c0080408ff95b2 */ /* 0x0000620008000100 */
[----:B------:R-:W-:Y:S01]  /*4350*/  IMAD R188, R183, UR6, RZ ;  /* 0x00000006b7bc7c24 */ /* 0x000fe2000f8e02ff */
[----:B---3--:R3:W-:Y:S01]  /*4360*/  STS.U16 [R5+UR8], R184 ;  /* 0x000000b805007988 */ /* 0x0087e20008000408 */
[----:B------:R-:W-:Y:S01]  /*4370*/  LEA.HI.X.SX32 R183, R190, R209, 0x1, P5 ;  /* 0x000000d1beb77211 */ /* 0x000fe200028f0eff */
[----:B------:R-:W-:Y:S01]  /*4380*/  IMAD R190, R185, UR6, RZ ;  /* 0x00000006b9be7c24 */ /* 0x000fe2000f8e02ff */
[----:B------:R-:W-:-:S02]  /*4390*/  LOP3.LUT R247, R5, 0x10, RZ, 0x3c, !PT ;  /* 0x0000001005f77812 */ /* 0x000fc400078e3cff */
[----:B---3--:R-:W-:-:S04]  /*43a0*/  LEA R184, P5, R186, R208, 0x1 ;  /* 0x000000d0bab87211 */ /* 0x008fc800078a08ff */
[-C--:B------:R-:W-:Y:S02]  /*43b0*/  LEA.HI.X.SX32 R185, R186, R209.reuse, 0x1, P5 ;  /* 0x000000d1bab97211 */ /* 0x080fe400028f0eff */
[CC--:B------:R-:W-:Y:S01]  /*43c0*/  LEA R186, P5, R188.reuse, R208.reuse, 0x1 ;  /* 0x000000d0bcba7211 */ /* 0x0c0fe200078a08ff */
[----:B------:R-:W-:Y:S01]  /*43d0*/  IMAD R192, R187, UR6, RZ ;  /* 0x00000006bbc07c24 */ /* 0x000fe2000f8e02ff */
[----:B----4-:R-:W-:Y:S02]  /*43e0*/  STS.U16 [R5+UR8+0x2000], R244 ;  /* 0x002000f405007988 */ /* 0x010fe40008000408 */
[----:B------:R-:W-:Y:S02]  /*43f0*/  LEA.HI.X.SX32 R187, R188, R209, 0x1, P5 ;  /* 0x000000d1bcbb7211 */ /* 0x000fe400028f0eff */
[----:B------:R-:W-:Y:S01]  /*4400*/  LEA R188, P5, R190, R208, 0x1 ;  /* 0x000000d0bebc7211 */ /* 0x000fe200078a08ff */
[----:B--2---:R2:W-:Y:S01]  /*4410*/  STS.U16 [R5+UR8+0x400], R242 ;  /* 0x000400f205007988 */ /* 0x0045e20008000408 */
[----:B------:R-:W-:-:S03]  /*4420*/  IMAD R194, R189, UR6, RZ ;  /* 0x00000006bdc27c24 */ /* 0x000fc6000f8e02ff */
[----:B------:R-:W-:Y:S01]  /*4430*/  STS.U16 [R5+UR8+0x2400], R246 ;  /* 0x002400f605007988 */ /* 0x000fe20008000408 */
[----:B------:R-:W-:-:S03]  /*4440*/  LEA.HI.X.SX32 R189, R190, R209, 0x1, P5 ;  /* 0x000000d1bebd7211 */ /* 0x000fc600028f0eff */
[----:B------:R-:W-:Y:S04]  /*4450*/  STS.U16 [R5+UR8+0x800], R240 ;  /* 0x000800f005007988 */ /* 0x000fe80008000408 */
[----:B-----5:R-:W-:Y:S04]  /*4460*/  STS.U16 [R5+UR8+0x2800], R252 ;  /* 0x002800fc05007988 */ /* 0x020fe80008000408 */
[----:B------:R-:W-:Y:S04]  /*4470*/  STS.U16 [R5+UR8+0xc00], R250 ;  /* 0x000c00fa05007988 */ /* 0x000fe80008000408 */
[----:B------:R-:W-:Y:S01]  /*4480*/  STS.U16 [R5+UR8+0x2c00], R248 ;  /* 0x002c00f805007988 */ /* 0x000fe20008000408 */
[----:B------:R-:W-:-:S03]  /*4490*/  LEA R190, P5, R192, R208, 0x1 ;  /* 0x000000d0c0be7211 */ /* 0x000fc600078a08ff */
[----:B------:R-:W-:Y:S01]  /*44a0*/  STS.U16 [R247+UR8+0x480], R232 ;  /* 0x000480e8f7007988 */ /* 0x000fe20008000408 */
[----:B------:R-:W-:-:S03]  /*44b0*/  LOP3.LUT R245, R5, 0x20, RZ, 0x3c, !PT ;  /* 0x0000002005f57812 */ /* 0x000fc600078e3cff */
[----:B------:R-:W-:Y:S04]  /*44c0*/  STS.U16 [R247+UR8+0x2480], R238 ;  /* 0x002480eef7007988 */ /* 0x000fe80008000408 */
[----:B------:R-:W-:Y:S01]  /*44d0*/  STS.U16 [R247+UR8+0x880], R237 ;  /* 0x000880edf7007988 */ /* 0x000fe20008000408 */
[----:B------:R-:W-:-:S03]  /*44e0*/  IMAD R196, R191, UR6, RZ ;  /* 0x00000006bfc47c24 */ /* 0x000fc6000f8e02ff */
[----:B------:R-:W-:Y:S01]  /*44f0*/  STS.U16 [R247+UR8+0x2880], R236 ;  /* 0x002880ecf7007988 */ /* 0x000fe20008000408 */
[----:B------:R-:W-:-:S03]  /*4500*/  LEA.HI.X.SX32 R191, R192, R209, 0x1, P5 ;  /* 0x000000d1c0bf7211 */ /* 0x000fc600028f0eff */
[----:B------:R-:W-:Y:S01]  /*4510*/  STS.U16 [R247+UR8+0xc80], R235 ;  /* 0x000c80ebf7007988 */ /* 0x000fe20008000408 */
[----:B------:R-:W-:-:S03]  /*4520*/  LEA R192, P5, R194, R208, 0x1 ;  /* 0x000000d0c2c07211 */ /* 0x000fc600078a08ff */
[----:B------:R-:W-:Y:S04]  /*4530*/  STS.U16 [R247+UR8+0x2c80], R234 ;  /* 0x002c80eaf7007988 */ /* 0x000fe80008000408 */
[----:B------:R-:W-:Y:S04]  /*4540*/  STS.U16 [R247+UR8+0x80], R233 ;  /* 0x000080e9f7007988 */ /* 0x000fe80008000408 */
[----:B------:R-:W-:Y:S01]  /*4550*/  STS.U16 [R247+UR8+0x2080], R227 ;  /* 0x002080e3f7007988 */ /* 0x000fe20008000408 */
[----:B------:R-:W-:-:S03]  /*4560*/  IMAD R198, R193, UR6, RZ ;  /* 0x00000006c1c67c24 */ /* 0x000fc6000f8e02ff */
[----:B------:R-:W-:Y:S01]  /*4570*/  STS.U16 [R245+UR8+0x100], R231 ;  /* 0x000100e7f5007988 */ /* 0x000fe20008000408 */
[----:B--2---:R-:W-:-:S03]  /*4580*/  LOP3.LUT R242, R5, 0x30, RZ, 0x3c, !PT ;  /* 0x0000003005f27812 */ /* 0x004fc600078e3cff */
[----:B------:R-:W-:Y:S01]  /*4590*/  STS.U16 [R245+UR8+0x2100], R230 ;  /* 0x002100e6f5007988 */ /* 0x000fe20008000408 */
[----:B------:R-:W-:-:S03]  /*45a0*/  LEA.HI.X.SX32 R193, R194, R209, 0x1, P5 ;  /* 0x000000d1c2c17211 */ /* 0x000fc600028f0eff */
[----:B------:R-:W-:Y:S01]  /*45b0*/  STS.U16 [R245+UR8+0x500], R229 ;  /* 0x000500e5f5007988 */ /* 0x000fe20008000408 */
[----:B------:R-:W-:-:S03]  /*45c0*/  LEA R194, P5, R196, R208, 0x1 ;  /* 0x000000d0c4c27211 */ /* 0x000fc600078a08ff */
[----:B------:R-:W-:Y:S04]  /*45d0*/  STS.U16 [R245+UR8+0x2500], R228 ;  /* 0x002500e4f5007988 */ /* 0x000fe80008000408 */
[----:B------:R2:W-:Y:S01]  /*45e0*/  STS.U16 [R245+UR8+0x900], R219 ;  /* 0x000900dbf5007988 */ /* 0x0005e20008000408 */
[----:B------:R-:W-:-:S03]  /*45f0*/  IMAD R200, R195, UR6, RZ ;  /* 0x00000006c3c87c24 */ /* 0x000fc6000f8e02ff */
[----:B------:R-:W-:Y:S01]  /*4600*/  STS.U16 [R245+UR8+0x2900], R226 ;  /* 0x002900e2f5007988 */ /* 0x000fe20008000408 */
[----:B------:R-:W-:-:S03]  /*4610*/  LEA.HI.X.SX32 R195, R196, R209, 0x1, P5 ;  /* 0x000000d1c4c37211 */ /* 0x000fc600028f0eff */
[----:B------:R-:W-:Y:S01]  /*4620*/  STS.U16 [R245+UR8+0xd00], R225 ;  /* 0x000d00e1f5007988 */ /* 0x000fe20008000408 */
[----:B------:R-:W-:-:S03]  /*4630*/  LEA R196, P5, R198, R208, 0x1 ;  /* 0x000000d0c6c47211 */ /* 0x000fc600078a08ff */
[----:B------:R-:W-:Y:S01]  /*4640*/  STS.U16 [R245+UR8+0x2d00], R224 ;  /* 0x002d00e0f5007988 */ /* 0x000fe20008000408 */
[----:B--2---:R-:W-:-:S03]  /*4650*/  LOP3.LUT R219, R5, 0x40, RZ, 0x3c, !PT ;  /* 0x0000004005db7812 */ /* 0x004fc600078e3cff */
[----:B------:R-:W-:Y:S04]  /*4660*/  STS.U16 [R242+UR8+0x180], R223 ;  /* 0x000180dff2007988 */ /* 0x000fe80008000408 */
[----:B------:R-:W-:Y:S01]  /*4670*/  STS.U16 [R242+UR8+0x2180], R222 ;  /* 0x002180def2007988 */ /* 0x000fe20008000408 */
[----:B------:R-:W-:-:S03]  /*4680*/  IMAD R202, R197, UR6, RZ ;  /* 0x00000006c5ca7c24 */ /* 0x000fc6000f8e02ff */
[----:B------:R-:W-:Y:S01]  /*4690*/  STS.U16 [R242+UR8+0x580], R221 ;  /* 0x000580ddf2007988 */ /* 0x000fe20008000408 */
[----:B------:R-:W-:-:S03]  /*46a0*/  LEA.HI.X.SX32 R197, R198, R209, 0x1, P5 ;  /* 0x000000d1c6c57211 */ /* 0x000fc600028f0eff */
[----:B------:R-:W-:Y:S01]  /*46b0*/  STS.U16 [R242+UR8+0x2580], R220 ;  /* 0x002580dcf2007988 */ /* 0x000fe20008000408 */
[----:B------:R-:W-:-:S03]  /*46c0*/  LEA R198, P5, R200, R208, 0x1 ;  /* 0x000000d0c8c67211 */ /* 0x000fc600078a08ff */
[----:B------:R2:W-:Y:S04]  /*46d0*/  STS.U16 [R242+UR8+0x980], R211 ;  /* 0x000980d3f2007988 */ /* 0x0005e80008000408 */
[----:B------:R-:W-:Y:S04]  /*46e0*/  STS.U16 [R242+UR8+0x2980], R218 ;  /* 0x002980daf2007988 */ /* 0x000fe80008000408 */
[----:B------:R-:W-:Y:S01]  /*46f0*/  STS.U16 [R242+UR8+0xd80], R217 ;  /* 0x000d80d9f2007988 */ /* 0x000fe20008000408 */
[----:B------:R-:W-:-:S03]  /*4700*/  IMAD R204, R199, UR6, RZ ;  /* 0x00000006c7cc7c24 */ /* 0x000fc6000f8e02ff */
[----:B------:R3:W-:Y:S01]  /*4710*/  STS.U16 [R242+UR8+0x2d80], R216 ;  /* 0x002d80d8f2007988 */ /* 0x0007e20008000408 */
[----:B------:R-:W-:-:S03]  /*4720*/  LEA.HI.X.SX32 R199, R200, R209, 0x1, P5 ;  /* 0x000000d1c8c77211 */ /* 0x000fc600028f0eff */
[----:B------:R4:W-:Y:S01]  /*4730*/  STS.U16 [R219+UR8+0x200], R215 ;  /* 0x000200d7db007988 */ /* 0x0009e20008000408 */
[----:B--2---:R-:W-:-:S03]  /*4740*/  LOP3.LUT R211, R5, 0x50, RZ, 0x3c, !PT ;  /* 0x0000005005d37812 */ /* 0x004fc600078e3cff */
[----:B------:R-:W-:Y:S01]  /*4750*/  STS.U16 [R219+UR8+0x2200], R214 ;  /* 0x002200d6db007988 */ /* 0x000fe20008000408 */
[----:B------:R-:W-:-:S03]  /*4760*/  LEA R200, P5, R202, R208, 0x1 ;  /* 0x000000d0cac87211 */ /* 0x000fc600078a08ff */
        /* <DEDUP_REMOVED lines=8> */
[----:B------:R2:W-:Y:S01]  /*47f0*/  STS.U16 [R219+UR8+0x2e00], R26 ;  /* 0x002e001adb007988 */ /* 0x0005e20008000408 */
[----:B---3--:R-:W-:-:S03]  /*4800*/  LOP3.LUT R242, R5, 0x60, RZ, 0x3c, !PT ;  /* 0x0000006005f27812 */ /* 0x008fc600078e3cff */
[----:B------:R-:W-:Y:S01]  /*4810*/  STS.U16 [R211+UR8+0x280], R27 ;  /* 0x0002801bd3007988 */ /* 0x000fe20008000408 */
[----:B------:R-:W-:-:S03]  /*4820*/  IMAD R207, R203, UR6, RZ ;  /* 0x00000006cbcf7c24 */ /* 0x000fc6000f8e02ff */
[----:B------:R-:W-:Y:S01]  /*4830*/  STS.U16 [R211+UR8+0x2280], R28 ;  /* 0x0022801cd3007988 */ /* 0x000fe20008000408 */
[----:B------:R-:W-:-:S03]  /*4840*/  LEA.HI.X.SX32 R203, R204, R209, 0x1, P5 ;  /* 0x000000d1cccb7211 */ /* 0x000fc600028f0eff */
[----:B------:R-:W-:Y:S01]  /*4850*/  STS.U16 [R211+UR8+0x680], R29 ;  /* 0x0006801dd3007988 */ /* 0x000fe20008000408 */
[----:B----4-:R-:W-:-:S03]  /*4860*/  IMAD R215, R8, 0xf, RZ ;  /* 0x0000000f08d77824 */ /* 0x010fc600078e02ff */
[----:B------:R-:W-:Y:S01]  /*4870*/  STS.U16 [R211+UR8+0x2680], R210 ;  /* 0x002680d2d3007988 */ /* 0x000fe20008000408 */
[----:B------:R-:W-:-:S03]  /*4880*/  LEA R204, P5, R206, R208, 0x1 ;  /* 0x000000d0cecc7211 */ /* 0x000fc600078a08ff */
[----:B------:R3:W-:Y:S01]  /*4890*/  STS.U16 [R211+UR8+0xa80], R12 ;  /* 0x000a800cd3007988 */ /* 0x0007e20008000408 */
[----:B--2---:R-:W-:-:S03]  /*48a0*/  IMAD R219, R8, 0x17, RZ ;  /* 0x0000001708db7824 */ /* 0x004fc600078e02ff */
[----:B------:R-:W-:Y:S01]  /*48b0*/  STS.U16 [R211+UR8+0x2a80], R13 ;  /* 0x002a800dd3007988 */ /* 0x000fe20008000408 */
[----:B------:R-:W-:-:S03]  /*48c0*/  IMAD R239, R205, UR6, RZ ;  /* 0x00000006cdef7c24 */ /* 0x000fc6000f8e02ff */
[----:B------:R2:W-:Y:S01]  /*48d0*/  STS.U16 [R211+UR8+0xe80], R14 ;  /* 0x000e800ed3007988 */ /* 0x0005e20008000408 */
[----:B------:R-:W-:Y:S01]  /*48e0*/  PRMT R23, RZ, 0x7610, R23 ;  /* 0x00007610ff177816 */ /* 0x000fe20000000017 */
[----:B------:R-:W-:Y:S01]  /*48f0*/  IMAD R221, R8, 0x1f, RZ ;  /* 0x0000001f08dd7824 */ /* 0x000fe200078e02ff */
[----:B---3--:R-:W-:Y:S01]  /*4900*/  PRMT R12, RZ, 0x7610, R12 ;  /* 0x00007610ff0c7816 */ /* 0x008fe2000000000c */
[----:B------:R3:W-:Y:S01]  /*4910*/  STS.U16 [R211+UR8+0x2e80], R15 ;  /* 0x002e800fd3007988 */ /* 0x0007e20008000408 */
[----:B------:R-:W-:-:S03]  /*4920*/  LEA.HI.X.SX32 R205, R206, R209, 0x1, P5 ;  /* 0x000000d1cecd7211 */ /* 0x000fc600028f0eff */
[----:B------:R4:W-:Y:S01]  /*4930*/  STS.U16 [R242+UR8+0x300], R16 ;  /* 0x00030010f2007988 */ /* 0x0009e20008000408 */
[----:B------:R-:W-:Y:S01]  /*4940*/  LEA R206, P5, R207, R208, 0x1 ;  /* 0x000000d0cfce7211 */ /* 0x000fe200078a08ff */
[----:B------:R-:W-:Y:S01]  /*4950*/  IMAD.WIDE R212, R219, 0x2, R30 ;  /* 0x00000002dbd47825 */ /* 0x000fe200078e021e */
[----:B--2---:R-:W-:Y:S01]  /*4960*/  PRMT R14, RZ, 0x7610, R14 ;  /* 0x00007610ff0e7816 */ /* 0x004fe2000000000e */
[----:B------:R-:W-:Y:S02]  /*4970*/  STS.U16 [R242+UR8+0x2300], R17 ;  /* 0x00230011f2007988 */ /* 0x000fe40008000408 */
[C---:B---3--:R-:W-:Y:S01]  /*4980*/  IMAD.WIDE R210, R215.reuse, 0x2, R30 ;  /* 0x00000002d7d27825 */ /* 0x048fe200078e021e */
[----:B------:R-:W-:Y:S01]  /*4990*/  PRMT R26, RZ, 0x7610, R26 ;  /* 0x00007610ff1a7816 */ /* 0x000fe2000000001a */
[----:B------:R-:W-:Y:S02]  /*49a0*/  STS.U16 [R242+UR8+0x700], R18 ;  /* 0x00070012f2007988 */ /* 0x000fe40008000408 */
[----:B------:R-:W-:Y:S01]  /*49b0*/  IMAD.WIDE R214, R215, 0x2, R32 ;  /* 0x00000002d7d67825 */ /* 0x000fe200078e0220 */
[----:B------:R-:W-:Y:S01]  /*49c0*/  PRMT R24, RZ, 0x7610, R24 ;  /* 0x00007610ff187816 */ /* 0x000fe20000000018 */
[----:B------:R-:W-:Y:S01]  /*49d0*/  STS.U16 [R242+UR8+0x2700], R19 ;  /* 0x00270013f2007988 */ /* 0x000fe20008000408 */
[----:B----4-:R-:W-:Y:S01]  /*49e0*/  PRMT R16, RZ, 0x7610, R16 ;  /* 0x00007610ff107816 */ /* 0x010fe20000000010 */
[----:B------:R-:W-:-:S02]  /*49f0*/  IMAD.WIDE R218, R219, 0x2, R32 ;  /* 0x00000002dbda7825 */ /* 0x000fc400078e0220 */
[----:B------:R-:W-:Y:S01]  /*4a00*/  STS.U16 [R242+UR8+0xb00], R20 ;  /* 0x000b0014f2007988 */ /* 0x000fe20008000408 */
[----:B------:R-:W-:Y:S01]  /*4a10*/  PRMT R237, RZ, 0x7610, R237 ;  /* 0x00007610ffed7816 */ /* 0x000fe200000000ed */
[C---:B------:R-:W-:Y:S01]  /*4a20*/  IMAD.WIDE R216, R221.reuse, 0x2, R30 ;  /* 0x00000002ddd87825 */ /* 0x040fe200078e021e */
[----:B------:R-:W-:Y:S01]  /*4a30*/  PRMT R235, RZ, 0x7610, R235 ;  /* 0x00007610ffeb7816 */ /* 0x000fe200000000eb */
[----:B------:R2:W-:Y:S01]  /*4a40*/  STS.U16 [R242+UR8+0x2b00], R21 ;  /* 0x002b0015f2007988 */ /* 0x0005e20008000408 */
[----:B------:R-:W-:Y:S01]  /*4a50*/  PRMT R233, RZ, 0x7610, R233 ;  /* 0x00007610ffe97816 */ /* 0x000fe200000000e9 */
[----:B------:R-:W-:Y:S01]  /*4a60*/  IMAD.WIDE R220, R221, 0x2, R32 ;  /* 0x00000002dddc7825 */ /* 0x000fe200078e0220 */
[----:B------:R-:W-:Y:S01]  /*4a70*/  PRMT R231, RZ, 0x7610, R231 ;  /* 0x00007610ffe77816 */ /* 0x000fe200000000e7 */
[----:B------:R-:W3:Y:S01]  /*4a80*/  @!P4 LDG.E.U16 R12, desc[UR20][R210.64] ;  /* 0x00000014d20cc981 */ /* 0x000ee2000c1e1500 */
[----:B------:R-:W-:Y:S02]  /*4a90*/  PRMT R229, RZ, 0x7610, R229 ;  /* 0x00007610ffe57816 */ /* 0x000fe400000000e5 */
[----:B------:R-:W-:Y:S01]  /*4aa0*/  PRMT R227, RZ, 0x7610, R227 ;  /* 0x00007610ffe37816 */ /* 0x000fe200000000e3 */
[----:B------:R-:W4:Y:S01]  /*4ab0*/  @!P4 LDG.E.U16 R23, desc[UR20][R214.64] ;  /* 0x00000014d617c981 */ /* 0x000f22000c1e1500 */
[----:B------:R-:W-:-:S02]  /*4ac0*/  PRMT R225, RZ, 0x7610, R225 ;  /* 0x00007610ffe17816 */ /* 0x000fc400000000e1 */
[----:B------:R-:W-:Y:S01]  /*4ad0*/  PRMT R223, RZ, 0x7610, R223 ;  /* 0x00007610ffdf7816 */ /* 0x000fe200000000df */
[----:B------:R-:W5:Y:S01]  /*4ae0*/  @P6 LDG.E.U16 R14, desc[UR20][R212.64] ;  /* 0x00000014d40e6981 */ /* 0x000f62000c1e1500 */
[----:B------:R-:W-:Y:S02]  /*4af0*/  PRMT R29, RZ, 0x7610, R29 ;  /* 0x00007610ff1d7816 */ /* 0x000fe4000000001d */
[----:B------:R-:W-:Y:S01]  /*4b00*/  PRMT R27, RZ, 0x7610, R27 ;  /* 0x00007610ff1b7816 */ /* 0x000fe2000000001b */
[----:B------:R-:W5:Y:S01]  /*4b10*/  @P6 LDG.E.U16 R26, desc[UR20][R218.64] ;  /* 0x00000014da1a6981 */ /* 0x000f62000c1e1500 */
[----:B------:R-:W-:Y:S02]  /*4b20*/  PRMT R25, RZ, 0x7610, R25 ;  /* 0x00007610ff197816 */ /* 0x000fe40000000019 */
[----:B--2---:R-:W-:Y:S01]  /*4b30*/  PRMT R21, RZ, 0x7610, R21 ;  /* 0x00007610ff157816 */ /* 0x004fe20000000015 */
[----:B------:R-:W2:Y:S01]  /*4b40*/  @!P3 LDG.E.U16 R24, desc[UR20][R216.64] ;  /* 0x00000014d818b981 */ /* 0x000ea2000c1e1500 */
[----:B------:R-:W-:-:S02]  /*4b50*/  PRMT R13, RZ, 0x7610, R13 ;  /* 0x00007610ff0d7816 */ /* 0x000fc4000000000d */
[----:B------:R-:W-:Y:S01]  /*4b60*/  PRMT R19, RZ, 0x7610, R19 ;  /* 0x00007610ff137816 */ /* 0x000fe20000000013 */
[----:B------:R-:W2:Y:S01]  /*4b70*/  @!P3 LDG.E.U16 R16, desc[UR20][R220.64] ;  /* 0x00000014dc10b981 */ /* 0x000ea2000c1e1500 */
[----:B------:R-:W-:Y:S02]  /*4b80*/  PRMT R17, RZ, 0x7610, R17 ;  /* 0x00007610ff117816 */ /* 0x000fe40000000011 */
[----:B------:R-:W-:Y:S01]  /*4b90*/  PRMT R15, RZ, 0x7610, R15 ;  /* 0x00007610ff0f7816 */ /* 0x000fe2000000000f */
[----:B------:R-:W2:Y:S01]  /*4ba0*/  @P0 LDG.E.U16 R237, desc[UR20][R146.64] ;  /* 0x0000001492ed0981 */ /* 0x000ea2000c1e1500 */
[----:B------:R-:W-:Y:S02]  /*4bb0*/  LEA.HI.X.SX32 R207, R207, R209, 0x1, P5 ;  /* 0x000000d1cfcf7211 */ /* 0x000fe400028f0eff */
[----:B------:R-:W-:Y:S01]  /*4bc0*/  PRMT R224, RZ, 0x7610, R224 ;  /* 0x00007610ffe07816 */ /* 0x000fe200000000e0 */
[----:B------:R-:W2:Y:S01]  /*4bd0*/  @P0 LDG.E.U16 R235, desc[UR20][R150.64] ;  /* 0x0000001496eb0981 */ /* 0x000ea2000c1e1500 */
[----:B------:R-:W-:-:S02]  /*4be0*/  PRMT R226, RZ, 0x7610, R226 ;  /* 0x00007610ffe27816 */ /* 0x000fc400000000e2 */
[----:B------:R-:W-:Y:S01]  /*4bf0*/  PRMT R228, RZ, 0x7610, R228 ;  /* 0x00007610ffe47816 */ /* 0x000fe200000000e4 */
[----:B------:R-:W2:Y:S01]  /*4c00*/  @P0 LDG.E.U16 R233, desc[UR20][R154.64] ;  /* 0x000000149ae90981 */ /* 0x000ea2000c1e1500 */
[----:B------:R-:W-:Y:S02]  /*4c10*/  LEA R208, P5, R239, R208, 0x1 ;  /* 0x000000d0efd07211 */ /* 0x000fe400078a08ff */
[----:B------:R-:W-:Y:S01]  /*4c20*/  PRMT R230, RZ, 0x7610, R230 ;  /* 0x00007610ffe67816 */ /* 0x000fe200000000e6 */
[----:B------:R-:W2:Y:S01]  /*4c30*/  @P0 LDG.E.U16 R231, desc[UR20][R158.64] ;  /* 0x000000149ee70981 */ /* 0x000ea2000c1e1500 */
[----:B------:R-:W-:Y:S02]  /*4c40*/  PRMT R232, RZ, 0x7610, R232 ;  /* 0x00007610ffe87816 */ /* 0x000fe400000000e8 */
[----:B------:R-:W-:Y:S01]  /*4c50*/  PRMT R234, RZ, 0x7610, R234 ;  /* 0x00007610ffea7816 */ /* 0x000fe200000000ea */
[----:B------:R-:W2:Y:S01]  /*4c60*/  @P0 LDG.E.U16 R229, desc[UR20][R162.64] ;  /* 0x00000014a2e50981 */ /* 0x000ea2000c1e1500 */
[----:B------:R-:W-:-:S03]  /*4c70*/  PRMT R236, RZ, 0x7610, R236 ;  /* 0x00007610ffec7816 */ /* 0x000fc600000000ec */
[----:B------:R-:W2:Y:S01]  /*4c80*/  @P0 LDG.E.U16 R227, desc[UR20][R166.64] ;  /* 0x00000014a6e30981 */ /* 0x000ea2000c1e1500 */
[----:B------:R-:W-:-:S03]  /*4c90*/  LEA.HI.X.SX32 R209, R239, R209, 0x1, P5 ;  /* 0x000000d1efd17211 */ /* 0x000fc600028f0eff */
[----:B------:R-:W2:Y:S01]  /*4ca0*/  @P0 LDG.E.U16 R225, desc[UR20][R170.64] ;  /* 0x00000014aae10981 */ /* 0x000ea2000c1e1500 */
[----:B------:R-:W-:-:S03]  /*4cb0*/  PRMT R238, RZ, 0x7610, R238 ;  /* 0x00007610ffee7816 */ /* 0x000fc600000000ee */
[----:B------:R-:W2:Y:S01]  /*4cc0*/  @P0 LDG.E.U16 R223, desc[UR20][R174.64] ;  /* 0x00000014aedf0981 */ /* 0x000ea2000c1e1500 */
[----:B------:R-:W-:-:S03]  /*4cd0*/  PRMT R239, RZ, 0x7610, R239 ;  /* 0x00007610ffef7816 */ /* 0x000fc600000000ef */
[----:B------:R-:W2:Y:S04]  /*4ce0*/  @P0 LDG.E.U16 R29, desc[UR20][R178.64] ;  /* 0x00000014b21d0981 */ /* 0x000ea8000c1e1500 */
[----:B------:R-:W2:Y:S04]  /*4cf0*/  @P0 LDG.E.U16 R27, desc[UR20][R182.64] ;  /* 0x00000014b61b0981 */ /* 0x000ea8000c1e1500 */
[----:B------:R-:W2:Y:S04]  /*4d00*/  @P0 LDG.E.U16 R25, desc[UR20][R186.64] ;  /* 0x00000014ba190981 */ /* 0x000ea8000c1e1500 */
[----:B------:R-:W2:Y:S04]  /*4d10*/  @P0 LDG.E.U16 R21, desc[UR20][R190.64] ;  /* 0x00000014be150981 */ /* 0x000ea8000c1e1500 */
[----:B------:R-:W2:Y:S04]  /*4d20*/  @P0 LDG.E.U16 R13, desc[UR20][R194.64] ;  /* 0x00000014c20d0981 */ /* 0x000ea8000c1e1500 */
[----:B------:R-:W2:Y:S04]  /*4d30*/  @P0 LDG.E.U16 R19, desc[UR20][R198.64] ;  /* 0x00000014c6130981 */ /* 0x000ea8000c1e1500 */
[----:B------:R-:W2:Y:S04]  /*4d40*/  @P0 LDG.E.U16 R17, desc[UR20][R202.64] ;  /* 0x00000014ca110981 */ /* 0x000ea8000c1e1500 */
[----:B------:R-:W2:Y:S01]  /*4d50*/  @P0 LDG.E.U16 R15, desc[UR20][R206.64] ;  /* 0x00000014ce0f0981 */ /* 0x000ea2000c1e1500 */
[----:B------:R-:W-:-:S03]  /*4d60*/  PRMT R240, RZ, 0x7610, R240 ;  /* 0x00007610fff07816 */ /* 0x000fc600000000f0 */
        /* <DEDUP_REMOVED lines=8> */
[----:B------:R-:W2:Y:S04]  /*4df0*/  @P0 LDG.E.U16 R232, desc[UR20][R164.64] ;  /* 0x00000014a4e80981 */ /* 0x000ea8000c1e1500 */
[----:B------:R-:W2:Y:S01]  /*4e00*/  @P0 LDG.E.U16 R234, desc[UR20][R168.64] ;  /* 0x00000014a8ea0981 */ /* 0x000ea2000c1e1500 */
[----:B------:R-:W-:-:S03]  /*4e10*/  PRMT R18, RZ, 0x7610, R18 ;  /* 0x00007610ff127816 */ /* 0x000fc60000000012 */
[----:B------:R-:W2:Y:S04]  /*4e20*/  @P0 LDG.E.U16 R236, desc[UR20][R172.64] ;  /* 0x00000014acec0981 */ /* 0x000ea8000c1e1500 */
[----:B------:R0:W-:Y:S04]  /*4e30*/  STS.U16 [R242+UR8+0xf00], R22 ;  /* 0x000f0016f2007988 */ /* 0x0001e80008000408 */
[----:B------:R-:W2:Y:S04]  /*4e40*/  @P0 LDG.E.U16 R238, desc[UR20][R176.64] ;  /* 0x00000014b0ee0981 */ /* 0x000ea8000c1e1500 */
[----:B------:R-:W2:Y:S01]  /*4e50*/  @P0 LDG.E.U16 R239, desc[UR20][R180.64] ;  /* 0x00000014b4ef0981 */ /* 0x000ea2000c1e1500 */
[----:B0-----:R-:W-:-:S03]  /*4e60*/  PRMT R22, RZ, 0x7610, R22 ;  /* 0x00007610ff167816 */ /* 0x001fc60000000016 */
[----:B------:R-:W2:Y:S04]  /*4e70*/  @P0 LDG.E.U16 R240, desc[UR20][R184.64] ;  /* 0x00000014b8f00981 */ /* 0x000ea8000c1e1500 */
[----:B------:R-:W2:Y:S04]  /*4e80*/  @P0 LDG.E.U16 R241, desc[UR20][R188.64] ;  /* 0x00000014bcf10981 */ /* 0x000ea8000c1e1500 */
[----:B------:R-:W2:Y:S04]  /*4e90*/  @P0 LDG.E.U16 R222, desc[UR20][R192.64] ;  /* 0x00000014c0de0981 */ /* 0x000ea8000c1e1500 */
[----:B------:R-:W2:Y:S04]  /*4ea0*/  @P0 LDG.E.U16 R28, desc[UR20][R196.64] ;  /* 0x00000014c41c0981 */ /* 0x000ea8000c1e1500 */
[----:B------:R-:W2:Y:S04]  /*4eb0*/  @P0 LDG.E.U16 R20, desc[UR20][R200.64] ;  /* 0x00000014c8140981 */ /* 0x000ea8000c1e1500 */
[----:B------:R-:W2:Y:S04]  /*4ec0*/  @P0 LDG.E.U16 R22, desc[UR20][R204.64] ;  /* 0x00000014cc160981 */ /* 0x000ea8000c1e1500 */
[----:B------:R-:W2:Y:S04]  /*4ed0*/  @P0 LDG.E.U16 R18, desc[UR20][R208.64] ;  /* 0x00000014d0120981 */ /* 0x000ea8000c1e1500 */
[----:B------:R0:W-:Y:S02]  /*4ee0*/  STS.U16 [R242+UR8+0x2f00], R11 ;  /* 0x002f000bf2007988 */ /* 0x0001e40008000408 */
[----:B0-----:R-:W-:-:S05]  /*4ef0*/  LOP3.LUT R242, R5, 0x70, RZ, 0x3c, !PT ;  /* 0x0000007005f27812 */ /* 0x001fca00078e3cff */
[----:B------:R-:W-:Y:S04]  /*4f00*/  STS.U16 [R242+UR8+0x380], R7 ;  /* 0x00038007f2007988 */ /* 0x000fe80008000408 */
[----:B------:R0:W-:Y:S02]  /*4f10*/  STS.U16 [R242+UR8+0x2380], R10 ;  /* 0x0023800af2007988 */ /* 0x0001e40008000408 */
[----:B0-----:R-:W-:Y:S02]  /*4f20*/  LOP3.LUT R10, R6, 0x20, RZ, 0x3c, !PT ;  /* 0x00000020060a7812 */ /* 0x001fe400078e3cff */
[----:B------:R-:W-:Y:S01]  /*4f30*/  SHF.R.S32.HI R7, RZ, 0x1f, R243 ;  /* 0x0000001fff077819 */ /* 0x000fe200000114f3 */
[----:B------:R-:W-:Y:S01]  /*4f40*/  STL [R1+0x10], R243 ;  /* 0x000010f301007387 */ /* 0x000fe20000100800 */
[----:B------:R-:W-:-:S02]  /*4f50*/  UIADD3 UR4, UPT, UPT, UR8, 0x4000, URZ ;  /* 0x0000400008047890 */ /* 0x000fc4000fffe0ff */
[----:B------:R-:W-:Y:S02]  /*4f60*/  LEA.HI R7, R7, R243, RZ, 0x5 ;  /* 0x000000f307077211 */ /* 0x000fe400078f28ff */
[----:B------:R-:W-:Y:S01]  /*4f70*/  USHF.R.U32.HI UR4, URZ, 0x4, UR4 ;  /* 0x00000004ff047899 */ /* 0x000fe20008011604 */
[----:B------:R-:W-:Y:S02]  /*4f80*/  ISETP.LT.OR P0, PT, R243, 0x20, P2 ;  /* 0x00000020f300780c */ /* 0x000fe40001701670 */
[----:B------:R-:W-:Y:S01]  /*4f90*/  SHF.R.S32.HI R7, RZ, 0x5, R7 ;  /* 0x00000005ff077819 */ /* 0x000fe20000011407 */
[----:B------:R-:W-:-:S03]  /*4fa0*/  USGXT.U32 UR11, UR4, 0xe ;  /* 0x0000000e040b789a */ /* 0x000fc60008000000 */
[----:B------:R-:W-:Y:S01]  /*4fb0*/  VIMNMX R7, PT, PT, R7, 0x1, !PT ;  /* 0x0000000107077848 */ /* 0x000fe20007fe0100 */
[----:B------:R-:W-:Y:S01]  /*4fc0*/  UIADD3 UR16, UP1, UPT, UR11, 0x1000080, URZ ;  /* 0x010000800b107890 */ /* 0x000fe2000ff3e0ff */
[----:B------:R-:W-:-:S03]  /*4fd0*/  UMOV UR4, URZ ;  /* 0x000000ff00047c82 */ /* 0x000fc60008000000 */
[----:B------:R-:W-:Y:S01]  /*4fe0*/  UIADD3.X UR17, UPT, UPT, UR4, 0x40004040, URZ, UP1, !UPT ;  /* 0x4000404004117890 */ /* 0x000fe20008ffe4ff */
[----:B---3--:R-:W-:Y:S04]  /*4ff0*/  STS.U16 [R242+UR8+0x780], R12 ;  /* 0x0007800cf2007988 */ /* 0x008fe80008000408 */
[----:B----4-:R-:W-:Y:S04]  /*5000*/  STS.U16 [R242+UR8+0x2780], R23 ;  /* 0x00278017f2007988 */ /* 0x010fe80008000408 */
[----:B-----5:R-:W-:Y:S04]  /*5010*/  STS.U16 [R242+UR8+0xb80], R14 ;  /* 0x000b800ef2007988 */ /* 0x020fe80008000408 */
[----:B------:R-:W-:Y:S04]  /*5020*/  STS.U16 [R242+UR8+0x2b80], R26 ;  /* 0x002b801af2007988 */ /* 0x000fe80008000408 */
[----:B--2---:R-:W-:Y:S04]  /*5030*/  STS.U16 [R242+UR8+0xf80], R24 ;  /* 0x000f8018f2007988 */ /* 0x004fe80008000408 */
[----:B------:R-:W-:Y:S04]  /*5040*/  STS.U16 [R242+UR8+0x2f80], R16 ;  /* 0x002f8010f2007988 */ /* 0x000fe80008000408 */
        /* <DEDUP_REMOVED lines=31> */
[----:B------:R0:W-:Y:S01]  /*5240*/  STS.U16 [R10+UR8+0x9f00], R18 ;  /* 0x009f00120a007988 */ /* 0x0001e20008000408 */
[----:B-1----:R1:W-:Y:S06]  /*5250*/  MEMBAR.ALL.CTA ;  /* 0x0000000000007992 */ /* 0x0023ec0000008000 */
[----:B-1----:R-:W1:Y:S02]  /*5260*/  FENCE.VIEW.ASYNC.S ;  /* 0x00000000000073c6 */ /* 0x002e640000000000 */
[----:B-1----:R-:W-:Y:S01]  /*5270*/  BAR.SYNC.DEFER_BLOCKING 0x0 ;  /* 0x0000000000007b1d */ /* 0x002fe20000010000 */
[----:B0-----:R-:W-:-:S05]  /*5280*/  VIADD R10, R7, 0xffffffff ;  /* 0xffffffff070a7836 */ /* 0x001fca0000000000 */
[----:B------:R-:W-:Y:S01]  /*5290*/  ISETP.NE.U32.AND P3, PT, R10, RZ, PT ;  /* 0x000000ff0a00720c */ /* 0x000fe20003f65070 */
[----:B------:R-:W-:-:S00]  /*52a0*/  MEMBAR.ALL.CTA ;  /* 0x0000000000007992 */ /* 0x000fc00000008000 */
[----:B------:R-:W-:Y:S06]  /*52b0*/  MEMBAR.ALL.GPU ;  /* 0x0000000000007992 */ /* 0x000fec000000a000 */
[----:B------:R-:W-:-:S00]  /*52c0*/  ERRBAR ;  /* 0x00000000000079ab */ /* 0x000fc00000000000 */
[----:B------:R-:W-:Y:S08]  /*52d0*/  CGAERRBAR ;  /* 0x00000000000075ab */ /* 0x000ff00000000000 */
[----:B------:R-:W-:Y:S06]  /*52e0*/  UCGABAR_ARV ;  /* 0x00000000000079c7 */ /* 0x000fec0008000000 */
[----:B------:R-:W-:Y:S01]  /*52f0*/  UCGABAR_WAIT ;  /* 0x0000000000007dc7 */ /* 0x000fe20008000000 */
[----:B------:R-:W-:Y:S01]  /*5300*/  CCTL.IVALL ;  /* 0x00000000ff00798f */ /* 0x000fe20002000000 */
[----:B------:R-:W-:Y:S05]  /*5310*/  @P0 BRA `(.L_x_12) ;  /* 0x0000000000840947 */ /* 0x000fea0003800000 */
[----:B------:R-:W-:Y:S02]  /*5320*/  USHF.R.U32.HI UR12, URZ, 0x4, UR8 ;  /* 0x00000004ff0c7899 */ /* 0x000fe40008011608 */
[----:B------:R-:W-:Y:S02]  /*5330*/  UIADD3 UR4, UPT, UPT, UR8, 0x8000, URZ ;  /* 0x0000800008047890 */ /* 0x000fe4000fffe0ff */
[----:B------:R-:W-:Y:S02]  /*5340*/  USGXT.U32 UR12, UR12, 0xe ;  /* 0x0000000e0c0c789a */ /* 0x000fe40008000000 */
[----:B------:R-:W-:Y:S02]  /*5350*/  USHF.R.U32.HI UR4, URZ, 0x4, UR4 ;  /* 0x00000004ff047899 */ /* 0x000fe40008011604 */
[----:B------:R-:W-:Y:S01]  /*5360*/  UIADD3 UR24, UP1, UPT, UR12, 0x1000080, URZ ;  /* 0x010000800c187890 */ /* 0x000fe2000ff3e0ff */
[----:B------:R-:W-:Y:S01]  /*5370*/  UMOV UR5, URZ ;  /* 0x000000ff00057c82 */ /* 0x000fe20008000000 */
[----:B------:R-:W-:-:S02]  /*5380*/  USGXT.U32 UR4, UR4, 0xe ;  /* 0x0000000e0404789a */ /* 0x000fc40008000000 */
[----:B------:R-:W-:Y:S01]  /*5390*/  UIADD3.X UR25, UPT, UPT, UR5, 0x40004040, URZ, UP1, !UPT ;  /* 0x4000404005197890 */ /* 0x000fe20008ffe4ff */
[----:B------:R-:W-:Y:S01]  /*53a0*/  UMOV UR6, 0xfffffffe ;  /* 0xfffffffe00067882 */ /* 0x000fe20000000000 */
[----:B------:R-:W-:Y:S01]  /*53b0*/  UMOV UR7, 0x7fffbfdf ;  /* 0x7fffbfdf00077882 */ /* 0x000fe20000000000 */
[----:B------:R-:W-:Y:S02]  /*53c0*/  ULOP3.LUT UR12, UR12, 0x1000000, URZ, 0xfc, !UPT ;  /* 0x010000000c0c7892 */ /* 0x000fe4000f8efcff */
[----:B------:R-:W-:Y:S02]  /*53d0*/  UIADD3.64 UR6, UPT, UPT, UR4, -UR6, URZ ;  /* 0x8000000604067297 */ /* 0x000fe4000fffe0ff */
[----:B------:R-:W-:Y:S02]  /*53e0*/  UIADD3 UR18, UPT, UPT, UR19, 0x100, URZ ;  /* 0x0000010013127890 */ /* 0x000fe4000fffe0ff */
[----:B------:R-:W-:Y:S02]  /*53f0*/  UIADD3.64 UR14, UPT, UPT, UR24, 0x180, URZ ;  /* 0x00000180180e7897 */ /* 0x000fe4000fffe0ff */
[----:B------:R-:W-:-:S02]  /*5400*/  UIADD3 UR32, UPT, UPT, UR19, 0x100, URZ ;  /* 0x0000010013207890 */ /* 0x000fc4000fffe0ff */
[----:B------:R-:W-:Y:S01]  /*5410*/  UIADD3.64 UR22, UPT, UPT, UR24, 0x200, URZ ;  /* 0x0000020018167897 */ /* 0x000fe2000fffe0ff */
[----:B------:R-:W-:Y:S01]  /*5420*/  UMOV UR26, 0x0 ;  /* 0x00000000001a7882 */ /* 0x000fe20000000000 */
[----:B------:R-:W-:Y:S01]  /*5430*/  UMOV UR27, 0x10408490 ;  /* 0x10408490001b7882 */ /* 0x000fe20000000000 */
[----:B------:R-:W-:Y:S01]  /*5440*/  UMOV UR5, 0x80004020 ;  /* 0x8000402000057882 */ /* 0x000fe20000000000 */
[----:B------:R-:W-:Y:S01]  /*5450*/  UMOV UR13, 0x40004040 ;  /* 0x40004040000d7882 */ /* 0x000fe20000000000 */
[----:B------:R-:W-:Y:S01]  /*5460*/  UMOV UR28, 0x0 ;  /* 0x00000000001c7882 */ /* 0x000fe20000000000 */
[----:B------:R-:W-:Y:S01]  /*5470*/  UMOV UR29, 0x10408490 ;  /* 0x10408490001d7882 */ /* 0x000fe20000000000 */
[----:B------:R-:W-:Y:S01]  /*5480*/  UMOV UR30, 0x0 ;  /* 0x00000000001e7882 */ /* 0x000fe20000000000 */
[----:B------:R-:W-:Y:S01]  /*5490*/  UMOV UR31, 0x10408490 ;  /* 0x10408490001f7882 */ /* 0x000fe20000000000 */
[----:B------:R0:W-:Y:S01]  /*54a0*/  UTCHMMA.2CTA gdesc[UR12], gdesc[UR4], tmem[UR19], tmem[UR26], idesc[UR27], !UPT ;  /* 0x00ff1a040c0075ea */ /* 0x0001e2000fa00013 */
[----:B------:R-:W-:Y:S01]  /*54b0*/  UMOV UR34, 0x0 ;  /* 0x0000000000227882 */ /* 0x000fe20000000000 */
[----:B------:R-:W-:Y:S01]  /*54c0*/  UMOV UR35, 0x10408490 ;  /* 0x1040849000237882 */ /* 0x000fe20000000000 */
[----:B------:R0:W-:Y:S01]  /*54d0*/  UTCHMMA.2CTA gdesc[UR24], gdesc[UR6], tmem[UR19], tmem[UR28], idesc[UR29], UPT ;  /* 0x00ff1c06180075ea */ /* 0x0001e2000ba00013 */
[----:B------:R-:W-:Y:S01]  /*54e0*/  UMOV UR33, 0x3 ;  /* 0x0000000300217882 */ /* 0x000fe20000000000 */
[----:B------:R0:W-:Y:S01]  /*54f0*/  UTCHMMA.2CTA gdesc[UR14], gdesc[UR4], tmem[UR18], tmem[UR30], idesc[UR31], !UPT ;  /* 0x00ff1e040e0075ea */ /* 0x0001e2000fa00012 */
[----:B------:R0:W-:Y:S01]  /*5500*/  UTCHMMA.2CTA gdesc[UR22], gdesc[UR6], tmem[UR32], tmem[UR34], idesc[UR35], UPT ;  /* 0x00ff2206160075ea */ /* 0x0001e2000ba00020 */
[----:B------:R0:W-:Y:S01]  /*5510*/  UTCBAR.2CTA.MULTICAST [UR10], URZ, UR33 ;  /* 0x000000ff0a0073e9 */ /* 0x0001e20008200821 */
[----:B------:R-:W-:Y:S01]  /*5520*/  NOP ;  /* 0x0000000000007918 */ /* 0x000fe20000000000 */
.L_x_12:
[----:B0-----:R-:W-:Y:S01]  /*5530*/  UMOV UR4, URZ ;  /* 0x000000ff00047c82 */ /* 0x001fe20008000000 */
[----:B------:R-:W-:Y:S02]  /*5540*/  IMAD.SHL.U32 R7, R8, 0x20, RZ ;  /* 0x0000002008077824 */ /* 0x000fe400078e00ff */
[----:B------:R-:W-:Y:S01]  /*5550*/  IMAD.SHL.U32 R8, R9, 0x20, RZ ;  /* 0x0000002009087824 */ /* 0x000fe200078e00ff */
[----:B------:R-:W-:Y:S06]  /*5560*/  @!P3 BRA `(.L_x_13) ;  /* 0x000000200058b947 */ /* 0x000fec0003800000 */
[----:B------:R-:W-:Y:S01]  /*5570*/  UIADD3 UR5, UPT, UPT, UR8, 0xa000, URZ ;  /* 0x0000a00008057890 */ /* 0x000fe2000fffe0ff */
[----:B------:R-:W-:Y:S01]  /*5580*/  IMAD.MOV.U32 R9, RZ, RZ, R10 ;  /* 0x000000ffff097224 */ /* 0x000fe200078e000a */
[----:B------:R-:W-:Y:S01]  /*5590*/  UMOV UR12, 0xfffffffe ;  /* 0xfffffffe000c7882 */ /* 0x000fe20000000000 */
[----:B------:R-:W-:Y:S01]  /*55a0*/  UMOV UR13, 0x7fffbfdf ;  /* 0x7fffbfdf000d7882 */ /* 0x000fe20000000000 */
[----:B------:R-:W-:Y:S01]  /*55b0*/  USHF.R.U32.HI UR5, URZ, 0x4, UR5 ;  /* 0x00000004ff057899 */ /* 0x000fe20008011605 */
[----:B------:R-:W-:Y:S01]  /*55c0*/  UMOV UR7, URZ ;  /* 0x000000ff00077c82 */ /* 0x000fe20008000000 */
[----:B------:R-:W-:Y:S02]  /*55d0*/  ULOP3.LUT UR18, UR11, 0x1000000, URZ, 0xfc, !UPT ;  /* 0x010000000b127892 */ /* 0x000fe4000f8efcff */
[----:B------:R-:W-:Y:S02]  /*55e0*/  USGXT.U32 UR6, UR5, 0xe ;  /* 0x0000000e0506789a */ /* 0x000fe40008000000 */
[----:B------:R-:W-:-:S02]  /*55f0*/  UIADD3.64 UR22, UPT, UPT, UR16, 0x180, URZ ;  /* 0x0000018010167897 */ /* 0x000fc4000fffe0ff */
[----:B------:R-:W-:Y:S02]  /*5600*/  UIADD3.64 UR12, UPT, UPT, UR6, -UR12, URZ ;  /* 0x8000000c060c7297 */ /* 0x000fe4000fffe0ff */
[----:B------:R-:W-:Y:S01]  /*5610*/  UIADD3.64 UR24, UPT, UPT, UR16, 0x200, URZ ;  /* 0x0000020010187897 */ /* 0x000fe2000fffe0ff */
[----:B------:R-:W-:Y:S01]  /*5620*/  UMOV UR11, 0x1 ;  /* 0x00000001000b7882 */ /* 0x000fe20000000000 */
[----:B------:R-:W-:Y:S01]  /*5630*/  UMOV UR5, URZ ;  /* 0x000000ff00057c82 */ /* 0x000fe20008000000 */
[----:B------:R-:W-:-:S09]  /*5640*/  UMOV UR7, 0x80004020 ;  /* 0x8000402000077882 */ /* 0x000fd20000000000 */
.L_x_16:
[----:B------:R-:W-:Y:S01]  /*5650*/  USHF.L.U32 UR4, UR4, 0x1f, URZ ;  /* 0x0000001f04047899 */ /* 0x000fe200080006ff */
[----:B------:R-:W-:-:S04]  /*5660*/  IMAD.WIDE R76, R7, 0x2, R76 ;  /* 0x00000002074c7825 */ /* 0x000fc800078e024c */
[----:B------:R-:W-:-:S04]  /*5670*/  IMAD.WIDE R74, R7, 0x2, R74 ;  /* 0x00000002074a7825 */ /* 0x000fc800078e024a */
[----:B------:R-:W-:-:S04]  /*5680*/  IMAD.U32 R10, RZ, RZ, UR4 ;  /* 0x00000004ff0a7e24 */ /* 0x000fc8000f8e00ff */
[----:B------:R-:W0:Y:S02]  /*5690*/  SYNCS.PHASECHK.TRANS64.TRYWAIT P0, [UR10], R10 ;  /* 0x0000000aff0075a7 */ /* 0x000e24000800110a */
[----:B0-----:R-:W-:Y:S05]  /*56a0*/  @!P0 BRA `(.L_x_14) ;  /* 0x00000134000c8947 */ /* 0x001fea0003800000 */
.L_x_24:
[C---:B------:R-:W-:Y:S01]  /*56b0*/  ISETP.GT.AND P4, PT, R4.reuse, 0x1, PT ;  /* 0x000000010400780c */ /* 0x040fe20003f84270 */
[C---:B------:R-:W-:Y:S01]  /*56c0*/  IMAD.WIDE R60, R7.reuse, 0x2, R60 ;  /* 0x00000002073c7825 */ /* 0x040fe200078e023c */
[C---:B------:R-:W-:Y:S01]  /*56d0*/  ISETP.GT.AND P3, PT, R4.reuse, RZ, PT ;  /* 0x000000ff0400720c */ /* 0x040fe20003f64270 */
[----:B------:R-:W-:Y:S01]  /*56e0*/  STL [R1+0x1c4], R252 ;  /* 0x0001c4fc01007387 */ /* 0x000fe20000100800 */
[C---:B------:R-:W-:Y:S01]  /*56f0*/  ISETP.GT.AND P5, PT, R4.reuse, 0x2, PT ;  /* 0x000000020400780c */ /* 0x040fe20003fa4270 */
[C---:B------:R-:W-:Y:S01]  /*5700*/  IMAD.WIDE R58, R7.reuse, 0x2, R58 ;  /* 0x00000002073a7825 */ /* 0x040fe200078e023a */
[C---:B------:R-:W-:Y:S01]  /*5710*/  ISETP.GT.AND P6, PT, R4.reuse, 0x8, PT ;  /* 0x000000080400780c */ /* 0x040fe20003fc4270 */
[----:B------:R-:W-:Y:S01]  /*5720*/  STL [R1+0x180], R6 ;  /* 0x0001800601007387 */ /* 0x000fe20000100800 */
[----:B------:R-:W-:Y:S01]  /*5730*/  PRMT R225, RZ, 0x7610, R225 ;  /* 0x00007610ffe17816 */ /* 0x000fe200000000e1 */
[C---:B------:R-:W-:Y:S01]  /*5740*/  IMAD.WIDE R32, R7.reuse, 0x2, R32 ;  /* 0x0000000207207825 */ /* 0x040fe200078e0220 */
[----:B------:R-:W-:Y:S01]  /*5750*/  PRMT R224, RZ, 0x7610, R224 ;  /* 0x00007610ffe07816 */ /* 0x000fe200000000e0 */
[----:B------:R-:W-:Y:S01]  /*5760*/  STL [R1+0x17c], R9 ;  /* 0x00017c0901007387 */ /* 0x000fe20000100800 */
[----:B------:R-:W-:Y:S01]  /*5770*/  PRMT R240, RZ, 0x7610, R240 ;  /* 0x00007610fff07816 */ /* 0x000fe200000000f0 */
[C---:B------:R-:W-:Y:S01]  /*5780*/  IMAD.WIDE R30, R7.reuse, 0x2, R30 ;  /* 0x00000002071e7825 */ /* 0x040fe200078e021e */
[----:B------:R-:W-:Y:S01]  /*5790*/  PRMT R241, RZ, 0x7610, R241 ;  /* 0x00007610fff17816 */ /* 0x000fe200000000f1 */
[----:B------:R-:W2:Y:S01]  /*57a0*/  @P4 LDG.E.U16 R225, desc[UR20][R58.64] ;  /* 0x000000143ae14981 */ /* 0x000ea2000c1e1500 */
[----:B------:R-:W-:Y:S01]  /*57b0*/  PRMT R227, RZ, 0x7610, R227 ;  /* 0x00007610ffe37816 */ /* 0x000fe200000000e3 */
[C---:B------:R-:W-:Y:S01]  /*57c0*/  IMAD.WIDE R64, R7.reuse, 0x2, R64 ;  /* 0x0000000207407825 */ /* 0x040fe200078e0240 */
[----:B------:R-:W-:Y:S01]  /*57d0*/  PRMT R226, RZ, 0x7610, R226 ;  /* 0x00007610ffe27816 */ /* 0x000fe200000000e2 */
[----:B------:R-:W3:Y:S01]  /*57e0*/  @P4 LDG.E.U16 R224, desc[UR20][R60.64] ;  /* 0x000000143ce04981 */ /* 0x000ee2000c1e1500 */
[C---:B------:R-:W-:Y:S01]  /*57f0*/  ISETP.GT.AND P4, PT, R4.reuse, 0x10, PT ;  /* 0x000000100400780c */ /* 0x040fe20003f84270 */
[C---:B------:R-:W-:Y:S01]  /*5800*/  IMAD.WIDE R62, R7.reuse, 0x2, R62 ;  /* 0x00000002073e7825 */ /* 0x040fe200078e023e */
[----:B------:R-:W-:Y:S01]  /*5810*/  PRMT R239, RZ, 0x7610, R239 ;  /* 0x00007610ffef7816 */ /* 0x000fe200000000ef */
[----:B------:R-:W4:Y:S01]  /*5820*/  @P3 LDG.E.U16 R240, desc[UR20][R30.64] ;  /* 0x000000141ef03981 */ /* 0x000f22000c1e1500 */
[----:B------:R-:W-:Y:S01]  /*5830*/  PRMT R238, RZ, 0x7610, R238 ;  /* 0x00007610ffee7816 */ /* 0x000fe200000000ee */
[C---:B------:R-:W-:Y:S01]  /*5840*/  IMAD.WIDE R36, R7.reuse, 0x2, R36 ;  /* 0x0000000207247825 */ /* 0x040fe200078e0224 */
[C---:B------:R-:W-:Y:S01]  /*5850*/  ISETP.GT.AND P0, PT, R4.reuse, 0x3, PT ;  /* 0x000000030400780c */ /* 0x040fe20003f04270 */
[----:B------:R-:W2:Y:S02]  /*5860*/  @P3 LDG.E.U16 R241, desc[UR20][R32.64] ;  /* 0x0000001420f13981 */ /* 0x000ea4000c1e1500 */
[C---:B------:R-:W-:Y:S01]  /*5870*/  IMAD.WIDE R34, R7.reuse, 0x2, R34 ;  /* 0x0000000207227825 */ /* 0x040fe200078e0222 */
[----:B------:R-:W-:Y:S01]  /*5880*/  ISETP.GT.AND P3, PT, R4, 0x9, PT ;  /* 0x000000090400780c */ /* 0x000fe20003f64270 */
[----:B------:R0:W2:Y:S01]  /*5890*/  @P5 LDG.E.U16 R227, desc[UR20][R62.64] ;  /* 0x000000143ee35981 */ /* 0x0000a2000c1e1500 */
[----:B------:R-:W-:Y:S01]  /*58a0*/  PRMT R233, RZ, 0x7610, R233 ;  /* 0x00007610ffe97816 */ /* 0x000fe200000000e9 */
[----:B------:R-:W-:-:S02]  /*58b0*/  IMAD.WIDE R40, R7, 0x2, R40 ;  /* 0x0000000207287825 */ /* 0x000fc400078e0228 */
[----:B------:R1:W2:Y:S01]  /*58c0*/  @P5 LDG.E.U16 R226, desc[UR20][R64.64] ;  /* 0x0000001440e25981 */ /* 0x0002a2000c1e1500 */
[C---:B------:R-:W-:Y:S01]  /*58d0*/  ISETP.GT.AND P5, PT, R4.reuse, 0x11, PT ;  /* 0x000000110400780c */ /* 0x040fe20003fa4270 */
[C---:B------:R-:W-:Y:S01]  /*58e0*/  IMAD.WIDE R38, R7.reuse, 0x2, R38 ;  /* 0x0000000207267825 */ /* 0x040fe200078e0226 */
[----:B------:R-:W-:Y:S01]  /*58f0*/  PRMT R232, RZ, 0x7610, R232 ;  /* 0x00007610ffe87816 */ /* 0x000fe200000000e8 */
[----:B------:R-:W2:Y:S02]  /*5900*/  @P6 LDG.E.U16 R239, desc[UR20][R34.64] ;  /* 0x0000001422ef6981 */ /* 0x000ea4000c1e1500 */
[C---:B------:R-:W-:Y:S02]  /*5910*/  IMAD.WIDE R48, R7.reuse, 0x2, R48 ;  /* 0x0000000207307825 */ /* 0x040fe400078e0230 */
[----:B------:R0:W2:Y:S01]  /*5920*/  @P6 LDG.E.U16 R238, desc[UR20][R36.64] ;  /* 0x0000001424ee6981 */ /* 0x0000a2000c1e1500 */
[C---:B------:R-:W-:Y:S01]  /*5930*/  ISETP.GT.AND P6, PT, R4.reuse, 0x18, PT ;  /* 0x000000180400780c */ /* 0x040fe20003fc4270 */
[C---:B------:R-:W-:Y:S01]  /*5940*/  IMAD.WIDE R46, R7.reuse, 0x2, R46 ;  /* 0x00000002072e7825 */ /* 0x040fe200078e022e */
[----:B------:R-:W-:Y:S01]  /*5950*/  PRMT R242, RZ, 0x7610, R242 ;  /* 0x00007610fff27816 */ /* 0x000fe200000000f2 */
[----:B------:R-:W2:Y:S01]  /*5960*/  @P4 LDG.E.U16 R233, desc[UR20][R38.64] ;  /* 0x0000001426e94981 */ /* 0x000ea2000c1e1500 */
[----:B------:R-:W-:Y:S01]  /*5970*/  PRMT R243, RZ, 0x7610, R243 ;  /* 0x00007610fff37816 */ /* 0x000fe200000000f3 */
[C---:B------:R-:W-:Y:S01]  /*5980*/  IMAD.WIDE R52, R7.reuse, 0x2, R52 ;  /* 0x0000000207347825 */ /* 0x040fe200078e0234 */
[----:B------:R-:W-:Y:S01]  /*5990*/  PRMT R237, RZ, 0x7610, R237 ;  /* 0x00007610ffed7816 */ /* 0x000fe200000000ed */
[----:B------:R-:W2:Y:S01]  /*59a0*/  @P4 LDG.E.U16 R232, desc[UR20][R40.64] ;  /* 0x0000001428e84981 */ /* 0x000ea2000c1e1500 */
[----:B------:R-:W-:Y:S01]  /*59b0*/  PRMT R236, RZ, 0x7610, R236 ;  /* 0x00007610ffec7816 */ /* 0x000fe200000000ec */
[C---:B------:R-:W-:Y:S01]  /*59c0*/  IMAD.WIDE R50, R7.reuse, 0x2, R50 ;  /* 0x0000000207327825 */ /* 0x040fe200078e0232 */
[C---:B------:R-:W-:Y:S01]  /*59d0*/  ISETP.GT.AND P4, PT, R4.reuse, 0x19, PT ;  /* 0x000000190400780c */ /* 0x040fe20003f84270 */
[----:B------:R-:W2:Y:S01]  /*59e0*/  @P3 LDG.E.U16 R242, desc[UR20][R46.64] ;  /* 0x000000142ef23981 */ /* 0x000ea2000c1e1500 */
[----:B------:R-:W-:Y:S01]  /*59f0*/  PRMT R229, RZ, 0x7610, R229 ;  /* 0x00007610ffe57816 */ /* 0x000fe200000000e5 */
[C---:B------:R-:W-:Y:S01]  /*5a00*/  IMAD.WIDE R44, R7.reuse, 0x2, R44 ;  /* 0x00000002072c7825 */ /* 0x040fe200078e022c */
[----:B------:R-:W-:Y:S01]  /*5a10*/  PRMT R228, RZ, 0x7610, R228 ;  /* 0x00007610ffe47816 */ /* 0x000fe200000000e4 */
[----:B------:R-:W2:Y:S02]  /*5a20*/  @P3 LDG.E.U16 R243, desc[UR20][R48.64] ;  /* 0x0000001430f33981 */ /* 0x000ea4000c1e1500 */
[C---:B------:R-:W-:Y:S01]  /*5a30*/  IMAD.WIDE R42, R7.reuse, 0x2, R42 ;  /* 0x00000002072a7825 */ /* 0x040fe200078e022a */
[----:B------:R-:W-:Y:S01]  /*5a40*/  ISETP.GT.AND P3, PT, R4, 0xa, PT ;  /* 0x0000000a0400780c */ /* 0x000fe20003f64270 */
[----:B------:R-:W2:Y:S01]  /*5a50*/  @P5 LDG.E.U16 R237, desc[UR20][R50.64] ;  /* 0x0000001432ed5981 */ /* 0x000ea2000c1e1500 */
[----:B------:R-:W-:Y:S01]  /*5a60*/  PRMT R231, RZ, 0x7610, R231 ;  /* 0x00007610ffe77816 */ /* 0x000fe200000000e7 */
[----:B------:R-:W-:-:S02]  /*5a70*/  IMAD.WIDE R54, R7, 0x2, R54 ;  /* 0x0000000207367825 */ /* 0x000fc400078e0236 */
[----:B------:R-:W2:Y:S01]  /*5a80*/  @P5 LDG.E.U16 R236, desc[UR20][R52.64] ;  /* 0x0000001434ec5981 */ /* 0x000ea2000c1e1500 */
[C---:B------:R-:W-:Y:S01]  /*5a90*/  ISETP.GT.AND P5, PT, R4.reuse, 0x12, PT ;  /* 0x000000120400780c */ /* 0x040fe20003fa4270 */
[C---:B------:R-:W-:Y:S02]  /*5aa0*/  IMAD.WIDE R56, R7.reuse, 0x2, R56 ;  /* 0x0000000207387825 */ /* 0x040fe400078e0238 */
[----:B------:R-:W2:Y:S01]  /*5ab0*/  @P6 LDG.E.U16 R229, desc[UR20][R42.64] ;  /* 0x000000142ae56981 */ /* 0x000ea2000c1e1500 */
[----:B------:R-:W-:Y:S01]  /*5ac0*/  PRMT R230, RZ, 0x7610, R230 ;  /* 0x00007610ffe67816 */ /* 0x000fe200000000e6 */
[C---:B------:R-:W-:Y:S02]  /*5ad0*/  IMAD.WIDE R66, R7.reuse, 0x2, R66 ;  /* 0x0000000207427825 */ /* 0x040fe400078e0242 */
[----:B------:R-:W2:Y:S01]  /*5ae0*/  @P6 LDG.E.U16 R228, desc[UR20][R44.64] ;  /* 0x000000142ce46981 */ /* 0x000ea2000c1e1500 */
[----:B------:R-:W-:Y:S01]  /*5af0*/  ISETP.GT.AND P6, PT, R4, 0x1a, PT ;  /* 0x0000001a0400780c */ /* 0x000fe20003fc4270 */
        /* <DEDUP_REMOVED lines=12> */
[----:B------:R-:W-:-:S02]  /*5bc0*/  IMAD.WIDE R78, R7, 0x2, R78 ;  /* 0x00000002074e7825 */ /* 0x000fc400078e024e */
[----:B------:R-:W2:Y:S04]  /*5bd0*/  @P3 LDG.E.U16 R222, desc[UR20][R68.64] ;  /* 0x0000001444de3981 */ /* 0x000ea8000c1e1500 */
[----:B------:R-:W2:Y:S04]  /*5be0*/  @P5 LDG.E.U16 R244, desc[UR20][R70.64] ;  /* 0x0000001446f45981 */ /* 0x000ea8000c1e1500 */
[----:B------:R-:W2:Y:S04]  /*5bf0*/  @P5 LDG.E.U16 R245, desc[UR20][R72.64] ;  /* 0x0000001448f55981 */ /* 0x000ea8000c1e1500 */
[----:B------:R-:W2:Y:S04]  /*5c00*/  @P6 LDG.E.U16 R235, desc[UR20][R74.64] ;  /* 0x000000144aeb6981 */ /* 0x000ea8000c1e1500 */
[----:B------:R-:W2:Y:S04]  /*5c10*/  @P6 LDG.E.U16 R234, desc[UR20][R76.64] ;  /* 0x000000144cea6981 */ /* 0x000ea8000c1e1500 */
[----:B------:R-:W-:Y:S04]  /*5c20*/  STL [R1+0x178], R3 ;  /* 0x0001780301007387 */ /* 0x000fe80000100800 */
[----:B------:R-:W-:Y:S04]  /*5c30*/  STL [R1+0x174], R2 ;  /* 0x0001740201007387 */ /* 0x000fe80000100800 */
[----:B------:R-:W-:Y:S04]  /*5c40*/  STL [R1+0x170], R0 ;  /* 0x0001700001007387 */ /* 0x000fe80000100800 */
[----:B------:R-:W-:Y:S04]  /*5c50*/  STL [R1+0x188], R30 ;  /* 0x0001881e01007387 */ /* 0x000fe80000100800 */
[----:B------:R-:W-:Y:S04]  /*5c60*/  STL [R1+0x184], R31 ;  /* 0x0001841f01007387 */ /* 0x000fe80000100800 */
[----:B------:R-:W-:Y:S04]  /*5c70*/  STL [R1+0x190], R32 ;  /* 0x0001902001007387 */ /* 0x000fe80000100800 */
[----:B------:R-:W-:Y:S04]  /*5c80*/  STL [R1+0x18c], R33 ;  /* 0x00018c2101007387 */ /* 0x000fe80000100800 */
[----:B------:R-:W-:Y:S01]  /*5c90*/  STL [R1+0x198], R58 ;  /* 0x0001983a01007387 */ /* 0x000fe20000100800 */
[----:B------:R-:W-:-:S03]  /*5ca0*/  ISETP.GT.AND P3, PT, R4, 0x4, PT ;  /* 0x000000040400780c */ /* 0x000fc60003f64270 */
[----:B------:R-:W-:Y:S01]  /*5cb0*/  STL [R1+0x194], R59 ;  /* 0x0001943b01007387 */ /* 0x000fe20000100800 */
[----:B------:R-:W-:-:S03]  /*5cc0*/  ISETP.GT.AND P5, PT, R4, 0x5, PT ;  /* 0x000000050400780c */ /* 0x000fc60003fa4270 */
[----:B------:R-:W-:Y:S04]  /*5cd0*/  STL [R1+0x1a0], R60 ;  /* 0x0001a03c01007387 */ /* 0x000fe80000100800 */
[----:B------:R-:W-:Y:S04]  /*5ce0*/  STL [R1+0x19c], R61 ;  /* 0x00019c3d01007387 */ /* 0x000fe80000100800 */
[----:B------:R0:W-:Y:S04]  /*5cf0*/  STL [R1+0x1a8], R62 ;  /* 0x0001a83e01007387 */ /* 0x0001e80000100800 */
[----:B------:R-:W-:Y:S04]  /*5d00*/  STL [R1+0x1a4], R63 ;  /* 0x0001a43f01007387 */ /* 0x000fe80000100800 */
[----:B------:R-:W-:Y:S04]  /*5d10*/  STL [R1+0x1b0], R64 ;  /* 0x0001b04001007387 */ /* 0x000fe80000100800 */
[----:B------:R1:W-:Y:S01]  /*5d20*/  STL [R1+0x1ac], R65 ;  /* 0x0001ac4101007387 */ /* 0x0003e20000100800 */
[----:B------:R-:W-:-:S03]  /*5d30*/  PRMT R29, RZ, 0x7610, R29 ;  /* 0x00007610ff1d7816 */ /* 0x000fc6000000001d */
[----:B------:R-:W-:Y:S01]  /*5d40*/  STL [R1+0x1b8], R34 ;  /* 0x0001b82201007387 */ /* 0x000fe20000100800 */
[----:B0-----:R-:W-:-:S03]  /*5d50*/  PRMT R62, RZ, 0x7610, R62 ;  /* 0x00007610ff3e7816 */ /* 0x001fc6000000003e */
[----:B------:R-:W-:Y:S01]  /*5d60*/  STL [R1+0x1b4], R35 ;  /* 0x0001b42301007387 */ /* 0x000fe20000100800 */
[----:B------:R-:W-:Y:S01]  /*5d70*/  PRMT R61, RZ, 0x7610, R61 ;  /* 0x00007610ff3d7816 */ /* 0x000fe2000000003d */
[C---:B------:R-:W-:Y:S01]  /*5d80*/  IMAD.WIDE R112, R7.reuse, 0x2, R112 ;  /* 0x0000000207707825 */ /* 0x040fe200078e0270 */
[----:B-1----:R-:W-:Y:S01]  /*5d90*/  PRMT R65, RZ, 0x7610, R65 ;  /* 0x00007610ff417816 */ /* 0x002fe20000000041 */
[----:B------:R0:W-:Y:S01]  /*5da0*/  STL [R1+0x1c0], R36 ;  /* 0x0001c02401007387 */ /* 0x0001e20000100800 */
[----:B------:R-:W-:Y:S01]  /*5db0*/  PRMT R58, RZ, 0x7610, R58 ;  /* 0x00007610ff3a7816 */ /* 0x000fe2000000003a */
[----:B------:R-:W-:-:S04]  /*5dc0*/  IMAD.WIDE R110, R7, 0x2, R110 ;  /* 0x00000002076e7825 */ /* 0x000fc800078e026e */
[C---:B------:R-:W-:Y:S01]  /*5dd0*/  IMAD.WIDE R96, R7.reuse, 0x2, R96 ;  /* 0x0000000207607825 */ /* 0x040fe200078e0260 */
[----:B------:R-:W3:Y:S01]  /*5de0*/  @P0 LDG.E.U16 R29, desc[UR20][R78.64] ;  /* 0x000000144e1d0981 */ /* 0x000ee2000c1e1500 */
[----:B0-----:R-:W-:Y:S02]  /*5df0*/  PRMT R36, RZ, 0x7610, R36 ;  /* 0x00007610ff247816 */ /* 0x001fe40000000024 */
[C---:B------:R-:W-:Y:S01]  /*5e00*/  IMAD.WIDE R94, R7.reuse, 0x2, R94 ;  /* 0x00000002075e7825 */ /* 0x040fe200078e025e */
[----:B------:R-:W3:Y:S03]  /*5e10*/  @P3 LDG.E.U16 R62, desc[UR20][R96.64] ;  /* 0x00000014603e3981 */ /* 0x000ee6000c1e1500 */
[----:B------:R-:W-:Y:S01]  /*5e20*/  IMAD.WIDE R80, R7, 0x2, R80 ;  /* 0x0000000207507825 */ /* 0x000fe200078e0250 */
[----:B------:R-:W3:Y:S01]  /*5e30*/  @P3 LDG.E.U16 R65, desc[UR20][R94.64] ;  /* 0x000000145e413981 */ /* 0x000ee2000c1e1500 */
[----:B------:R-:W-:-:S02]  /*5e40*/  ISETP.GT.AND P4, PT, R4, 0x6, PT ;  /* 0x000000060400780c */ /* 0x000fc40003f84270 */
[C---:B------:R-:W-:Y:S01]  /*5e50*/  ISETP.GT.AND P3, PT, R4.reuse, 0xb, PT ;  /* 0x0000000b0400780c */ /* 0x040fe20003f64270 */
[----:B------:R-:W3:Y:S01]  /*5e60*/  @P0 LDG.E.U16 R36, desc[UR20][R80.64] ;  /* 0x0000001450240981 */ /* 0x000ee2000c1e1500 */
[----:B------:R-:W-:-:S03]  /*5e70*/  ISETP.GT.AND P0, PT, R4, 0x7, PT ;  /* 0x000000070400780c */ /* 0x000fc60003f04270 */
[----:B------:R-:W3:Y:S04]  /*5e80*/  @P5 LDG.E.U16 R61, desc[UR20][R110.64] ;  /* 0x000000146e3d5981 */ /* 0x000ee8000c1e1500 */
[----:B------:R-:W3:Y:S01]  /*5e90*/  @P5 LDG.E.U16 R58, desc[UR20][R112.64] ;  /* 0x00000014703a5981 */ /* 0x000ee2000c1e1500 */
[----:B------:R-:W-:Y:S01]  /*5ea0*/  ISETP.GT.AND P5, PT, R4, 0xc, PT ;  /* 0x0000000c0400780c */ /* 0x000fe20003fa4270 */
[C---:B------:R-:W-:Y:S01]  /*5eb0*/  IMAD.WIDE R100, R7.reuse, 0x2, R100 ;  /* 0x0000000207647825 */ /* 0x040fe200078e0264 */
[----:B------:R-:W-:Y:S01]  /*5ec0*/  PRMT R33, RZ, 0x7610, R33 ;  /* 0x00007610ff217816 */ /* 0x000fe20000000021 */
[----:B------:R0:W-:Y:S01]  /*5ed0*/  STL [R1+0x1bc], R37 ;  /* 0x0001bc2501007387 */ /* 0x0001e20000100800 */
[----:B------:R-:W-:Y:S01]  /*5ee0*/  PRMT R30, RZ, 0x7610, R30 ;  /* 0x00007610ff1e7816 */ /* 0x000fe2000000001e */
[----:B------:R-:W-:Y:S01]  /*5ef0*/  IMAD.WIDE R98, R7, 0x2, R98 ;  /* 0x0000000207627825 */ /* 0x000fe200078e0262 */
[----:B------:R-:W-:-:S02]  /*5f00*/  PRMT R9, RZ, 0x7610, R9 ;  /* 0x00007610ff097816 */ /* 0x000fc40000000009 */
[----:B------:R-:W-:Y:S01]  /*5f10*/  PRMT R3, RZ, 0x7610, R3 ;  /* 0x00007610ff037816 */ /* 0x000fe20000000003 */
[C---:B------:R-:W-:Y:S01]  /*5f20*/  IMAD.WIDE R84, R7.reuse, 0x2, R84 ;  /* 0x0000000207547825 */ /* 0x040fe200078e0254 */
[----:B------:R-:W-:Y:S02]  /*5f30*/  PRMT R34, RZ, 0x7610, R34 ;  /* 0x00007610ff227816 */ /* 0x000fe40000000022 */
[----:B------:R-:W-:Y:S01]  /*5f40*/  PRMT R63, RZ, 0x7610, R63 ;  /* 0x00007610ff3f7816 */ /* 0x000fe2000000003f */
[C---:B------:R-:W-:Y:S01]  /*5f50*/  IMAD.WIDE R82, R7.reuse, 0x2, R82 ;  /* 0x0000000207527825 */ /* 0x040fe200078e0252 */
[----:B0-----:R-:W-:Y:S02]  /*5f60*/  PRMT R37, RZ, 0x7610, R37 ;  /* 0x00007610ff257816 */ /* 0x001fe40000000025 */
[----:B------:R-:W-:Y:S01]  /*5f70*/  PRMT R60, RZ, 0x7610, R60 ;  /* 0x00007610ff3c7816 */ /* 0x000fe2000000003c */
[C---:B------:R-:W-:Y:S01]  /*5f80*/  IMAD.WIDE R144, R7.reuse, 0x2, R144 ;  /* 0x0000000207907825 */ /* 0x040fe200078e0290 */
[----:B------:R-:W3:Y:S03]  /*5f90*/  @P3 LDG.E.U16 R34, desc[UR20][R84.64] ;  /* 0x0000001454223981 */ /* 0x000ee6000c1e1500 */
[C---:B------:R-:W-:Y:S01]  /*5fa0*/  IMAD.WIDE R142, R7.reuse, 0x2, R142 ;  /* 0x00000002078e7825 */ /* 0x040fe200078e028e */
[----:B------:R-:W3:Y:S03]  /*5fb0*/  @P0 LDG.E.U16 R3, desc[UR20][R144.64] ;  /* 0x0000001490030981 */ /* 0x000ee6000c1e1500 */
[C---:B------:R-:W-:Y:S01]  /*5fc0*/  IMAD.WIDE R128, R7.reuse, 0x2, R128 ;  /* 0x0000000207807825 */ /* 0x040fe200078e0280 */
[----:B------:R-:W3:Y:S03]  /*5fd0*/  @P0 LDG.E.U16 R9, desc[UR20][R142.64] ;  /* 0x000000148e090981 */ /* 0x000ee6000c1e1500 */
[----:B------:R-:W-:Y:S01]  /*5fe0*/  IMAD.WIDE R126, R7, 0x2, R126 ;  /* 0x00000002077e7825 */ /* 0x000fe200078e027e */
[----:B------:R-:W3:Y:S01]  /*5ff0*/  @P4 LDG.E.U16 R30, desc[UR20][R128.64] ;  /* 0x00000014801e4981 */ /* 0x000ee2000c1e1500 */
[----:B------:R-:W-:-:S03]  /*6000*/  ISETP.GT.AND P0, PT, R4, 0xe, PT ;  /* 0x0000000e0400780c */ /* 0x000fc60003f04270 */
[----:B------:R-:W3:Y:S01]  /*6010*/  @P4 LDG.E.U16 R33, desc[UR20][R126.64] ;  /* 0x000000147e214981 */ /* 0x000ee2000c1e1500 */
[----:B------:R-:W-:-:S03]  /*6020*/  ISETP.GT.AND P4, PT, R4, 0xd, PT ;  /* 0x0000000d0400780c */ /* 0x000fc60003f84270 */
[----:B------:R-:W3:Y:S01]  /*6030*/  @P3 LDG.E.U16 R37, desc[UR20][R82.64] ;  /* 0x0000001452253981 */ /* 0x000ee2000c1e1500 */
[----:B------:R-:W-:-:S03]  /*6040*/  ISETP.GT.AND P3, PT, R4, 0xf, PT ;  /* 0x0000000f0400780c */ /* 0x000fc60003f64270 */
[----:B------:R-:W3:Y:S04]  /*6050*/  @P5 LDG.E.U16 R63, desc[UR20][R98.64] ;  /* 0x00000014623f5981 */ /* 0x000ee8000c1e1500 */
[----:B------:R-:W3:Y:S01]  /*6060*/  @P5 LDG.E.U16 R60, desc[UR20][R100.64] ;  /* 0x00000014643c5981 */ /* 0x000ee2000c1e1500 */
[----:B------:R-:W-:Y:S01]  /*6070*/  ISETP.GT.AND P5, PT, R4, 0x13, PT ;  /* 0x000000130400780c */ /* 0x000fe20003fa4270 */
[C---:B------:R-:W-:Y:S01]  /*6080*/  IMAD.WIDE R88, R7.reuse, 0x2, R88 ;  /* 0x0000000207587825 */ /* 0x040fe200078e0258 */
[----:B------:R-:W-:Y:S02]  /*6090*/  PRMT R59, RZ, 0x7610, R59 ;  /* 0x00007610ff3b7816 */ /* 0x000fe4000000003b */
        /* <DEDUP_REMOVED lines=8> */
[----:B------:R-:W-:Y:S02]  /*6120*/  PRMT R35, RZ, 0x7610, R35 ;  /* 0x00007610ff237816 */ /* 0x000fe40000000023 */
        /* <DEDUP_REMOVED lines=58> */
[----:B------:R-:W-:Y:S01]  /*64d0*/  IMAD.WIDE R124, R7, 0x2, R124 ;  /* 0x00000002077c7825 */ /* 0x000fe200078e027c */
[----:B------:R-:W-:-:S02]  /*64e0*/  PRMT R27, RZ, 0x7610, R27 ;  /* 0x00007610ff1b7816 */ /* 0x000fc4000000001b */
[----:B------:R-:W-:Y:S01]  /*64f0*/  PRMT R28, RZ, 0x7610, R28 ;  /* 0x00007610ff1c7816 */ /* 0x000fe2000000001c */
[C---:B------:R-:W-:Y:S01]  /*6500*/  IMAD.WIDE R122, R7.reuse, 0x2, R122 ;  /* 0x00000002077a7825 */ /* 0x040fe200078e027a */
[----:B------:R-:W3:Y:S03]  /*6510*/  @P3 LDG.E.U16 R24, desc[UR20][R124.64] ;  /* 0x000000147c183981 */ /* 0x000ee6000c1e1500 */
[C---:B------:R-:W-:Y:S01]  /*6520*/  IMAD.WIDE R108, R7.reuse, 0x2, R108 ;  /* 0x00000002076c7825 */ /* 0x040fe200078e026c */
[----:B------:R-:W3:Y:S03]  /*6530*/  @P3 LDG.E.U16 R23, desc[UR20][R122.64] ;  /* 0x000000147a173981 */ /* 0x000ee6000c1e1500 */
[C---:B------:R-:W-:Y:S01]  /*6540*/  IMAD.WIDE R106, R7.reuse, 0x2, R106 ;  /* 0x00000002076a7825 */ /* 0x040fe200078e026a */
[----:B------:R-:W3:Y:S03]  /*6550*/  @P0 LDG.E.U16 R22, desc[UR20][R108.64] ;  /* 0x000000146c160981 */ /* 0x000ee6000c1e1500 */
[C---:B------:R-:W-:Y:S01]  /*6560*/  IMAD.WIDE R92, R7.reuse, 0x2, R92 ;  /* 0x00000002075c7825 */ /* 0x040fe200078e025c */
[----:B------:R-:W3:Y:S03]  /*6570*/  @P0 LDG.E.U16 R21, desc[UR20][R106.64] ;  /* 0x000000146a150981 */ /* 0x000ee6000c1e1500 */
[----:B------:R-:W-:Y:S01]  /*6580*/  IMAD.WIDE R90, R7, 0x2, R90 ;  /* 0x00000002075a7825 */ /* 0x000fe200078e025a */
[----:B------:R-:W3:Y:S04]  /*6590*/  @P4 LDG.E.U16 R20, desc[UR20][R92.64] ;  /* 0x000000145c144981 */ /* 0x000ee8000c1e1500 */
[----:B------:R-:W3:Y:S04]  /*65a0*/  @P4 LDG.E.U16 R19, desc[UR20][R90.64] ;  /* 0x000000145a134981 */ /* 0x000ee8000c1e1500 */
[----:B------:R-:W3:Y:S04]  /*65b0*/  @P5 LDG.E.U16 R25, desc[UR20][R136.64] ;  /* 0x0000001488195981 */ /* 0x000ee8000c1e1500 */
[----:B------:R-:W3:Y:S04]  /*65c0*/  @P5 LDG.E.U16 R26, desc[UR20][R140.64] ;  /* 0x000000148c1a5981 */ /* 0x000ee8000c1e1500 */
[----:B------:R-:W3:Y:S04]  /*65d0*/  @P6 LDG.E.U16 R27, desc[UR20][R216.64] ;  /* 0x00000014d81b6981 */ /* 0x000ee8000c1e1500 */
[----:B------:R-:W3:Y:S01]  /*65e0*/  @P6 LDG.E.U16 R28, desc[UR20][R220.64] ;  /* 0x00000014dc1c6981 */ /* 0x000ee2000c1e1500 */
[----:B------:R-:W-:Y:S01]  /*65f0*/  BAR.SYNC.DEFER_BLOCKING 0x0 ;  /* 0x0000000000007b1d */ /* 0x000fe20000010000 */
[----:B------:R-:W-:-:S02]  /*6600*/  LOP3.LUT R64, R5, 0x10, RZ, 0x3c, !PT ;  /* 0x0000001005407812 */ /* 0x000fc400078e3cff */
[----:B------:R-:W-:-:S03]  /*6610*/  LOP3.LUT R252, R5, 0x20, RZ, 0x3c, !PT ;  /* 0x0000002005fc7812 */ /* 0x000fc600078e3cff */
[----:B----4-:R-:W-:Y:S04]  /*6620*/  STS.U16 [R5+UR8+0x4000], R240 ;  /* 0x004000f005007988 */ /* 0x010fe80008000408 */
        /* <DEDUP_REMOVED lines=8> */
[----:B---3--:R-:W-:Y:S04]  /*66b0*/  STS.U16 [R64+UR8+0x6080], R224 ;  /* 0x006080e040007988 */ /* 0x008fe80008000408 */
        /* <DEDUP_REMOVED lines=13> */
[----:B------:R0:W-:Y:S02]  /*6790*/  STS.U16 [R252+UR8+0x6d00], R234 ;  /* 0x006d00eafc007988 */ /* 0x0001e40008000408 */
[----:B0-----:R-:W0:Y:S02]  /*67a0*/  S2R R252, SR_TID.X ;  /* 0x0000000000fc7919 */ /* 0x001e240000002100 */
[----:B0-----:R-:W-:-:S04]  /*67b0*/  LOP3.LUT R252, R252, 0x1f, RZ, 0xc0, !PT ;  /* 0x0000001ffcfc7812 */ /* 0x001fc800078ec0ff */
[----:B------:R-:W-:Y:S02]  /*67c0*/  ISETP.GE.AND P0, PT, R252, R4, PT ;  /* 0x00000004fc00720c */ /* 0x000fe40003f06270 */
[----:B------:R-:W2:Y:S01]  /*67d0*/  LDL.LU R252, [R1+0x1c4] ;  /* 0x0001c40001fc7983 */ /* 0x000ea20000300800 */
[----:B------:R-:W-:-:S05]  /*67e0*/  LOP3.LUT R64, R5, 0x30, RZ, 0x3c, !PT ;  /* 0x0000003005407812 */ /* 0x000fca00078e3cff */
[----:B------:R-:W-:Y:S04]  /*67f0*/  STS.U16 [R64+UR8+0x4180], R29 ;  /* 0x0041801d40007988 */ /* 0x000fe80008000408 */
[----:B------:R0:W-:Y:S04]  /*6800*/  STS.U16 [R64+UR8+0x6180], R36 ;  /* 0x0061802440007988 */ /* 0x0001e80008000408 */
[----:B------:R1:W-:Y:S04]  /*6810*/  STS.U16 [R64+UR8+0x4580], R37 ;  /* 0x0045802540007988 */ /* 0x0003e80008000408 */
[----:B------:R-:W-:Y:S04]  /*6820*/  STS.U16 [R64+UR8+0x6580], R34 ;  /* 0x0065802240007988 */ /* 0x000fe80008000408 */
[----:B------:R-:W-:Y:S04]  /*6830*/  STS.U16 [R64+UR8+0x4980], R35 ;  /* 0x0049802340007988 */ /* 0x000fe80008000408 */
[----:B------:R3:W-:Y:S04]  /*6840*/  STS.U16 [R64+UR8+0x6980], R10 ;  /* 0x0069800a40007988 */ /* 0x0007e80008000408 */
[----:B0-----:R0:W5:Y:S04]  /*6850*/  LDL.LU R36, [R1+0x1c0] ;  /* 0x0001c00001247983 */ /* 0x0011680000300800 */
[----:B-1----:R0:W5:Y:S01]  /*6860*/  LDL.LU R37, [R1+0x1bc] ;  /* 0x0001bc0001257983 */ /* 0x0021620000300800 */
[----:B---3--:R-:W-:-:S03]  /*6870*/  LOP3.LUT R10, R5, 0x30, RZ, 0x3c, !PT ;  /* 0x00000030050a7812 */ /* 0x008fc600078e3cff */
[----:B------:R0:W5:Y:S04]  /*6880*/  LDL.LU R34, [R1+0x1b8] ;  /* 0x0001b80001227983 */ /* 0x0001680000300800 */
[----:B------:R0:W5:Y:S04]  /*6890*/  LDL.LU R35, [R1+0x1b4] ;  /* 0x0001b40001237983 */ /* 0x0001680000300800 */
[----:B------:R0:W5:Y:S01]  /*68a0*/  LDL.LU R64, [R1+0x1b0] ;  /* 0x0001b00001407983 */ /* 0x0001620000300800 */
        /* <DEDUP_REMOVED lines=20> */
[----:B------:R-:W-:Y:S01]  /*69f0*/  PRMT R234, RZ, 0x7610, R234 ;  /* 0x00007610ffea7816 */ /* 0x000fe200000000ea */
[----:B------:R-:W3:Y:S01]  /*6a00*/  @!P0 LDG.E.U16 R231, desc[UR20][R186.64] ;  /* 0x00000014bae78981 */ /* 0x000ee2000c1e1500 */
[----:B------:R-:W-:Y:S01]  /*6a10*/  PRMT R235, RZ, 0x7610, R235 ;  /* 0x00007610ffeb7816 */ /* 0x000fe200000000eb */
[C---:B------:R-:W-:Y:S01]  /*6a20*/  IMAD.WIDE R178, R8.reuse, 0x2, R178 ;  /* 0x0000000208b27825 */ /* 0x040fe200078e02b2 */
[----:B------:R-:W-:Y:S01]  /*6a30*/  PRMT R236, RZ, 0x7610, R236 ;  /* 0x00007610ffec7816 */ /* 0x000fe200000000ec */
[----:B------:R-:W4:Y:S01]  /*6a40*/  @!P0 LDG.E.U16 R230, desc[UR20][R182.64] ;  /* 0x00000014b6e68981 */ /* 0x000f22000c1e1500 */
[----:B------:R-:W-:Y:S01]  /*6a50*/  PRMT R237, RZ, 0x7610, R237 ;  /* 0x00007610ffed7816 */ /* 0x000fe200000000ed */
[C---:B------:R-:W-:Y:S01]  /*6a60*/  IMAD.WIDE R174, R8.reuse, 0x2, R174 ;  /* 0x0000000208ae7825 */ /* 0x040fe200078e02ae */
[----:B------:R-:W-:Y:S01]  /*6a70*/  PRMT R238, RZ, 0x7610, R238 ;  /* 0x00007610ffee7816 */ /* 0x000fe200000000ee */
[----:B------:R-:W3:Y:S02]  /*6a80*/  @!P0 LDG.E.U16 R229, desc[UR20][R178.64] ;  /* 0x00000014b2e58981 */ /* 0x000ee4000c1e1500 */
[C---:B------:R-:W-:Y:S01]  /*6a90*/  IMAD.WIDE R170, R8.reuse, 0x2, R170 ;  /* 0x0000000208aa7825 */ /* 0x040fe200078e02aa */
[----:B------:R-:W-:Y:S01]  /*6aa0*/  PRMT R239, RZ, 0x7610, R239 ;  /* 0x00007610ffef7816 */ /* 0x000fe200000000ef */
[----:B------:R-:W3:Y:S02]  /*6ab0*/  @!P0 LDG.E.U16 R228, desc[UR20][R174.64] ;  /* 0x00000014aee48981 */ /* 0x000ee4000c1e1500 */
[C---:B------:R-:W-:Y:S01]  /*6ac0*/  IMAD.WIDE R166, R8.reuse, 0x2, R166 ;  /* 0x0000000208a67825 */ /* 0x040fe200078e02a6 */
[----:B------:R-:W-:Y:S01]  /*6ad0*/  PRMT R240, RZ, 0x7610, R240 ;  /* 0x00007610fff07816 */ /* 0x000fe200000000f0 */
[----:B------:R-:W3:Y:S02]  /*6ae0*/  @!P0 LDG.E.U16 R227, desc[UR20][R170.64] ;  /* 0x00000014aae38981 */ /* 0x000ee4000c1e1500 */
[----:B------:R-:W-:-:S04]  /*6af0*/  IMAD.WIDE R162, R8, 0x2, R162 ;  /* 0x0000000208a27825 */ /* 0x000fc800078e02a2 */
[----:B------:R-:W-:-:S04]  /*6b00*/  IMAD.WIDE R158, R8, 0x2, R158 ;  /* 0x00000002089e7825 */ /* 0x000fc800078e029e */
[----:B------:R-:W-:-:S04]  /*6b10*/  IMAD.WIDE R154, R8, 0x2, R154 ;  /* 0x00000002089a7825 */ /* 0x000fc800078e029a */
[----:B------:R-:W-:-:S04]  /*6b20*/  IMAD.WIDE R150, R8, 0x2, R150 ;  /* 0x0000000208967825 */ /* 0x000fc800078e0296 */
[C---:B------:R-:W-:Y:S01]  /*6b30*/  IMAD.WIDE R146, R8.reuse, 0x2, R146 ;  /* 0x0000000208927825 */ /* 0x040fe200078e0292 */
[----:B------:R-:W-:Y:S01]  /*6b40*/  PRMT R241, RZ, 0x7610, R241 ;  /* 0x00007610fff17816 */ /* 0x000fe200000000f1 */
[----:B------:R-:W3:Y:S02]  /*6b50*/  @!P0 LDG.E.U16 R222, desc[UR20][R150.64] ;  /* 0x0000001496de8981 */ /* 0x000ee4000c1e1500 */
[C---:B------:R-:W-:Y:S01]  /*6b60*/  IMAD.WIDE R148, R8.reuse, 0x2, R148 ;  /* 0x0000000208947825 */ /* 0x040fe200078e0294 */
[----:B------:R-:W-:Y:S01]  /*6b70*/  PRMT R242, RZ, 0x7610, R242 ;  /* 0x00007610fff27816 */ /* 0x000fe200000000f2 */
[----:B------:R-:W3:Y:S04]  /*6b80*/  @!P0 LDG.E.U16 R29, desc[UR20][R146.64] ;  /* 0x00000014921d8981 */ /* 0x000ee8000c1e1500 */
[----:B------:R1:W-:Y:S04]  /*6b90*/  STS.U16 [R10+UR8+0x4d80], R19 ;  /* 0x004d80130a007988 */ /* 0x0003e80008000408 */
[----:B------:R0:W-:Y:S01]  /*6ba0*/  STS.U16 [R10+UR8+0x6d80], R20 ;  /* 0x006d80140a007988 */ /* 0x0001e20008000408 */
[----:B------:R-:W-:Y:S01]  /*6bb0*/  IMAD.WIDE R152, R8, 0x2, R152 ;  /* 0x0000000208987825 */ /* 0x000fe200078e0298 */
[----:B------:R-:W-:-:S02]  /*6bc0*/  PRMT R243, RZ, 0x7610, R243 ;  /* 0x00007610fff37816 */ /* 0x000fc400000000f3 */
[----:B------:R-:W3:Y:S01]  /*6bd0*/  @!P0 LDG.E.U16 R223, desc[UR20][R154.64] ;  /* 0x000000149adf8981 */ /* 0x000ee2000c1e1500 */
[C---:B-1----:R-:W-:Y:S01]  /*6be0*/  LOP3.LUT R19, R5.reuse, 0x40, RZ, 0x3c, !PT ;  /* 0x0000004005137812 */ /* 0x042fe200078e3cff */
[----:B------:R-:W-:Y:S02]  /*6bf0*/  IMAD.WIDE R156, R8, 0x2, R156 ;  /* 0x00000002089c7825 */ /* 0x000fe400078e029c */
[----:B------:R-:W3:Y:S04]  /*6c00*/  @!P0 LDG.E.U16 R224, desc[UR20][R158.64] ;  /* 0x000000149ee08981 */ /* 0x000ee8000c1e1500 */
[----:B------:R1:W-:Y:S01]  /*6c10*/  STS.U16 [R19+UR8+0x4200], R65 ;  /* 0x0042004113007988 */ /* 0x0003e20008000408 */
[----:B0-----:R-:W-:-:S03]  /*6c20*/  LOP3.LUT R10, R5, 0x50, RZ, 0x3c, !PT ;  /* 0x00000050050a7812 */ /* 0x001fc600078e3cff */
[----:B------:R-:W-:Y:S04]  /*6c30*/  STS.U16 [R19+UR8+0x6200], R62 ;  /* 0x0062003e13007988 */ /* 0x000fe80008000408 */
[----:B------:R-:W-:Y:S04]  /*6c40*/  STS.U16 [R19+UR8+0x4600], R63 ;  /* 0x0046003f13007988 */ /* 0x000fe80008000408 */
[----:B------:R-:W-:Y:S04]  /*6c50*/  STS.U16 [R19+UR8+0x6600], R60 ;  /* 0x0066003c13007988 */ /* 0x000fe80008000408 */
[----:B------:R-:W-:Y:S04]  /*6c60*/  STS.U16 [R19+UR8+0x4a00], R11 ;  /* 0x004a000b13007988 */ /* 0x000fe80008000408 */
[----:B------:R-:W-:Y:S04]  /*6c70*/  STS.U16 [R19+UR8+0x6a00], R12 ;  /* 0x006a000c13007988 */ /* 0x000fe80008000408 */
[----:B------:R-:W-:Y:S04]  /*6c80*/  STS.U16 [R19+UR8+0x4e00], R21 ;  /* 0x004e001513007988 */ /* 0x000fe80008000408 */
[----:B------:R0:W-:Y:S04]  /*6c90*/  STS.U16 [R19+UR8+0x6e00], R22 ;  /* 0x006e001613007988 */ /* 0x0001e80008000408 */
[----:B------:R0:W-:Y:S04]  /*6ca0*/  STS.U16 [R10+UR8+0x4280], R61 ;  /* 0x0042803d0a007988 */ /* 0x0001e80008000408 */
[----:B-1----:R1:W5:Y:S01]  /*6cb0*/  LDL.LU R65, [R1+0x1ac] ;  /* 0x0001ac0001417983 */ /* 0x0023620000300800 */
[----:B0-----:R-:W-:-:S03]  /*6cc0*/  LOP3.LUT R19, R5, 0x60, RZ, 0x3c, !PT ;  /* 0x0000006005137812 */ /* 0x001fc600078e3cff */
[----:B------:R0:W-:Y:S04]  /*6cd0*/  STS.U16 [R10+UR8+0x6280], R58 ;  /* 0x0062803a0a007988 */ /* 0x0001e80008000408 */
[----:B------:R1:W5:Y:S04]  /*6ce0*/  LDL.LU R62, [R1+0x1a8] ;  /* 0x0001a800013e7983 */ /* 0x0003680000300800 */
[----:B------:R0:W-:Y:S04]  /*6cf0*/  STS.U16 [R10+UR8+0x4680], R59 ;  /* 0x0046803b0a007988 */ /* 0x0001e80008000408 */
[----:B------:R1:W5:Y:S04]  /*6d00*/  LDL.LU R63, [R1+0x1a4] ;  /* 0x0001a400013f7983 */ /* 0x0003680000300800 */
[----:B------:R0:W-:Y:S04]  /*6d10*/  STS.U16 [R10+UR8+0x6680], R32 ;  /* 0x006680200a007988 */ /* 0x0001e80008000408 */
[----:B------:R1:W5:Y:S04]  /*6d20*/  LDL.LU R60, [R1+0x1a0] ;  /* 0x0001a000013c7983 */ /* 0x0003680000300800 */
[----:B------:R-:W-:Y:S04]  /*6d30*/  STS.U16 [R10+UR8+0x4a80], R13 ;  /* 0x004a800d0a007988 */ /* 0x000fe80008000408 */
[----:B------:R1:W5:Y:S04]  /*6d40*/  LDL.LU R61, [R1+0x19c] ;  /* 0x00019c00013d7983 */ /* 0x0003680000300800 */
[----:B------:R-:W-:Y:S04]  /*6d50*/  STS.U16 [R10+UR8+0x6a80], R14 ;  /* 0x006a800e0a007988 */ /* 0x000fe80008000408 */
[----:B0-----:R1:W5:Y:S04]  /*6d60*/  LDL.LU R58, [R1+0x198] ;  /* 0x00019800013a7983 */ /* 0x0013680000300800 */
[----:B------:R-:W-:Y:S04]  /*6d70*/  STS.U16 [R10+UR8+0x4e80], R23 ;  /* 0x004e80170a007988 */ /* 0x000fe80008000408 */
[----:B------:R1:W5:Y:S04]  /*6d80*/  LDL.LU R59, [R1+0x194] ;  /* 0x00019400013b7983 */ /* 0x0003680000300800 */
[----:B------:R-:W-:Y:S04]  /*6d90*/  STS.U16 [R10+UR8+0x6e80], R24 ;  /* 0x006e80180a007988 */ /* 0x000fe80008000408 */
[----:B------:R1:W5:Y:S04]  /*6da0*/  LDL.LU R32, [R1+0x190] ;  /* 0x0001900001207983 */ /* 0x0003680000300800 */
[----:B------:R0:W-:Y:S04]  /*6db0*/  STS.U16 [R19+UR8+0x4300], R33 ;  /* 0x0043002113007988 */ /* 0x0001e80008000408 */
[----:B------:R1:W-:Y:S04]  /*6dc0*/  STS.U16 [R19+UR8+0x6300], R30 ;  /* 0x0063001e13007988 */ /* 0x0003e80008000408 */
[----:B------:R1:W-:Y:S04]  /*6dd0*/  STS.U16 [R19+UR8+0x4700], R31 ;  /* 0x0047001f13007988 */ /* 0x0003e80008000408 */
[----:B0-----:R0:W5:Y:S04]  /*6de0*/  LDL.LU R33, [R1+0x18c] ;  /* 0x00018c0001217983 */ /* 0x0011680000300800 */
[----:B-1----:R0:W5:Y:S04]  /*6df0*/  LDL.LU R30, [R1+0x188] ;  /* 0x00018800011e7983 */ /* 0x0021680000300800 */
[----:B------:R0:W5:Y:S04]  /*6e00*/  LDL.LU R31, [R1+0x184] ;  /* 0x00018400011f7983 */ /* 0x0001680000300800 */
[----:B------:R1:W-:Y:S01]  /*6e10*/  STS.U16 [R19+UR8+0x6700], R6 ;  /* 0x0067000613007988 */ /* 0x0003e20008000408 */
[----:B------:R-:W-:Y:S01]  /*6e20*/  IMAD.WIDE R160, R8, 0x2, R160 ;  /* 0x0000000208a07825 */ /* 0x000fe200078e02a0 */
[----:B------:R-:W-:-:S02]  /*6e30*/  PRMT R244, RZ, 0x7610, R244 ;  /* 0x00007610fff47816 */ /* 0x000fc400000000f4 */
[----:B------:R-:W3:Y:S01]  /*6e40*/  @!P0 LDG.E.U16 R225, desc[UR20][R162.64] ;  /* 0x00000014a2e18981 */ /* 0x000ee2000c1e1500 */
[----:B------:R-:W-:-:S03]  /*6e50*/  IMAD.WIDE R164, R8, 0x2, R164 ;  /* 0x0000000208a47825 */ /* 0x000fc600078e02a4 */
[----:B------:R-:W3:Y:S04]  /*6e60*/  @!P0 LDG.E.U16 R226, desc[UR20][R166.64] ;  /* 0x00000014a6e28981 */ /* 0x000ee8000c1e1500 */
[----:B-1----:R-:W3:Y:S01]  /*6e70*/  LDL.LU R6, [R1+0x180] ;  /* 0x0001800001067983 */ /* 0x002ee20000300800 */
[----:B------:R-:W-:-:S03]  /*6e80*/  IMAD.WIDE R168, R8, 0x2, R168 ;  /* 0x0000000208a87825 */ /* 0x000fc600078e02a8 */
[----:B------:R-:W4:Y:S01]  /*6e90*/  @!P0 LDG.E.U16 R232, desc[UR20][R190.64] ;  /* 0x00000014bee88981 */ /* 0x000f22000c1e1500 */
[----:B------:R-:W-:-:S03]  /*6ea0*/  IMAD.WIDE R172, R8, 0x2, R172 ;  /* 0x0000000208ac7825 */ /* 0x000fc600078e02ac */
[----:B------:R-:W4:Y:S01]  /*6eb0*/  @!P0 LDG.E.U16 R233, desc[UR20][R194.64] ;  /* 0x00000014c2e98981 */ /* 0x000f22000c1e1500 */
[----:B------:R-:W-:-:S03]  /*6ec0*/  IMAD.WIDE R176, R8, 0x2, R176 ;  /* 0x0000000208b07825 */ /* 0x000fc600078e02b0 */
[----:B------:R-:W4:Y:S01]  /*6ed0*/  @!P0 LDG.E.U16 R234, desc[UR20][R198.64] ;  /* 0x00000014c6ea8981 */ /* 0x000f22000c1e1500 */
[----:B------:R-:W-:-:S03]  /*6ee0*/  PRMT R245, RZ, 0x7610, R245 ;  /* 0x00007610fff57816 */ /* 0x000fc600000000f5 */
[----:B------:R-:W4:Y:S04]  /*6ef0*/  @!P0 LDG.E.U16 R235, desc[UR20][R202.64] ;  /* 0x00000014caeb8981 */ /* 0x000f28000c1e1500 */
[----:B------:R-:W4:Y:S01]  /*6f00*/  @!P0 LDG.E.U16 R236, desc[UR20][R206.64] ;  /* 0x00000014ceec8981 */ /* 0x000f22000c1e1500 */
[----:B------:R-:W-:-:S03]  /*6f10*/  IMAD.WIDE R180, R8, 0x2, R180 ;  /* 0x0000000208b47825 */ /* 0x000fc600078e02b4 */
[----:B------:R-:W4:Y:S01]  /*6f20*/  @!P0 LDG.E.U16 R237, desc[UR20][R148.64] ;  /* 0x0000001494ed8981 */ /* 0x000f22000c1e1500 */
[----:B------:R-:W-:-:S03]  /*6f30*/  PRMT R246, RZ, 0x7610, R246 ;  /* 0x00007610fff67816 */ /* 0x000fc600000000f6 */
[----:B------:R-:W4:Y:S01]  /*6f40*/  @!P0 LDG.E.U16 R238, desc[UR20][R152.64] ;  /* 0x0000001498ee8981 */ /* 0x000f22000c1e1500 */
[C---:B------:R-:W-:Y:S01]  /*6f50*/  IMAD.WIDE R184, R8.reuse, 0x2, R184 ;  /* 0x0000000208b87825 */ /* 0x040fe200078e02b8 */
[----:B------:R-:W-:Y:S02]  /*6f60*/  PRMT R247, RZ, 0x7610, R247 ;  /* 0x00007610fff77816 */ /* 0x000fe400000000f7 */
[----:B------:R-:W4:Y:S01]  /*6f70*/  @!P0 LDG.E.U16 R239, desc[UR20][R156.64] ;  /* 0x000000149cef8981 */ /* 0x000f22000c1e1500 */
[C---:B------:R-:W-:Y:S01]  /*6f80*/  IMAD.WIDE R188, R8.reuse, 0x2, R188 ;  /* 0x0000000208bc7825 */ /* 0x040fe200078e02bc */
[----:B------:R-:W-:Y:S02]  /*6f90*/  PRMT R248, RZ, 0x7610, R248 ;  /* 0x00007610fff87816 */ /* 0x000fe400000000f8 */
[----:B------:R-:W4:Y:S01]  /*6fa0*/  @!P0 LDG.E.U16 R240, desc[UR20][R160.64] ;  /* 0x00000014a0f08981 */ /* 0x000f22000c1e1500 */
[----:B------:R-:W-:Y:S01]  /*6fb0*/  IMAD.WIDE R192, R8, 0x2, R192 ;  /* 0x0000000208c07825 */ /* 0x000fe200078e02c0 */
[----:B------:R-:W-:-:S02]  /*6fc0*/  PRMT R249, RZ, 0x7610, R249 ;  /* 0x00007610fff97816 */ /* 0x000fc400000000f9 */
        /* <DEDUP_REMOVED lines=8> */
[----:B--2---:R-:W-:-:S02]  /*7050*/  PRMT R252, RZ, 0x7610, R252 ;  /* 0x00007610fffc7816 */ /* 0x004fc400000000fc */
[----:B------:R-:W2:Y:S01]  /*7060*/  @!P0 LDG.E.U16 R244, desc[UR20][R176.64] ;  /* 0x00000014b0f48981 */ /* 0x000ea2000c1e1500 */
[----:B------:R-:W-:-:S03]  /*7070*/  IMAD.WIDE R208, R8, 0x2, R208 ;  /* 0x0000000208d07825 */ /* 0x000fc600078e02d0 */
[----:B------:R-:W2:Y:S04]  /*7080*/  @!P0 LDG.E.U16 R245, desc[UR20][R180.64] ;  /* 0x00000014b4f58981 */ /* 0x000ea8000c1e1500 */
[----:B------:R-:W2:Y:S04]  /*7090*/  @!P0 LDG.E.U16 R246, desc[UR20][R184.64] ;  /* 0x00000014b8f68981 */ /* 0x000ea8000c1e1500 */
[----:B------:R-:W2:Y:S04]  /*70a0*/  @!P0 LDG.E.U16 R247, desc[UR20][R188.64] ;  /* 0x00000014bcf78981 */ /* 0x000ea8000c1e1500 */
[----:B------:R-:W2:Y:S04]  /*70b0*/  @!P0 LDG.E.U16 R248, desc[UR20][R192.64] ;  /* 0x00000014c0f88981 */ /* 0x000ea8000c1e1500 */
[----:B------:R-:W2:Y:S04]  /*70c0*/  @!P0 LDG.E.U16 R249, desc[UR20][R196.64] ;  /* 0x00000014c4f98981 */ /* 0x000ea8000c1e1500 */
[----:B------:R-:W2:Y:S04]  /*70d0*/  @!P0 LDG.E.U16 R250, desc[UR20][R200.64] ;  /* 0x00000014c8fa8981 */ /* 0x000ea8000c1e1500 */
[----:B------:R-:W2:Y:S04]  /*70e0*/  @!P0 LDG.E.U16 R251, desc[UR20][R204.64] ;  /* 0x00000014ccfb8981 */ /* 0x000ea8000c1e1500 */
[----:B------:R-:W2:Y:S01]  /*70f0*/  @!P0 LDG.E.U16 R252, desc[UR20][R208.64] ;  /* 0x00000014d0fc8981 */ /* 0x000ea2000c1e1500 */
[----:B------:R-:W-:-:S03]  /*7100*/  LOP3.LUT R10, R5, 0x70, RZ, 0x3c, !PT ;  /* 0x00000070050a7812 */ /* 0x000fc600078e3cff */
[----:B------:R-:W-:Y:S04]  /*7110*/  STS.U16 [R19+UR8+0x4b00], R15 ;  /* 0x004b000f13007988 */ /* 0x000fe80008000408 */
[----:B------:R-:W-:Y:S04]  /*7120*/  STS.U16 [R19+UR8+0x6b00], R16 ;  /* 0x006b001013007988 */ /* 0x000fe80008000408 */
[----:B------:R-:W-:Y:S04]  /*7130*/  STS.U16 [R19+UR8+0x4f00], R25 ;  /* 0x004f001913007988 */ /* 0x000fe80008000408 */
[----:B------:R-:W-:Y:S04]  /*7140*/  STS.U16 [R19+UR8+0x6f00], R26 ;  /* 0x006f001a13007988 */ /* 0x000fe80008000408 */
[----:B------:R1:W-:Y:S04]  /*7150*/  STS.U16 [R10+UR8+0x4380], R9 ;  /* 0x004380090a007988 */ /* 0x0003e80008000408 */
[----:B------:R0:W-:Y:S04]  /*7160*/  STS.U16 [R10+UR8+0x6380], R3 ;  /* 0x006380030a007988 */ /* 0x0001e80008000408 */
[----:B------:R0:W-:Y:S04]  /*7170*/  STS.U16 [R10+UR8+0x4780], R2 ;  /* 0x004780020a007988 */ /* 0x0001e80008000408 */
[----:B-1----:R1:W5:Y:S04]  /*7180*/  LDL.LU R9, [R1+0x17c] ;  /* 0x00017c0001097983 */ /* 0x0023680000300800 */
[----:B0-----:R1:W5:Y:S04]  /*7190*/  LDL.LU R3, [R1+0x178] ;  /* 0x0001780001037983 */ /* 0x0013680000300800 */
[----:B------:R1:W5:Y:S04]  /*71a0*/  LDL.LU R2, [R1+0x174] ;  /* 0x0001740001027983 */ /* 0x0003680000300800 */
[----:B------:R0:W-:Y:S04]  /*71b0*/  STS.U16 [R10+UR8+0x6780], R0 ;  /* 0x006780000a007988 */ /* 0x0001e80008000408 */
[----:B0-----:R1:W5:Y:S04]  /*71c0*/  LDL.LU R0, [R1+0x170] ;  /* 0x0001700001007983 */ /* 0x0013680000300800 */
[----:B------:R-:W-:Y:S04]  /*71d0*/  STS.U16 [R10+UR8+0x4b80], R17 ;  /* 0x004b80110a007988 */ /* 0x000fe80008000408 */
[----:B------:R-:W-:Y:S04]  /*71e0*/  STS.U16 [R10+UR8+0x6b80], R18 ;  /* 0x006b80120a007988 */ /* 0x000fe80008000408 */
[----:B------:R-:W-:Y:S04]  /*71f0*/  STS.U16 [R10+UR8+0x4f80], R27 ;  /* 0x004f801b0a007988 */ /* 0x000fe80008000408 */
[----:B------:R3:W-:Y:S01]  /*7200*/  STS.U16 [R10+UR8+0x6f80], R28 ;  /* 0x006f801c0a007988 */ /* 0x0007e20008000408 */
[----:B------:R-:W-:-:S04]  /*7210*/  ULEA UR10, UR11, UR8, 0x3 ;  /* 0x000000080b0a7291 */ /* 0x000fc8000f8e18ff */
[----:B------:R-:W-:Y:S01]  /*7220*/  UIADD3 UR10, UPT, UPT, UR10, 0xc000, URZ ;  /* 0x0000c0000a0a7890 */ /* 0x000fe2000fffe0ff */
[----:B---3--:R-:W-:Y:S01]  /*7230*/  LOP3.LUT R10, R6, 0x20, RZ, 0x3c, !PT ;  /* 0x00000020060a7812 */ /* 0x008fe200078e3cff */
[----:B------:R1:W-:Y:S04]  /*7240*/  STS.U16 [R6+UR8+0xa000], R29 ;  /* 0x00a0001d06007988 */ /* 0x0003e80008000408 */
        /* <DEDUP_REMOVED lines=8> */
[----:B----4-:R1:W-:Y:S04]  /*72d0*/  STS.U16 [R6+UR8+0xb200], R230 ;  /* 0x00b200e606007988 */ /* 0x0103e80008000408 */
        /* <DEDUP_REMOVED lines=13> */
[----:B--2---:R1:W-:Y:S04]  /*73b0*/  STS.U16 [R10+UR8+0xaf00], R244 ;  /* 0x00af00f40a007988 */ /* 0x0043e80008000408 */
[----:B------:R1:W-:Y:S04]  /*73c0*/  STS.U16 [R10+UR8+0xb100], R245 ;  /* 0x00b100f50a007988 */ /* 0x0003e80008000408 */
[----:B------:R1:W-:Y:S04]  /*73d0*/  STS.U16 [R10+UR8+0xb300], R246 ;  /* 0x00b300f60a007988 */ /* 0x0003e80008000408 */
[----:B------:R1:W-:Y:S04]  /*73e0*/  STS.U16 [R10+UR8+0xb500], R247 ;  /* 0x00b500f70a007988 */ /* 0x0003e80008000408 */
[----:B------:R1:W-:Y:S04]  /*73f0*/  STS.U16 [R10+UR8+0xb700], R248 ;  /* 0x00b700f80a007988 */ /* 0x0003e80008000408 */
[----:B------:R1:W-:Y:S04]  /*7400*/  STS.U16 [R10+UR8+0xb900], R249 ;  /* 0x00b900f90a007988 */ /* 0x0003e80008000408 */
[----:B------:R1:W-:Y:S04]  /*7410*/  STS.U16 [R10+UR8+0xbb00], R250 ;  /* 0x00bb00fa0a007988 */ /* 0x0003e80008000408 */
[----:B------:R1:W-:Y:S04]  /*7420*/  STS.U16 [R10+UR8+0xbd00], R251 ;  /* 0x00bd00fb0a007988 */ /* 0x0003e80008000408 */
[----:B------:R1:W-:Y:S01]  /*7430*/  STS.U16 [R10+UR8+0xbf00], R252 ;  /* 0x00bf00fc0a007988 */ /* 0x0003e20008000408 */
[----:B------:R0:W-:Y:S06]  /*7440*/  MEMBAR.ALL.CTA ;  /* 0x0000000000007992 */ /* 0x0001ec0000008000 */
[----:B0-----:R-:W0:Y:S02]  /*7450*/  FENCE.VIEW.ASYNC.S ;  /* 0x00000000000073c6 */ /* 0x001e240000000000 */
[----:B0-----:R-:W-:Y:S06]  /*7460*/  BAR.SYNC.DEFER_BLOCKING 0x0 ;  /* 0x0000000000007b1d */ /* 0x001fec0000010000 */
[----:B------:R-:W-:-:S00]  /*7470*/  MEMBAR.ALL.CTA ;  /* 0x0000000000007992 */ /* 0x000fc00000008000 */
[----:B------:R-:W-:Y:S06]  /*7480*/  MEMBAR.ALL.GPU ;  /* 0x0000000000007992 */ /* 0x000fec000000a000 */
[----:B------:R-:W-:-:S00]  /*7490*/  ERRBAR ;  /* 0x00000000000079ab */ /* 0x000fc00000000000 */
[----:B------:R-:W-:Y:S08]  /*74a0*/  CGAERRBAR ;  /* 0x00000000000075ab */ /* 0x000ff00000000000 */
[----:B------:R-:W-:Y:S06]  /*74b0*/  UCGABAR_ARV ;  /* 0x00000000000079c7 */ /* 0x000fec0008000000 */
[----:B------:R-:W-:Y:S01]  /*74c0*/  UCGABAR_WAIT ;  /* 0x0000000000007dc7 */ /* 0x000fe20008000000 */
[----:B------:R-:W-:Y:S01]  /*74d0*/  CCTL.IVALL ;  /* 0x00000000ff00798f */ /* 0x000fe20002000000 */
[----:B-1----:R-:W-:Y:S05]  /*74e0*/  @P2 BRA `(.L_x_15) ;  /* 0x00000000004c2947 */ /* 0x002fea0003800000 */
[----:B------:R-:W-:Y:S02]  /*74f0*/  UIADD3 UR4, UPT, UPT, UR19, 0x100, URZ ;  /* 0x0000010013047890 */ /* 0x000fe4000fffe0ff */
[----:B------:R-:W-:Y:S01]  /*7500*/  UIADD3 UR32, UPT, UPT, UR19, 0x100, URZ ;  /* 0x0000010013207890 */ /* 0x000fe2000fffe0ff */
[----:B------:R-:W-:Y:S01]  /*7510*/  UMOV UR14, UR18 ;  /* 0x00000012000e7c82 */ /* 0x000fe20008000000 */
[----:B------:R-:W-:Y:S01]  /*7520*/  UMOV UR15, 0x40004040 ;  /* 0x40004040000f7882 */ /* 0x000fe20000000000 */
[----:B------:R-:W-:Y:S01]  /*7530*/  UMOV UR26, 0x0 ;  /* 0x00000000001a7882 */ /* 0x000fe20000000000 */
[----:B------:R-:W-:Y:S01]  /*7540*/  UMOV UR27, 0x10408490 ;  /* 0x10408490001b7882 */ /* 0x000fe20000000000 */
[----:B------:R-:W-:Y:S01]  /*7550*/  UMOV UR28, 0x0 ;  /* 0x00000000001c7882 */ /* 0x000fe20000000000 */
[----:B------:R-:W-:Y:S01]  /*7560*/  UMOV UR29, 0x10408490 ;  /* 0x10408490001d7882 */ /* 0x000fe20000000000 */
[----:B------:R-:W-:Y:S01]  /*7570*/  UMOV UR30, 0x0 ;  /* 0x00000000001e7882 */ /* 0x000fe20000000000 */
[----:B------:R-:W-:Y:S01]  /*7580*/  UMOV UR31, 0x10408490 ;  /* 0x10408490001f7882 */ /* 0x000fe20000000000 */
[----:B------:R0:W-:Y:S01]  /*7590*/  UTCHMMA.2CTA gdesc[UR14], gdesc[UR6], tmem[UR19], tmem[UR26], idesc[UR27], UPT ;  /* 0x00ff1a060e0075ea */ /* 0x0001e2000ba00013 */
[----:B------:R-:W-:Y:S01]  /*75a0*/  UMOV UR34, 0x0 ;  /* 0x0000000000227882 */ /* 0x000fe20000000000 */
[----:B------:R-:W-:Y:S01]  /*75b0*/  UMOV UR35, 0x10408490 ;  /* 0x1040849000237882 */ /* 0x000fe20000000000 */
[----:B------:R0:W-:Y:S01]  /*75c0*/  UTCHMMA.2CTA gdesc[UR16], gdesc[UR12], tmem[UR19], tmem[UR28], idesc[UR29], UPT ;  /* 0x00ff1c0c100075ea */ /* 0x0001e2000ba00013 */
[----:B------:R-:W-:Y:S01]  /*75d0*/  UMOV UR33, 0x3 ;  /* 0x0000000300217882 */ /* 0x000fe20000000000 */
[----:B------:R0:W-:Y:S01]  /*75e0*/  UTCHMMA.2CTA gdesc[UR22], gdesc[UR6], tmem[UR4], tmem[UR30], idesc[UR31], UPT ;  /* 0x00ff1e06160075ea */ /* 0x0001e2000ba00004 */
[----:B------:R0:W-:Y:S01]  /*75f0*/  UTCHMMA.2CTA gdesc[UR24], gdesc[UR12], tmem[UR32], tmem[UR34], idesc[UR35], UPT ;  /* 0x00ff220c180075ea */ /* 0x0001e2000ba00020 */
[----:B------:R0:W-:Y:S01]  /*7600*/  UTCBAR.2CTA.MULTICAST [UR10], URZ, UR33 ;  /* 0x000000ff0a0073e9 */ /* 0x0001e20008200821 */
[----:B------:R-:W-:Y:S01]  /*7610*/  NOP ;  /* 0x0000000000007918 */ /* 0x000fe20000000000 */
.L_x_15:
[----:B------:R-:W-:Y:S01]  /*7620*/  UIADD3 UR11, UPT, UPT, UR11, 0x1, URZ ;  /* 0x000000010b0b7890 */ /* 0x000fe2000fffe0ff */
[----:B-----5:R-:W-:Y:S02]  /*7630*/  VIADD R9, R9, 0xffffffff ;  /* 0xffffffff09097836 */ /* 0x020fe40000000000 */
[----:B------:R-:W-:Y:S01]  /*7640*/  VIADD R4, R4, 0xffffffe0 ;  /* 0xffffffe004047836 */ /* 0x000fe20000000000 */
[----:B------:R-:W-:Y:S02]  /*7650*/  UISETP.GT.AND UP1, UPT, UR11, 0x1, UPT ;  /* 0x000000010b00788c */ /* 0x000fe4000bf24270 */
[----:B------:R-:W-:Y:S02]  /*7660*/  ISETP.NE.U32.AND P0, PT, R9, RZ, PT ;  /* 0x000000ff0900720c */ /* 0x000fe40003f05070 */
[----:B0-----:R-:W-:Y:S02]  /*7670*/  USEL UR4, URZ, 0x1, !UP1 ;  /* 0x00000001ff047887 */ /* 0x001fe4000c800000 */
[----:B------:R-:W-:-:S02]  /*7680*/  USEL UR11, UR11, URZ, !UP1 ;  /* 0x000000ff0b0b7287 */ /* 0x000fc4000c800000 */
[----:B------:R-:W-:-:S03]  /*7690*/  ULOP3.LUT UR14, UR5, UR4, URZ, 0x3c, !UPT ;  /* 0x00000004050e7292 */ /* 0x000fc6000f8e3cff */
[----:B------:R-:W-:-:S04]  /*76a0*/  UMOV UR4, UR5 ;  /* 0x0000000500047c82 */ /* 0x000fc80008000000 */
[----:B------:R-:W-:Y:S01]  /*76b0*/  UMOV UR5, UR14 ;  /* 0x0000000e00057c82 */ /* 0x000fe20008000000 */
[----:B------:R-:W-:Y:S05]  /*76c0*/  @P0 BRA `(.L_x_16) ;  /* 0xffffffdc00e00947 */ /* 0x000fea000383ffff */
.L_x_13:
[----:B------:R-:W2:Y:S02]  /*76d0*/  LDL.LU R10, [R1+0x10] ;  /* 0x00001000010a7983 */ /* 0x000ea40000300800 */
[----:B--2---:R-:W-:-:S13]  /*76e0*/  ISETP.GE.AND P0, PT, R10, 0x20, PT ;  /* 0x000000200a00780c */ /* 0x004fda0003f06270 */
[----:B------:R-:W-:Y:S05]  /*76f0*/  @!P0 BRA `(.L_x_17) ;  /* 0x0000000000108947 */ /* 0x000fea0003800000 */
[----:B------:R-:W-:-:S06]  /*7700*/  USHF.L.U32 UR4, UR4, 0x1f, URZ ;  /* 0x0000001f04047899 */ /* 0x000fcc00080006ff */
[----:B------:R-:W-:-:S04]  /*7710*/  IMAD.U32 R4, RZ, RZ, UR4 ;  /* 0x00000004ff047e24 */ /* 0x000fc8000f8e00ff */
[----:B------:R-:W0:Y:S02]  /*7720*/  SYNCS.PHASECHK.TRANS64.TRYWAIT P0, [UR10], R4 ;  /* 0x00000004ff0075a7 */ /* 0x000e24000800110a */
[----:B0-----:R-:W-:Y:S05]  /*7730*/  @!P0 BRA `(.L_x_18) ;  /* 0x0000011000f48947 */ /* 0x001fea0003800000 */
.L_x_17:
[----:B------:R-:W-:Y:S06]  /*7740*/  BAR.SYNC.DEFER_BLOCKING 0x0 ;  /* 0x0000000000007b1d */ /* 0x000fec0000010000 */
[----:B------:R-:W0:Y:S01]  /*7750*/  LDCU.128 UR4, c[0x0][0x390] ;  /* 0x00007200ff0477ac */ /* 0x000e220008000c00 */
[----:B------:R1:W-:Y:S01]  /*7760*/  STL [R1+0x3cc], R217 ;  /* 0x0003ccd901007387 */ /* 0x0003e20000100800 */
[----:B------:R-:W2:Y:S03]  /*7770*/  LDCU.64 UR28, c[0x0][0x398] ;  /* 0x00007300ff1c77ac */ /* 0x000ea60008000a00 */
[----:B------:R3:W-:Y:S01]  /*7780*/  STL [R1+0x3c8], R216 ;  /* 0x0003c8d801007387 */ /* 0x0007e20000100800 */
[----:B------:R-:W4:Y:S03]  /*7790*/  LDCU UR18, c[0x0][0x3b8] ;  /* 0x00007700ff1277ac */ /* 0x000f260008000800 */
[----:B------:R5:W-:Y:S01]  /*77a0*/  STL [R1+0x3c4], R215 ;  /* 0x0003c4d701007387 */ /* 0x000be20000100800 */
[----:B------:R-:W0:Y:S03]  /*77b0*/  LDCU.64 UR12, c[0x0][0x398] ;  /* 0x00007300ff0c77ac */ /* 0x000e260008000a00 */
[----:B------:R0:W-:Y:S01]  /*77c0*/  STL [R1+0x3c0], R213 ;  /* 0x0003c0d501007387 */ /* 0x0001e20000100800 */
[----:B------:R-:W0:Y:S03]  /*77d0*/  LDCU.64 UR30, c[0x0][0x398] ;  /* 0x00007300ff1e77ac */ /* 0x000e260008000a00 */
[----:B------:R0:W-:Y:S01]  /*77e0*/  STL [R1+0x3bc], R212 ;  /* 0x0003bcd401007387 */ /* 0x0001e20000100800 */
[----:B------:R-:W0:Y:S01]  /*77f0*/  @!P1 SYNCS.CCTL.IV [UR8+0xc000] ;  /* 0x00c00000ff0099b1 */ /* 0x000e220008000008 */
[----:B------:R-:W0:Y:S02]  /*7800*/  LDCU.64 UR10, c[0x0][0x398] ;  /* 0x00007300ff0a77ac */ /* 0x000e240008000a00 */
[----:B------:R0:W-:Y:S01]  /*7810*/  STL [R1+0x3b8], R211 ;  /* 0x0003b8d301007387 */ /* 0x0001e20000100800 */
[----:B------:R-:W0:Y:S03]  /*7820*/  LDCU.64 UR24, c[0x0][0x398] ;  /* 0x00007300ff1877ac */ /* 0x000e260008000a00 */
[----:B------:R0:W-:Y:S01]  /*7830*/  STL [R1+0x3b4], R210 ;  /* 0x0003b4d201007387 */ /* 0x0001e20000100800 */
[----:B------:R-:W0:Y:S03]  /*7840*/  LDCU.64 UR16, c[0x0][0x398] ;  /* 0x00007300ff1077ac */ /* 0x000e260008000a00 */
[----:B------:R0:W-:Y:S01]  /*7850*/  STL [R1+0x3b0], R209 ;  /* 0x0003b0d101007387 */ /* 0x0001e20000100800 */
[----:B------:R-:W0:Y:S03]  /*7860*/  LDCU.64 UR22, c[0x0][0x398] ;  /* 0x00007300ff1677ac */ /* 0x000e260008000a00 */
[----:B------:R-:W-:Y:S01]  /*7870*/  STL [R1+0x3ac], R208 ;  /* 0x0003acd001007387 */ /* 0x000fe20000100800 */
[----:B------:R-:W0:Y:S03]  /*7880*/  LDCU.64 UR26, c[0x0][0x398] ;  /* 0x00007300ff1a77ac */ /* 0x000e260008000a00 */
[----:B------:R0:W-:Y:S01]  /*7890*/  STL [R1+0x3a8], R207 ;  /* 0x0003a8cf01007387 */ /* 0x0001e20000100800 */
[----:B------:R-:W0:Y:S03]  /*78a0*/  LDCU.64 UR14, c[0x0][0x398] ;  /* 0x00007300ff0e77ac */ /* 0x000e260008000a00 */
[----:B------:R0:W-:Y:S01]  /*78b0*/  STL [R1+0x3a4], R206 ;  /* 0x0003a4ce01007387 */ /* 0x0001e20000100800 */
[----:B------:R-:W0:Y:S03]  /*78c0*/  LDCU UR38, c[0x0][0x39c] ;  /* 0x00007380ff2677ac */ /* 0x000e260008000800 */
[----:B------:R0:W-:Y:S01]  /*78d0*/  STL [R1+0x3a0], R205 ;  /* 0x0003a0cd01007387 */ /* 0x0001e20000100800 */
[----:B------:R-:W0:Y:S03]  /*78e0*/  LDCU UR56, c[0x0][0x398] ;  /* 0x00007300ff3877ac */ /* 0x000e260008000800 */
[----:B------:R0:W-:Y:S01]  /*78f0*/  STL [R1+0x39c], R204 ;  /* 0x00039ccc01007387 */ /* 0x0001e20000100800 */
[----:B------:R-:W0:Y:S03]  /*7900*/  LDCU UR44, c[0x0][0x398] ;  /* 0x00007300ff2c77ac */ /* 0x000e260008000800 */
[----:B------:R0:W-:Y:S01]  /*7910*/  STL [R1+0x398], R203 ;  /* 0x000398cb01007387 */ /* 0x0001e20000100800 */
[----:B------:R-:W1:Y:S03]  /*7920*/  LDCU UR47, c[0x0][0x398] ;  /* 0x00007300ff2f77ac */ /* 0x000e660008000800 */
[----:B------:R0:W-:Y:S01]  /*7930*/  STL [R1+0x394], R202 ;  /* 0x000394ca01007387 */ /* 0x0001e20000100800 */
[----:B------:R-:W1:Y:S03]  /*7940*/  LDCU UR71, c[0x0][0x39c] ;  /* 0x00007380ff4777ac */ /* 0x000e660008000800 */
[----:B------:R0:W-:Y:S01]  /*7950*/  STL [R1+0x390], R201 ;  /* 0x000390c901007387 */ /* 0x0001e20000100800 */
[----:B------:R-:W1:Y:S03]  /*7960*/  LDCU UR43, c[0x0][0x398] ;  /* 0x00007300ff2b77ac */ /* 0x000e660008000800 */
[----:B------:R1:W-:Y:S01]  /*7970*/  STL [R1+0x38c], R200 ;  /* 0x00038cc801007387 */ /* 0x0003e20000100800 */
[----:B------:R-:W1:Y:S03]  /*7980*/  LDCU UR37, c[0x0][0x398] ;  /* 0x00007300ff2577ac */ /* 0x000e660008000800 */
[----:B------:R1:W-:Y:S01]  /*7990*/  STL [R1+0x388], R199 ;  /* 0x000388c701007387 */ /* 0x0003e20000100800 */
[----:B------:R-:W1:Y:S01]  /*79a0*/  LDCU UR39, c[0x0][0x398] ;  /* 0x00007300ff2777ac */ /* 0x000e620008000800 */
[----:B0-----:R-:W-:Y:S06]  /*79b0*/  BAR.SYNC.DEFER_BLOCKING 0x0 ;  /* 0x0000000000007b1d */ /* 0x001fec0000010000 */
[----:B------:R-:W0:Y:S01]  /*79c0*/  LDCU UR70, c[0x0][0x398] ;  /* 0x00007300ff4677ac */ /* 0x000e220008000800 */
[----:B------:R0:W-:Y:S01]  /*79d0*/  STL [R1+0x384], R198 ;  /* 0x000384c601007387 */ /* 0x0001e20000100800 */
[----:B------:R-:W0:Y:S01]  /*79e0*/  LDCU UR34, c[0x0][0x39c] ;  /* 0x00007380ff2277ac */ /* 0x000e220008000800 */
[----:B------:R-:W1:Y:S02]  /*79f0*/  LDTM.x64 R8, tmem[UR9] ;  /* 0x00000009000879ee */ /* 0x000e640008340000 */
[----:B------:R0:W-:Y:S01]  /*7a00*/  STL [R1+0x380], R197 ;  /* 0x000380c501007387 */ /* 0x0001e20000100800 */
[----:B------:R-:W0:Y:S03]  /*7a10*/  LDCU UR48, c[0x0][0x39c] ;  /* 0x00007380ff3077ac */ /* 0x000e260008000800 */
[----:B------:R0:W-:Y:S01]  /*7a20*/  STL [R1+0x37c], R196 ;  /* 0x00037cc401007387 */ /* 0x0001e20000100800 */
[----:B------:R-:W0:Y:S03]  /*7a30*/  LDCU UR53, c[0x0][0x398] ;  /* 0x00007300ff3577ac */ /* 0x000e260008000800 */
[----:B------:R-:W-:Y:S01]  /*7a40*/  STL [R1+0x348], R252 ;  /* 0x000348fc01007387 */ /* 0x000fe20000100800 */
[----:B------:R-:W0:Y:S01]  /*7a50*/  LDCU UR54, c[0x0][0x398] ;  /* 0x00007300ff3677ac */ /* 0x000e220008000800 */
[----:B------:R-:W0:Y:S02]  /*7a60*/  @!P1 SYNCS.CCTL.IV [UR8+0xc008] ;  /* 0x00c00800ff0099b1 */ /* 0x000e240008000008 */
[----:B------:R-:W-:Y:S01]  /*7a70*/  STL [R1+0x344], R250 ;  /* 0x000344fa01007387 */ /* 0x000fe20000100800 */
[----:B------:R-:W0:Y:S03]  /*7a80*/  LDCU UR60, c[0x0][0x398] ;  /* 0x00007300ff3c77ac */ /* 0x000e260008000800 */
[----:B------:R-:W-:Y:S01]  /*7a90*/  STL [R1+0x340], R248 ;  /* 0x000340f801007387 */ /* 0x000fe20000100800 */
[----:B------:R-:W0:Y:S03]  /*7aa0*/  LDCU UR69, c[0x0][0x398] ;  /* 0x00007300ff4577ac */ /* 0x000e260008000800 */
[----:B------:R-:W-:Y:S01]  /*7ab0*/  STL [R1+0x33c], R246 ;  /* 0x00033cf601007387 */ /* 0x000fe20000100800 */
[----:B------:R-:W0:Y:S01]  /*7ac0*/  LDCU UR52, c[0x0][0x39c] ;  /* 0x00007380ff3477ac */ /* 0x000e220008000800 */
[----:B-1----:R-:W-:-:S02]  /*7ad0*/  IMAD.MOV.U32 R217, RZ, RZ, R71 ;  /* 0x000000ffffd97224 */ /* 0x002fc400078e0047 */
[----:B------:R-:W-:Y:S01]  /*7ae0*/  STL [R1+0x338], R244 ;  /* 0x000338f401007387 */ /* 0x000fe20000100800 */
[----:B---3--:R-:W-:Y:S01]  /*7af0*/  IMAD.MOV.U32 R216, RZ, RZ, R70 ;  /* 0x000000ffffd87224 */ /* 0x008fe200078e0046 */
[----:B------:R-:W1:Y:S01]  /*7b00*/  LDCU UR61, c[0x0][0x398] ;  /* 0x00007300ff3d77ac */ /* 0x000e620008000800 */
[----:B-----5:R-:W-:Y:S01]  /*7b10*/  IMAD.MOV.U32 R215, RZ, RZ, R69 ;  /* 0x000000ffffd77224 */ /* 0x020fe200078e0045 */
[----:B------:R-:W-:Y:S01]  /*7b20*/  STL [R1+0x334], R242 ;  /* 0x000334f201007387 */ /* 0x000fe20000100800 */
[----:B------:R-:W-:Y:S01]  /*7b30*/  IMAD.MOV.U32 R213, RZ, RZ, R68 ;  /* 0x000000ffffd57224 */ /* 0x000fe200078e0044 */
[----:B------:R-:W3:Y:S01]  /*7b40*/  LDCU UR59, c[0x0][0x39c] ;  /* 0x00007380ff3b77ac */ /* 0x000ee20008000800 */
[----:B------:R-:W-:Y:S01]  /*7b50*/  IMAD.MOV.U32 R212, RZ, RZ, R67 ;  /* 0x000000ffffd47224 */ /* 0x000fe200078e0043 */
[----:B------:R-:W-:Y:S01]  /*7b60*/  STL [R1+0x330], R240 ;  /* 0x000330f001007387 */ /* 0x000fe20000100800 */
[----:B------:R-:W-:Y:S01]  /*7b70*/  IMAD.MOV.U32 R211, RZ, RZ, R66 ;  /* 0x000000ffffd37224 */ /* 0x000fe200078e0042 */
[----:B------:R-:W5:Y:S01]  /*7b80*/  LDCU UR68, c[0x0][0x398] ;  /* 0x00007300ff4477ac */ /* 0x000f620008000800 */
[----:B------:R-:W-:Y:S01]  /*7b90*/  IMAD.MOV.U32 R210, RZ, RZ, R65 ;  /* 0x000000ffffd27224 */ /* 0x000fe200078e0041 */
[----:B------:R-:W-:Y:S01]  /*7ba0*/  STL [R1+0x32c], R238 ;  /* 0x00032cee01007387 */ /* 0x000fe20000100800 */
[----:B------:R-:W-:Y:S01]  /*7bb0*/  IMAD.MOV.U32 R209, RZ, RZ, R64 ;  /* 0x000000ffffd17224 */ /* 0x000fe200078e0040 */
[----:B------:R-:W0:Y:S01]  /*7bc0*/  LDCU UR32, c[0x0][0x39c] ;  /* 0x00007380ff2077ac */ /* 0x000e220008000800 */
[----:B------:R-:W-:Y:S01]  /*7bd0*/  IMAD.MOV.U32 R207, RZ, RZ, R63 ;  /* 0x000000ffffcf7224 */ /* 0x000fe200078e003f */
[----:B------:R-:W-:Y:S01]  /*7be0*/  STL [R1+0x328], R236 ;  /* 0x000328ec01007387 */ /* 0x000fe20000100800 */
[----:B------:R-:W-:Y:S01]  /*7bf0*/  IMAD.MOV.U32 R206, RZ, RZ, R60 ;  /* 0x000000ffffce7224 */ /* 0x000fe200078e003c */
[----:B------:R-:W1:Y:S01]  /*7c00*/  LDCU UR45, c[0x0][0x398] ;  /* 0x00007300ff2d77ac */ /* 0x000e620008000800 */
        /* <DEDUP_REMOVED lines=14> */
[----:B0-----:R-:W-:Y:S01]  /*7cf0*/  IMAD.MOV.U32 R198, RZ, RZ, R42 ;  /* 0x000000ffffc67224 */ /* 0x001fe200078e002a */
[----:B------:R-:W0:Y:S01]  /*7d00*/  LDCU UR41, c[0x0][0x398] ;  /* 0x00007300ff2977ac */ /* 0x000e220008000800 */
[----:B------:R-:W-:Y:S01]  /*7d10*/  IMAD.MOV.U32 R197, RZ, RZ, R41 ;  /* 0x000000ffffc57224 */ /* 0x000fe200078e0029 */
[----:B------:R-:W-:Y:S01]  /*7d20*/  STL [R1+0x314], R226 ;  /* 0x000314e201007387 */ /* 0x000fe20000100800 */
[----:B------:R-:W-:Y:S01]  /*7d30*/  IMAD.MOV.U32 R196, RZ, RZ, R40 ;  /* 0x000000ffffc47224 */ /* 0x000fe200078e0028 */
        /* <DEDUP_REMOVED lines=8> */
[----:B------:R-:W0:Y:S02]  /*7dc0*/  LDCU UR33, c[0x0][0x398] ;  /* 0x00007300ff2177ac */ /* 0x000e240008000800 */
[----:B------:R-:W-:Y:S01]  /*7dd0*/  STL [R1+0x308], R220 ;  /* 0x000308dc01007387 */ /* 0x000fe20000100800 */
[----:B------:R-:W0:Y:S03]  /*7de0*/  LDCU UR50, c[0x0][0x39c] ;  /* 0x00007380ff3277ac */ /* 0x000e260008000800 */
        /* <DEDUP_REMOVED lines=8> */
[----:B------:R-:W-:Y:S01]  /*7e70*/  STL.64 [R1+0x98], R12 ;  /* 0x0000980c01007387 */ /* 0x000fe20000100a00 */
        /* <DEDUP_REMOVED lines=25> */
[----:B------:R-:W-:Y:S04]  /*8010*/  STL.64 [R1+0x100], R38 ;  /* 0x0001002601007387 */ /* 0x000fe80000100a00 */
[----:B------:R-:W-:Y:S04]  /*8020*/  STL [R1+0x108], R47 ;  /* 0x0001082f01007387 */ /* 0x000fe80000100800 */
[----:B------:R-:W-:Y:S04]  /*8030*/  STL.64 [R1+0x110], R48 ;  /* 0x0001103001007387 */ /* 0x000fe80000100a00 */
[----:B------:R-:W-:Y:S04]  /*8040*/  STL.64 [R1+0x118], R50 ;  /* 0x0001183201007387 */ /* 0x000fe80000100a00 */
[----:B------:R-:W-:Y:S04]  /*8050*/  STL.64 [R1+0x120], R52 ;  /* 0x0001203401007387 */ /* 0x000fe80000100a00 */
[----:B------:R-:W-:Y:S04]  /*8060*/  STL.64 [R1+0x128], R54 ;  /* 0x0001283601007387 */ /* 0x000fe80000100a00 */
[----:B------:R-:W-:Y:S04]  /*8070*/  STL [R1+0x130], R56 ;  /* 0x0001303801007387 */ /* 0x000fe80000100800 */
[----:B------:R-:W-:Y:S04]  /*8080*/  STL [R1+0x144], R61 ;  /* 0x0001443d01007387 */ /* 0x000fe80000100800 */
[----:B------:R0:W-:Y:S02]  /*8090*/  STL [R1+0x148], R62 ;  /* 0x0001483e01007387 */ /* 0x0001e40000100800 */
[----:B0-----:R-:W0:Y:S01]  /*80a0*/  LDTM.x64 R16, tmem[UR9+0x40] ;  /* 0x00004009001079ee */ /* 0x001e220008340000 */
[----:B------:R-:W-:Y:S01]  /*80b0*/  LDTM.x64 R132, tmem[UR9+0x80] ;  /* 0x00008009008479ee */ /* 0x000fe20008340000 */
[----:B0-----:R-:W-:Y:S01]  /*80c0*/  STL [R1], R22 ;  /* 0x0000001601007387 */ /* 0x001fe20000100800 */
[----:B------:R-:W-:-:S02]  /*80d0*/  IMAD.MOV.U32 R15, RZ, RZ, R79 ;  /* 0x000000ffff0f7224 */ /* 0x000fc400078e004f */
[----:B------:R-:W-:Y:S01]  /*80e0*/  IMAD.MOV.U32 R230, RZ, RZ, R35 ;  /* 0x000000ffffe67224 */ /* 0x000fe200078e0023 */
[----:B------:R-:W-:Y:S01]  /*80f0*/  STL.64 [R1+0x8], R24 ;  /* 0x0000081801007387 */ /* 0x000fe20000100a00 */
[----:B------:R-:W-:Y:S02]  /*8100*/  IMAD.MOV.U32 R232, RZ, RZ, R36 ;  /* 0x000000ffffe87224 */ /* 0x000fe400078e0024 */
[----:B------:R-:W-:Y:S01]  /*8110*/  IMAD.MOV.U32 R234, RZ, RZ, R37 ;  /* 0x000000ffffea7224 */ /* 0x000fe200078e0025 */
[----:B------:R-:W-:Y:S01]  /*8120*/  STL [R1+0x14], R47 ;  /* 0x0000142f01007387 */ /* 0x000fe20000100800 */
[----:B------:R-:W-:Y:S02]  /*8130*/  IMAD.MOV.U32 R236, RZ, RZ, R38 ;  /* 0x000000ffffec7224 */ /* 0x000fe400078e0026 */
[----:B------:R-:W-:Y:S01]  /*8140*/  IMAD.MOV.U32 R238, RZ, RZ, R39 ;  /* 0x000000ffffee7224 */ /* 0x000fe200078e0027 */
[----:B------:R-:W-:Y:S01]  /*8150*/  STL.64 [R1+0x18], R48 ;  /* 0x0000183001007387 */ /* 0x000fe20000100a00 */
[----:B------:R-:W-:-:S02]  /*8160*/  IMAD.MOV.U32 R240, RZ, RZ, R40 ;  /* 0x000000fffff07224 */ /* 0x000fc400078e0028 */
[----:B------:R-:W-:Y:S01]  /*8170*/  IMAD.MOV.U32 R242, RZ, RZ, R41 ;  /* 0x000000fffff27224 */ /* 0x000fe200078e0029 */
[----:B------:R-:W-:Y:S01]  /*8180*/  STL.64 [R1+0x20], R50 ;  /* 0x0000203201007387 */ /* 0x000fe20000100a00 */
[----:B------:R-:W-:Y:S02]  /*8190*/  IMAD.MOV.U32 R244, RZ, RZ, R42 ;  /* 0x000000fffff47224 */ /* 0x000fe400078e002a */
[----:B------:R-:W-:Y:S01]  /*81a0*/  IMAD.MOV.U32 R246, RZ, RZ, R43 ;  /* 0x000000fffff67224 */ /* 0x000fe200078e002b */
[----:B------:R-:W-:Y:S01]  /*81b0*/  STL.64 [R1+0x28], R52 ;  /* 0x0000283401007387 */ /* 0x000fe20000100a00 */
        /* <DEDUP_REMOVED lines=27> */
[----:B------:R-:W-:-:S03]  /*8370*/  IMAD.MOV.U32 R3, RZ, RZ, R26 ;  /* 0x000000ffff037224 */ /* 0x000fc600078e001a */
[----:B------:R-:W-:Y:S04]  /*8380*/  STL.64 [R1+0x78], R72 ;  /* 0x0000784801007387 */ /* 0x000fe80000100a00 */
[----:B------:R-:W-:Y:S04]  /*8390*/  STL.64 [R1+0x80], R74 ;  /* 0x0000804a01007387 */ /* 0x000fe80000100a00 */
[----:B------:R-:W-:Y:S04]  /*83a0*/  STL.64 [R1+0x88], R76 ;  /* 0x0000884c01007387 */ /* 0x000fe80000100a00 */
[----:B------:R0:W-:Y:S04]  /*83b0*/  STL [R1+0x90], R78 ;  /* 0x0000904e01007387 */ /* 0x0001e80000100800 */
[----:B------:R1:W-:Y:S04]  /*83c0*/  STL [R1+0x378], R230 ;  /* 0x000378e601007387 */ /* 0x0003e80000100800 */
[----:B------:R2:W-:Y:S01]  /*83d0*/  STL [R1+0x374], R232 ;  /* 0x000374e801007387 */ /* 0x0005e20000100800 */
[----:B0-----:R-:W0:Y:S03]  /*83e0*/  LDTM.x64 R68, tmem[UR9+0xc0] ;  /* 0x0000c009004479ee */ /* 0x001e260008340000 */
[----:B------:R3:W-:Y:S01]  /*83f0*/  STL [R1+0x370], R234 ;  /* 0x000370ea01007387 */ /* 0x0007e20000100800 */
[----:B-1----:R-:W-:-:S03]  /*8400*/  IMAD.MOV.U32 R230, RZ, RZ, R15 ;  /* 0x000000ffffe67224 */ /* 0x002fc600078e000f */
[----:B------:R1:W-:Y:S01]  /*8410*/  STL [R1+0x36c], R236 ;  /* 0x00036cec01007387 */ /* 0x0003e20000100800 */
[----:B--2---:R-:W-:-:S03]  /*8420*/  IMAD.MOV.U32 R232, RZ, RZ, R14 ;  /* 0x000000ffffe87224 */ /* 0x004fc600078e000e */
[----:B------:R2:W-:Y:S01]  /*8430*/  STL [R1+0x368], R238 ;  /* 0x000368ee01007387 */ /* 0x0005e20000100800 */
[----:B---3--:R-:W-:-:S03]  /*8440*/  IMAD.MOV.U32 R234, RZ, RZ, R13 ;  /* 0x000000ffffea7224 */ /* 0x008fc600078e000d */
        /* <DEDUP_REMOVED lines=14> */
[----:B0-----:R-:W-:Y:S01]  /*8530*/  STL [R1+0x248], R76 ;  /* 0x0002484c01007387 */ /* 0x001fe20000100800 */
[----:B--2---:R-:W-:-:S03]  /*8540*/  IMAD.MOV.U32 R250, RZ, RZ, R7 ;  /* 0x000000fffffa7224 */ /* 0x004fc600078e0007 */
[----:B------:R-:W-:Y:S01]  /*8550*/  STL [R1+0x244], R77 ;  /* 0x0002444d01007387 */ /* 0x000fe20000100800 */
[----:B---3--:R-:W-:-:S03]  /*8560*/  IMAD.MOV.U32 R252, RZ, RZ, R9 ;  /* 0x000000fffffc7224 */ /* 0x008fc600078e0009 */
[----:B------:R-:W-:Y:S04]  /*8570*/  STL [R1+0x240], R78 ;  /* 0x0002404e01007387 */ /* 0x000fe80000100800 */
        /* <DEDUP_REMOVED lines=25> */
[----:B------:R-:W0:Y:S03]  /*8710*/  LDTM.x64 R4, tmem[UR9+0x100] ;  /* 0x00010009000479ee */ /* 0x000e260008340000 */
[----:B------:R-:W-:Y:S04]  /*8720*/  STL [R1+0x1d8], R104 ;  /* 0x0001d86801007387 */ /* 0x000fe80000100800 */
[----:B------:R-:W-:Y:S04]  /*8730*/  STL [R1+0x1d4], R105 ;  /* 0x0001d46901007387 */ /* 0x000fe80000100800 */
[----:B------:R-:W-:Y:S04]  /*8740*/  STL [R1+0x1d0], R106 ;  /* 0x0001d06a01007387 */ /* 0x000fe80000100800 */
[----:B------:R-:W-:Y:S04]  /*8750*/  STL [R1+0x1cc], R107 ;  /* 0x0001cc6b01007387 */ /* 0x000fe80000100800 */
[----:B------:R-:W-:Y:S04]  /*8760*/  STL [R1+0x1c8], R108 ;  /* 0x0001c86c01007387 */ /* 0x000fe80000100800 */
[----:B------:R-:W-:Y:S01]  /*8770*/  STL [R1+0x1c4], R109 ;  /* 0x0001c46d01007387 */ /* 0x000fe20000100800 */
[----:B0-----:R-:W-:-:S03]  /*8780*/  F2FP.BF16.F32.PACK_AB R67, R67, R217 ;  /* 0x000000d94343723e */ /* 0x001fc600000010ff */
        /* <DEDUP_REMOVED lines=17> */
[----:B------:R-:W-:-:S03]  /*88a0*/  F2FP.BF16.F32.PACK_AB R66, R66, R216 ;  /* 0x000000d84242723e */ /* 0x000fc600000010ff */
[----:B------:R-:W-:Y:S04]  /*88b0*/  STL [R1+0x17c], R127 ;  /* 0x00017c7f01007387 */ /* 0x000fe80000100800 */
[----:B------:R-:W-:Y:S04]  /*88c0*/  STL [R1+0x178], R128 ;  /* 0x0001788001007387 */ /* 0x000fe80000100800 */
[----:B------:R-:W-:Y:S01]  /*88d0*/  STL [R1+0x174], R129 ;  /* 0x0001748101007387 */ /* 0x000fe20000100800 */
[----:B------:R-:W-:-:S03]  /*88e0*/  F2FP.BF16.F32.PACK_AB R65, R65, R215 ;  /* 0x000000d74141723e */ /* 0x000fc600000010ff */
[----:B------:R-:W-:Y:S04]  /*88f0*/  STL [R1+0x170], R130 ;  /* 0x0001708201007387 */ /* 0x000fe80000100800 */
[----:B------:R0:W2:Y:S04]  /*8900*/  LDL.LU R217, [R1+0x3cc] ;  /* 0x0003cc0001d97983 */ /* 0x0000a80000300800 */
[----:B------:R1:W-:Y:S01]  /*8910*/  STL [R1+0x16c], R67 ;  /* 0x00016c4301007387 */ /* 0x0003e20000100800 */
[----:B------:R-:W-:Y:S02]  /*8920*/  F2FP.BF16.F32.PACK_AB R64, R64, R213 ;  /* 0x000000d54040723e */ /* 0x000fe400000010ff */
[----:B------:R-:W-:Y:S01]  /*8930*/  F2FP.BF16.F32.PACK_AB R63, R63, R212 ;  /* 0x000000d43f3f723e */ /* 0x000fe200000010ff */
[----:B-1----:R-:W3:Y:S04]  /*8940*/  LDL.LU R67, [R1+0x98] ;  /* 0x0000980001437983 */ /* 0x002ee80000300800 */
[----:B------:R0:W2:Y:S04]  /*8950*/  LDL.LU R216, [R1+0x3c8] ;  /* 0x0003c80001d87983 */ /* 0x0000a80000300800 */
[----:B------:R1:W-:Y:S01]  /*8960*/  STL [R1+0x168], R66 ;  /* 0x0001684201007387 */ /* 0x0003e20000100800 */
[----:B------:R-:W-:-:S02]  /*8970*/  F2FP.BF16.F32.PACK_AB R62, R62, R211 ;  /* 0x000000d33e3e723e */ /* 0x000fc400000010ff */
[----:B------:R-:W-:Y:S01]  /*8980*/  F2FP.BF16.F32.PACK_AB R61, R61, R210 ;  /* 0x000000d23d3d723e */ /* 0x000fe200000010ff */
[----:B-1----:R-:W2:Y:S04]  /*8990*/  LDL.LU R66, [R1+0x9c] ;  /* 0x00009c0001427983 */ /* 0x002ea80000300800 */
[----:B------:R0:W2:Y:S04]  /*89a0*/  LDL.LU R215, [R1+0x3c4] ;  /* 0x0003c40001d77983 */ /* 0x0000a80000300800 */
[----:B------:R1:W-:Y:S04]  /*89b0*/  STL [R1+0x164], R65 ;  /* 0x0001644101007387 */ /* 0x0003e80000100800 */
        /* <DEDUP_REMOVED lines=10> */
[----:B------:R0:W3:Y:S04]  /*8a60*/  LDL.LU R210, [R1+0x3b4] ;  /* 0x0003b40001d27983 */ /* 0x0000e80000300800 */
[----:B------:R1:W-:Y:S04]  /*8a70*/  STL [R1+0x154], R61 ;  /* 0x0001543d01007387 */ /* 0x0003e80000100800 */
[----:B-1----:R-:W3:Y:S01]  /*8a80*/  LDL.LU R61, [R1+0x148] ;  /* 0x00014800013d7983 */ /* 0x002ee20000300800 */
[----:B------:R-:W-:-:S02]  /*8a90*/  F2FP.BF16.F32.PACK_AB R208, R60, R209 ;  /* 0x000000d13cd0723e */ /* 0x000fc400000010ff */
[----:B------:R-:W-:Y:S01]  /*8aa0*/  F2FP.BF16.F32.PACK_AB R60, R59, R207 ;  /* 0x000000cf3b3c723e */ /* 0x000fe200000010ff */
[----:B------:R0:W4:Y:S04]  /*8ab0*/  LDL.LU R209, [R1+0x3b0] ;  /* 0x0003b00001d17983 */ /* 0x0001280000300800 */
[----:B------:R1:W-:Y:S01]  /*8ac0*/  STL [R1+0x150], R208 ;  /* 0x000150d001007387 */ /* 0x0003e20000100800 */
[----:B------:R-:W-:-:S03]  /*8ad0*/  F2FP.BF16.F32.PACK_AB R56, R56, R206 ;  /* 0x000000ce3838723e */ /* 0x000fc600000010ff */
[----:B-1----:R0:W4:Y:S04]  /*8ae0*/  LDL.LU R208, [R1+0x3ac] ;  /* 0x0003ac0001d07983 */ /* 0x0021280000300800 */
[----:B------:R0:W4:Y:S04]  /*8af0*/  LDL.LU R207, [R1+0x3a8] ;  /* 0x0003a80001cf7983 */ /* 0x0001280000300800 */
[----:B------:R-:W-:Y:S01]  /*8b00*/  STL [R1+0x14c], R60 ;  /* 0x00014c3c01007387 */ /* 0x000fe20000100800 */
[----:B------:R-:W-:Y:S02]  /*8b10*/  F2FP.BF16.F32.PACK_AB R55, R55, R205 ;  /* 0x000000cd3737723e */ /* 0x000fe400000010ff */
[----:B------:R-:W-:-:S02]  /*8b20*/  F2FP.BF16.F32.PACK_AB R54, R54, R204 ;  /* 0x000000cc3636723e */ /* 0x000fc400000010ff */
[----:B------:R-:W-:Y:S02]  /*8b30*/  F2FP.BF16.F32.PACK_AB R53, R53, R203 ;  /* 0x000000cb3535723e */ /* 0x000fe400000010ff */
[----:B--2---:R-:W-:Y:S02]  /*8b40*/  F2FP.BF16.F32.PACK_AB R59, R57, R62 ;  /* 0x0000003e393b723e */ /* 0x004fe400000010ff */
[----:B------:R-:W2:Y:S01]  /*8b50*/  LDL.LU R57, [R1+0x120] ;  /* 0x0001200001397983 */ /* 0x000ea20000300800 */
[----:B---3--:R-:W-:-:S05]  /*8b60*/  F2FP.BF16.F32.PACK_AB R58, R58, R61 ;  /* 0x0000003d3a3a723e */ /* 0x008fca00000010ff */
[----:B------:R1:W-:Y:S04]  /*8b70*/  STL [R1+0x148], R58 ;  /* 0x0001483a01007387 */ /* 0x0003e80000100800 */
[----:B-1----:R-:W3:Y:S04]  /*8b80*/  LDL.LU R58, [R1+0x11c] ;  /* 0x00011c00013a7983 */ /* 0x002ee80000300800 */
[----:B------:R1:W-:Y:S04]  /*8b90*/  STL [R1+0x144], R59 ;  /* 0x0001443b01007387 */ /* 0x0003e80000100800 */
[----:B-1----:R-:W4:Y:S04]  /*8ba0*/  LDL.LU R59, [R1+0x118] ;  /* 0x00011800013b7983 */ /* 0x002f280000300800 */
[----:B------:R-:W5:Y:S04]  /*8bb0*/  LDL.LU R60, [R1+0x114] ;  /* 0x00011400013c7983 */ /* 0x000f680000300800 */
[----:B------:R-:W5:Y:S04]  /*8bc0*/  LDL.LU R61, [R1+0x110] ;  /* 0x00011000013d7983 */ /* 0x000f680000300800 */
[----:B------:R-:W5:Y:S04]  /*8bd0*/  LDL.LU R62, [R1+0x108] ;  /* 0x00010800013e7983 */ /* 0x000f680000300800 */
[----:B------:R0:W5:Y:S04]  /*8be0*/  LDL.LU R206, [R1+0x3a4] ;  /* 0x0003a40001ce7983 */ /* 0x0001680000300800 */
[----:B------:R1:W-:Y:S04]  /*8bf0*/  STL [R1+0x140], R56 ;  /* 0x0001403801007387 */ /* 0x0003e80000100800 */
[----:B-1----:R-:W5:Y:S04]  /*8c00*/  LDL.LU R56, [R1+0x124] ;  /* 0x0001240001387983 */ /* 0x002f680000300800 */
        /* <DEDUP_REMOVED lines=8> */
[----:B-1----:R-:W5:Y:S01]  /*8c90*/  LDL.LU R53, [R1+0x130] ;  /* 0x0001300001357983 */ /* 0x002f620000300800 */
[----:B------:R-:W-:-:S02]  /*8ca0*/  F2FP.BF16.F32.PACK_AB R251, R42, R202 ;  /* 0x000000ca2afb723e */ /* 0x000fc400000010ff */
[----:B------:R-:W-:Y:S02]  /*8cb0*/  F2FP.BF16.F32.PACK_AB R249, R41, R201 ;  /* 0x000000c929f9723e */ /* 0x000fe400000010ff */
[----:B------:R-:W-:Y:S02]  /*8cc0*/  F2FP.BF16.F32.PACK_AB R247, R40, R200 ;  /* 0x000000c828f7723e */ /* 0x000fe400000010ff */
[----:B------:R-:W-:Y:S02]  /*8cd0*/  F2FP.BF16.F32.PACK_AB R245, R39, R199 ;  /* 0x000000c727f5723e */ /* 0x000fe400000010ff */
[----:B------:R-:W-:Y:S02]  /*8ce0*/  F2FP.BF16.F32.PACK_AB R243, R38, R198 ;  /* 0x000000c626f3723e */ /* 0x000fe400000010ff */
[----:B------:R-:W-:Y:S02]  /*8cf0*/  F2FP.BF16.F32.PACK_AB R241, R37, R197 ;  /* 0x000000c525f1723e */ /* 0x000fe400000010ff */
[----:B------:R-:W-:-:S02]  /*8d00*/  F2FP.BF16.F32.PACK_AB R239, R36, R196 ;  /* 0x000000c424ef723e */ /* 0x000fc400000010ff */
[----:B--2---:R-:W-:Y:S02]  /*8d10*/  F2FP.BF16.F32.PACK_AB R48, R48, R57 ;  /* 0x000000393030723e */ /* 0x004fe400000010ff */
[----:B---3--:R-:W-:Y:S02]  /*8d20*/  F2FP.BF16.F32.PACK_AB R47, R47, R58 ;  /* 0x0000003a2f2f723e */ /* 0x008fe400000010ff */
[----:B----4-:R-:W-:Y:S02]  /*8d30*/  F2FP.BF16.F32.PACK_AB R46, R46, R59 ;  /* 0x0000003b2e2e723e */ /* 0x010fe400000010ff */
[----:B-----5:R-:W-:Y:S01]  /*8d40*/  F2FP.BF16.F32.PACK_AB R45, R45, R60 ;  /* 0x0000003c2d2d723e */ /* 0x020fe200000010ff */
[----:B------:R-:W-:Y:S01]  /*8d50*/  IMAD.MOV.U32 R60, RZ, RZ, R63 ;  /* 0x000000ffff3c7224 */ /* 0x000fe200078e003f */
[----:B------:R-:W-:Y:S01]  /*8d60*/  F2FP.BF16.F32.PACK_AB R44, R44, R61 ;  /* 0x0000003d2c2c723e */ /* 0x000fe200000010ff */
[----:B------:R-:W-:Y:S01]  /*8d70*/  IMAD.MOV.U32 R63, RZ, RZ, R66 ;  /* 0x000000ffff3f7224 */ /* 0x000fe200078e0042 */
[----:B------:R-:W-:Y:S01]  /*8d80*/  F2FP.BF16.F32.PACK_AB R43, R43, R62 ;  /* 0x0000003e2b2b723e */ /* 0x000fe200000010ff */
[----:B------:R-:W-:-:S02]  /*8d90*/  IMAD.MOV.U32 R62, RZ, RZ, R65 ;  /* 0x000000ffff3e7224 */ /* 0x000fc400078e0041 */
[----:B------:R-:W-:Y:S02]  /*8da0*/  IMAD.MOV.U32 R66, RZ, RZ, R248 ;  /* 0x000000ffff427224 */ /* 0x000fe400078e00f8 */
[----:B------:R-:W-:Y:S02]  /*8db0*/  IMAD.MOV.U32 R61, RZ, RZ, R64 ;  /* 0x000000ffff3d7224 */ /* 0x000fe400078e0040 */
[----:B------:R-:W-:Y:S02]  /*8dc0*/  IMAD.MOV.U32 R65, RZ, RZ, R250 ;  /* 0x000000ffff417224 */ /* 0x000fe400078e00fa */
[----:B------:R-:W-:Y:S01]  /*8dd0*/  IMAD.MOV.U32 R248, RZ, RZ, R240 ;  /* 0x000000fffff87224 */ /* 0x000fe200078e00f0 */
[----:B------:R-:W-:Y:S01]  /*8de0*/  F2FP.BF16.F32.PACK_AB R49, R49, R56 ;  /* 0x000000383131723e */ /* 0x000fe200000010ff */
[----:B------:R-:W-:Y:S02]  /*8df0*/  IMAD.MOV.U32 R64, RZ, RZ, R67 ;  /* 0x000000ffff407224 */ /* 0x000fe400078e0043 */
[----:B------:R-:W-:-:S02]  /*8e00*/  IMAD.MOV.U32 R240, RZ, RZ, R232 ;  /* 0x000000fffff07224 */ /* 0x000fc400078e00e8 */
[----:B------:R-:W-:Y:S02]  /*8e10*/  IMAD.MOV.U32 R250, RZ, RZ, R242 ;  /* 0x000000fffffa7224 */ /* 0x000fe400078e00f2 */
[----:B------:R-:W-:Y:S01]  /*8e20*/  IMAD.MOV.U32 R67, RZ, RZ, R244 ;  /* 0x000000ffff437224 */ /* 0x000fe200078e00f4 */
[----:B------:R-:W-:Y:S01]  /*8e30*/  F2FP.BF16.F32.PACK_AB R50, R50, R55 ;  /* 0x000000373232723e */ /* 0x000fe200000010ff */
[----:B------:R-:W-:Y:S02]  /*8e40*/  IMAD.MOV.U32 R242, RZ, RZ, R234 ;  /* 0x000000fffff27224 */ /* 0x000fe400078e00ea */
[----:B------:R-:W-:Y:S01]  /*8e50*/  IMAD.MOV.U32 R244, RZ, RZ, R236 ;  /* 0x000000fffff47224 */ /* 0x000fe200078e00ec */
[----:B------:R-:W-:Y:S02]  /*8e60*/  F2FP.BF16.F32.PACK_AB R51, R51, R54 ;  /* 0x000000363333723e */ /* 0x000fe400000010ff */
[----:B------:R-:W-:-:S05]  /*8e70*/  F2FP.BF16.F32.PACK_AB R52, R52, R53 ;  /* 0x000000353434723e */ /* 0x000fca00000010ff */
        /* <DEDUP_REMOVED lines=9> */
[----:B------:R1:W-:Y:S04]  /*8f10*/  STL [R1+0x108], R43 ;  /* 0x0001082b01007387 */ /* 0x0003e80000100800 */
[----:B------:R-:W2:Y:S04]  /*8f20*/  LDL.LU R232, [R1+0x90] ;  /* 0x0000900001e87983 */ /* 0x000ea80000300800 */
[----:B------:R-:W3:Y:S04]  /*8f30*/  LDL.LU R234, [R1+0x8c] ;  /* 0x00008c0001ea7983 */ /* 0x000ee80000300800 */
[----:B------:R-:W4:Y:S04]  /*8f40*/  LDL.LU R236, [R1+0x88] ;  /* 0x0000880001ec7983 */ /* 0x000f280000300800 */
[----:B-1----:R-:W5:Y:S04]  /*8f50*/  LDL.LU R43, [R1+0xec] ;  /* 0x0000ec00012b7983 */ /* 0x002f680000300800 */
[----:B------:R-:W2:Y:S04]  /*8f60*/  LDL.LU R44, [R1+0xe8] ;  /* 0x0000e800012c7983 */ /* 0x000ea80000300800 */
[----:B------:R-:W3:Y:S04]  /*8f70*/  LDL.LU R45, [R1+0xe4] ;  /* 0x0000e400012d7983 */ /* 0x000ee80000300800 */
[----:B------:R-:W4:Y:S04]  /*8f80*/  LDL.LU R46, [R1+0xe0] ;  /* 0x0000e000012e7983 */ /* 0x000f280000300800 */
        /* <DEDUP_REMOVED lines=13> */
[----:B------:R0:W4:Y:S04]  /*9060*/  LDL.LU R202, [R1+0x394] ;  /* 0x0003940001ca7983 */ /* 0x0001280000300800 */
        /* <DEDUP_REMOVED lines=11> */
[----:B------:R0:W4:Y:S01]  /*9120*/  LDL.LU R196, [R1+0x37c] ;  /* 0x00037c0001c47983 */ /* 0x0001220000300800 */
[----:B------:R-:W-:-:S02]  /*9130*/  F2FP.BF16.F32.PACK_AB R204, R12, R60 ;  /* 0x0000003c0ccc723e */ /* 0x000fc400000010ff */
[----:B------:R-:W-:Y:S02]  /*9140*/  F2FP.BF16.F32.PACK_AB R203, R11, R61 ;  /* 0x0000003d0bcb723e */ /* 0x000fe400000010ff */
[----:B-----5:R-:W-:Y:S02]  /*9150*/  F2FP.BF16.F32.PACK_AB R225, R29, R43 ;  /* 0x0000002b1de1723e */ /* 0x020fe400000010ff */
[----:B--2---:R-:W-:Y:S02]  /*9160*/  F2FP.BF16.F32.PACK_AB R223, R28, R44 ;  /* 0x0000002c1cdf723e */ /* 0x004fe400000010ff */
[----:B---3--:R-:W-:Y:S02]  /*9170*/  F2FP.BF16.F32.PACK_AB R221, R27, R45 ;  /* 0x0000002d1bdd723e */ /* 0x008fe400000010ff */
[----:B----4-:R-:W-:Y:S02]  /*9180*/  F2FP.BF16.F32.PACK_AB R219, R26, R46 ;  /* 0x0000002e1adb723e */ /* 0x010fe400000010ff */
[----:B------:R-:W-:-:S02]  /*9190*/  F2FP.BF16.F32.PACK_AB R218, R25, R47 ;  /* 0x0000002f19da723e */ /* 0x000fc400000010ff */
[----:B------:R-:W-:Y:S02]  /*91a0*/  F2FP.BF16.F32.PACK_AB R217, R24, R48 ;  /* 0x0000003018d9723e */ /* 0x000fe400000010ff */
[----:B------:R-:W-:Y:S02]  /*91b0*/  F2FP.BF16.F32.PACK_AB R216, R23, R49 ;  /* 0x0000003117d8723e */ /* 0x000fe400000010ff */
[----:B------:R-:W-:Y:S02]  /*91c0*/  F2FP.BF16.F32.PACK_AB R215, R22, R50 ;  /* 0x0000003216d7723e */ /* 0x000fe400000010ff */
[----:B------:R-:W-:Y:S02]  /*91d0*/  F2FP.BF16.F32.PACK_AB R213, R21, R51 ;  /* 0x0000003315d5723e */ /* 0x000fe400000010ff */
[----:B------:R-:W-:Y:S02]  /*91e0*/  F2FP.BF16.F32.PACK_AB R212, R20, R52 ;  /* 0x0000003414d4723e */ /* 0x000fe400000010ff */
        /* <DEDUP_REMOVED lines=20> */
[----:B------:R-:W1:Y:S01]  /*9330*/  LDTM.x64 R4, tmem[UR9+0x140] ;  /* 0x00014009000479ee */ /* 0x000e620008340000 */
[----:B------:R-:W2:Y:S01]  /*9340*/  LDL.LU R238, [R1+0x84] ;  /* 0x0000840001ee7983 */ /* 0x000ea20000300800 */
[----:B-1----:R-:W-:-:S03]  /*9350*/  F2FP.BF16.F32.PACK_AB R67, R67, R230 ;  /* 0x000000e64343723e */ /* 0x002fc600000010ff */
[----:B------:R-:W3:Y:S01]  /*9360*/  LDL.LU R230, [R1+0x378] ;  /* 0x0003780001e67983 */ /* 0x000ee20000300800 */
[C---:B------:R-:W-:Y:S02]  /*9370*/  PRMT R123, R67.reuse, 0x7610, R123 ;  /* 0x00007610437b7816 */ /* 0x040fe4000000007b */
[----:B------:R-:W-:Y:S01]  /*9380*/  PRMT R124, R67, 0x7632, R124 ;  /* 0x00007632437c7816 */ /* 0x000fe2000000007c */
[----:B------:R-:W-:Y:S02]  /*9390*/  IMAD.MOV.U32 R67, RZ, RZ, R248 ;  /* 0x000000ffff437224 */ /* 0x000fe400078e00f8 */
[----:B------:R-:W-:Y:S02]  /*93a0*/  IMAD.MOV.U32 R248, RZ, RZ, R240 ;  /* 0x000000fffff87224 */ /* 0x000fe400078e00f0 */
[----:B------:R-:W4:Y:S01]  /*93b0*/  LDL.LU R240, [R1+0x80] ;  /* 0x0000800001f07983 */ /* 0x000f220000300800 */
[----:B------:R-:W-:Y:S02]  /*93c0*/  F2FP.BF16.F32.PACK_AB R66, R66, R232 ;  /* 0x000000e84242723e */ /* 0x000fe400000010ff */
[----:B------:R-:W-:Y:S01]  /*93d0*/  F2FP.BF16.F32.PACK_AB R65, R65, R234 ;  /* 0x000000ea4141723e */ /* 0x000fe200000010ff */
[----:B------:R-:W-:Y:S01]  /*93e0*/  STL [R1+0x250], R124 ;  /* 0x0002507c01007387 */ /* 0x000fe20000100800 */
[----:B------:R-:W-:-:S02]  /*93f0*/  PRMT R121, R66, 0x7610, R121 ;  /* 0x0000761042797816 */ /* 0x000fc40000000079 */
[----:B------:R-:W-:Y:S01]  /*9400*/  PRMT R122, R66, 0x7632, R122 ;  /* 0x00007632427a7816 */ /* 0x000fe2000000007a */
[----:B------:R-:W-:Y:S01]  /*9410*/  IMAD.MOV.U32 R66, RZ, RZ, R67 ;  /* 0x000000ffff427224 */ /* 0x000fe200078e0043 */
[----:B------:R1:W-:Y:S01]  /*9420*/  STL [R1+0x24c], R123 ;  /* 0x00024c7b01007387 */ /* 0x0003e20000100800 */
[----:B------:R-:W-:Y:S01]  /*9430*/  IMAD.MOV.U32 R67, RZ, RZ, R250 ;  /* 0x000000ffff437224 */ /* 0x000fe200078e00fa */
[C---:B------:R-:W-:Y:S01]  /*9440*/  PRMT R120, R65.reuse, 0x7632, R120 ;  /* 0x0000763241787816 */ /* 0x040fe20000000078 */
[----:B------:R-:W-:Y:S01]  /*9450*/  IMAD.MOV.U32 R250, RZ, RZ, R242 ;  /* 0x000000fffffa7224 */ /* 0x000fe200078e00f2 */
[----:B------:R-:W5:Y:S01]  /*9460*/  LDL.LU R232, [R1+0x374] ;  /* 0x0003740001e87983 */ /* 0x000f620000300800 */
[----:B------:R-:W-:Y:S02]  /*9470*/  F2FP.BF16.F32.PACK_AB R64, R64, R236 ;  /* 0x000000ec4040723e */ /* 0x000fe400000010ff */
[----:B------:R-:W-:Y:S01]  /*9480*/  PRMT R119, R65, 0x7610, R119 ;  /* 0x0000761041777816 */ /* 0x000fe20000000077 */
[----:B------:R-:W3:Y:S01]  /*9490*/  LDL.LU R242, [R1+0x7c] ;  /* 0x00007c0001f27983 */ /* 0x000ee20000300800 */
[----:B------:R-:W-:-:S03]  /*94a0*/  IMAD.MOV.U32 R65, RZ, RZ, R244 ;  /* 0x000000ffff417224 */ /* 0x000fc600078e00f4 */
[----:B------:R-:W-:Y:S01]  /*94b0*/  STL [R1+0x258], R122 ;  /* 0x0002587a01007387 */ /* 0x000fe20000100800 */
[----:B------:R-:W-:-:S03]  /*94c0*/  PRMT R118, R64, 0x7632, R118 ;  /* 0x0000763240767816 */ /* 0x000fc60000000076 */
[----:B------:R0:W-:Y:S01]  /*94d0*/  STL [R1+0x254], R121 ;  /* 0x0002547901007387 */ /* 0x0001e20000100800 */
[----:B------:R-:W-:-:S03]  /*94e0*/  PRMT R117, R64, 0x7610, R117 ;  /* 0x0000761040757816 */ /* 0x000fc60000000075 */
[----:B------:R-:W5:Y:S01]  /*94f0*/  LDL.LU R234, [R1+0x370] ;  /* 0x0003700001ea7983 */ /* 0x000f620000300800 */
[----:B------:R-:W-:-:S03]  /*9500*/  IMAD.MOV.U32 R64, RZ, RZ, R252 ;  /* 0x000000ffff407224 */ /* 0x000fc600078e00fc */
[----:B------:R-:W5:Y:S01]  /*9510*/  LDL.LU R244, [R1+0x78] ;  /* 0x0000780001f47983 */ /* 0x000f620000300800 */
[----:B------:R-:W-:-:S03]  /*9520*/  IMAD.MOV.U32 R252, RZ, RZ, R246 ;  /* 0x000000fffffc7224 */ /* 0x000fc600078e00f6 */
[----:B------:R-:W-:Y:S04]  /*9530*/  STL [R1+0x260], R120 ;  /* 0x0002607801007387 */ /* 0x000fe80000100800 */
[----:B------:R0:W-:Y:S04]  /*9540*/  STL [R1+0x25c], R119 ;  /* 0x00025c7701007387 */ /* 0x0001e80000100800 */
[----:B------:R-:W5:Y:S04]  /*9550*/  LDL.LU R236, [R1+0x36c] ;  /* 0x00036c0001ec7983 */ /* 0x000f680000300800 */
[----:B------:R-:W5:Y:S04]  /*9560*/  LDL.LU R246, [R1+0x74] ;  /* 0x0000740001f67983 */ /* 0x000f680000300800 */
[----:B------:R-:W-:Y:S04]  /*9570*/  STL [R1+0x268], R118 ;  /* 0x0002687601007387 */ /* 0x000fe80000100800 */
[----:B------:R0:W-:Y:S01]  /*9580*/  STL [R1+0x264], R117 ;  /* 0x0002647501007387 */ /* 0x0001e20000100800 */
[----:B--2---:R-:W-:-:S03]  /*9590*/  F2FP.BF16.F32.PACK_AB R63, R63, R238 ;  /* 0x000000ee3f3f723e */ /* 0x004fc600000010ff */
[----:B------:R-:W2:Y:S01]  /*95a0*/  LDL.LU R238, [R1+0x368] ;  /* 0x0003680001ee7983 */ /* 0x000ea20000300800 */
[C---:B------:R-:W-:Y:S02]  /*95b0*/  PRMT R115, R63.reuse, 0x7610, R115 ;  /* 0x000076103f737816 */ /* 0x040fe40000000073 */
[----:B------:R-:W-:Y:S01]  /*95c0*/  PRMT R116, R63, 0x7632, R116 ;  /* 0x000076323f747816 */ /* 0x000fe20000000074 */
[----:B------:R-:W-:Y:S02]  /*95d0*/  IMAD.MOV.U32 R63, RZ, RZ, R248 ;  /* 0x000000ffff3f7224 */ /* 0x000fe400078e00f8 */
[----:B------:R-:W2:Y:S04]  /*95e0*/  LDL.LU R248, [R1+0x70] ;  /* 0x0000700001f87983 */ /* 0x000ea80000300800 */
[----:B------:R-:W-:Y:S04]  /*95f0*/  STL [R1+0x270], R116 ;  /* 0x0002707401007387 */ /* 0x000fe80000100800 */
[----:B------:R0:W-:Y:S01]  /*9600*/  STL [R1+0x26c], R115 ;  /* 0x00026c7301007387 */ /* 0x0001e20000100800 */
[----:B----4-:R-:W-:-:S03]  /*9610*/  F2FP.BF16.F32.PACK_AB R62, R62, R240 ;  /* 0x000000f03e3e723e */ /* 0x010fc600000010ff */
[----:B------:R-:W4:Y:S01]  /*9620*/  LDL.LU R240, [R1+0x364] ;  /* 0x0003640001f07983 */ /* 0x000f220000300800 */
[C---:B------:R-:W-:Y:S02]  /*9630*/  PRMT R113, R62.reuse, 0x7610, R113 ;  /* 0x000076103e717816 */ /* 0x040fe40000000071 */
[----:B------:R-:W-:Y:S01]  /*9640*/  PRMT R114, R62, 0x7632, R114 ;  /* 0x000076323e727816 */ /* 0x000fe20000000072 */
[----:B------:R-:W-:Y:S02]  /*9650*/  IMAD.MOV.U32 R62, RZ, RZ, R63 ;  /* 0x000000ffff3e7224 */ /* 0x000fe400078e003f */
[----:B------:R-:W-:Y:S02]  /*9660*/  IMAD.MOV.U32 R63, RZ, RZ, R64 ;  /* 0x000000ffff3f7224 */ /* 0x000fe400078e0040 */
[----:B------:R-:W-:Y:S02]  /*9670*/  IMAD.MOV.U32 R64, RZ, RZ, R65 ;  /* 0x000000ffff407224 */ /* 0x000fe400078e0041 */
[----:B------:R-:W-:-:S02]  /*9680*/  IMAD.MOV.U32 R65, RZ, RZ, R66 ;  /* 0x000000ffff417224 */ /* 0x000fc400078e0042 */
[----:B------:R-:W-:Y:S02]  /*9690*/  IMAD.MOV.U32 R66, RZ, RZ, R67 ;  /* 0x000000ffff427224 */ /* 0x000fe400078e0043 */
[----:B------:R-:W-:Y:S02]  /*96a0*/  IMAD.MOV.U32 R67, RZ, RZ, R250 ;  /* 0x000000ffff437224 */ /* 0x000fe400078e00fa */
[----:B------:R-:W4:Y:S01]  /*96b0*/  LDL.LU R250, [R1+0x6c] ;  /* 0x00006c0001fa7983 */ /* 0x000f220000300800 */
[----:B---3--:R-:W-:-:S03]  /*96c0*/  F2FP.BF16.F32.PACK_AB R61, R61, R242 ;  /* 0x000000f23d3d723e */ /* 0x008fc600000010ff */
[----:B------:R-:W-:Y:S01]  /*96d0*/  STL [R1+0x278], R114 ;  /* 0x0002787201007387 */ /* 0x000fe20000100800 */
[C---:B------:R-:W-:Y:S02]  /*96e0*/  PRMT R112, R61.reuse, 0x7632, R112 ;  /* 0x000076323d707816 */ /* 0x040fe40000000070 */
[----:B------:R-:W-:Y:S01]  /*96f0*/  PRMT R111, R61, 0x7610, R111 ;  /* 0x000076103d6f7816 */ /* 0x000fe2000000006f */
[----:B------:R3:W-:Y:S04]  /*9700*/  STL [R1+0x274], R113 ;  /* 0x0002747101007387 */ /* 0x0007e80000100800 */
[----:B------:R-:W3:Y:S01]  /*9710*/  LDL.LU R242, [R1+0x360] ;  /* 0x0003600001f27983 */ /* 0x000ee20000300800 */
[----:B-----5:R-:W-:-:S03]  /*9720*/  F2FP.BF16.F32.PACK_AB R60, R60, R244 ;  /* 0x000000f43c3c723e */ /* 0x020fc600000010ff */
[----:B------:R-:W5:Y:S01]  /*9730*/  LDL.LU R61, [R1] ;  /* 0x00000000013d7983 */ /* 0x000f620000300800 */
[----:B------:R-:W-:-:S03]  /*9740*/  PRMT R110, R60, 0x7632, R110 ;  /* 0x000076323c6e7816 */ /* 0x000fc6000000006e */
[----:B------:R-:W-:Y:S01]  /*9750*/  STL [R1+0x280], R112 ;  /* 0x0002807001007387 */ /* 0x000fe20000100800 */
[----:B------:R-:W-:Y:S01]  /*9760*/  PRMT R109, R60, 0x7610, R109 ;  /* 0x000076103c6d7816 */ /* 0x000fe2000000006d */
[----:B------:R-:W-:Y:S02]  /*9770*/  IMAD.MOV.U32 R60, RZ, RZ, R252 ;  /* 0x000000ffff3c7224 */ /* 0x000fe400078e00fc */
[----:B------:R0:W-:Y:S04]  /*9780*/  STL [R1+0x27c], R111 ;  /* 0x00027c6f01007387 */ /* 0x0001e80000100800 */
[----:B------:R-:W3:Y:S01]  /*9790*/  LDL.LU R244, [R1+0x35c] ;  /* 0x00035c0001f47983 */ /* 0x000ee20000300800 */
[----:B------:R-:W-:-:S03]  /*97a0*/  F2FP.BF16.F32.PACK_AB R59, R59, R246 ;  /* 0x000000f63b3b723e */ /* 0x000fc600000010ff */
[----:B------:R-:W3:Y:S01]  /*97b0*/  LDL.LU R252, [R1+0x64] ;  /* 0x0000640001fc7983 */ /* 0x000ee20000300800 */
[----:B------:R-:W-:-:S03]  /*97c0*/  PRMT R108, R59, 0x7632, R108 ;  /* 0x000076323b6c7816 */ /* 0x000fc6000000006c */
[----:B------:R-:W-:Y:S01]  /*97d0*/  STL [R1+0x288], R110 ;  /* 0x0002886e01007387 */ /* 0x000fe20000100800 */
[----:B------:R-:W-:-:S03]  /*97e0*/  PRMT R107, R59, 0x7610, R107 ;  /* 0x000076103b6b7816 */ /* 0x000fc6000000006b */
        /* <DEDUP_REMOVED lines=8> */
[----:B------:R-:W-:Y:S02]  /*9870*/  PRMT R105, R58, 0x7610, R105 ;  /* 0x000076103a697816 */ /* 0x000fe40000000069 */
[----:B------:R-:W2:Y:S04]  /*9880*/  LDL.LU R58, [R1+0xc] ;  /* 0x00000c00013a7983 */ /* 0x000ea80000300800 */
[----:B------:R-:W-:Y:S04]  /*9890*/  STL [R1+0x298], R106 ;  /* 0x0002986a01007387 */ /* 0x000fe80000100800 */
[----:B------:R0:W-:Y:S01]  /*98a0*/  STL [R1+0x294], R105 ;  /* 0x0002946901007387 */ /* 0x0001e20000100800 */
[----:B----4-:R-:W-:-:S03]  /*98b0*/  F2FP.BF16.F32.PACK_AB R57, R57, R250 ;  /* 0x000000fa3939723e */ /* 0x010fc600000010ff */
[----:B------:R-:W4:Y:S01]  /*98c0*/  LDL.LU R250, [R1+0x350] ;  /* 0x0003500001fa7983 */ /* 0x000f220000300800 */
[C---:B------:R-:W-:Y:S02]  /*98d0*/  PRMT R103, R57.reuse, 0x7610, R103 ;  /* 0x0000761039677816 */ /* 0x040fe40000000067 */
[----:B------:R-:W-:Y:S02]  /*98e0*/  PRMT R104, R57, 0x7632, R104 ;  /* 0x0000763239687816 */ /* 0x000fe40000000068 */
[----:B------:R-:W2:Y:S04]  /*98f0*/  LDL.LU R57, [R1+0x68] ;  /* 0x0000680001397983 */ /* 0x000ea80000300800 */
[----:B------:R-:W-:Y:S04]  /*9900*/  STL [R1+0x2a0], R104 ;  /* 0x0002a06801007387 */ /* 0x000fe80000100800 */
[----:B------:R0:W-:Y:S01]  /*9910*/  STL [R1+0x29c], R103 ;  /* 0x00029c6701007387 */ /* 0x0001e20000100800 */
[----:B---3--:R-:W-:-:S04]  /*9920*/  F2FP.BF16.F32.PACK_AB R55, R55, R252 ;  /* 0x000000fc3737723e */ /* 0x008fc800000010ff */
[C---:B------:R-:W-:Y:S02]  /*9930*/  PRMT R99, R55.reuse, 0x7610, R99 ;  /* 0x0000761037637816 */ /* 0x040fe40000000063 */
[----:B------:R-:W-:Y:S02]  /*9940*/  PRMT R100, R55, 0x7632, R100 ;  /* 0x0000763237647816 */ /* 0x000fe40000000064 */
[----:B--2---:R-:W-:-:S04]  /*9950*/  F2FP.BF16.F32.PACK_AB R56, R56, R57 ;  /* 0x000000393838723e */ /* 0x004fc800000010ff */
[C---:B------:R-:W-:Y:S02]  /*9960*/  PRMT R102, R56.reuse, 0x7632, R102 ;  /* 0x0000763238667816 */ /* 0x040fe40000000066 */
[----:B------:R-:W-:Y:S02]  /*9970*/  PRMT R101, R56, 0x7610, R101 ;  /* 0x0000761038657816 */ /* 0x000fe40000000065 */
[----:B------:R-:W2:Y:S04]  /*9980*/  LDL.LU R56, [R1+0x5c] ;  /* 0x00005c0001387983 */ /* 0x000ea80000300800 */
[----:B------:R-:W3:Y:S04]  /*9990*/  LDL.LU R57, [R1+0x58] ;  /* 0x0000580001397983 */ /* 0x000ee80000300800 */
[----:B------:R-:W-:Y:S04]  /*99a0*/  STL [R1+0x2a8], R102 ;  /* 0x0002a86601007387 */ /* 0x000fe80000100800 */
[----:B------:R0:W-:Y:S04]  /*99b0*/  STL [R1+0x2a4], R101 ;  /* 0x0002a46501007387 */ /* 0x0001e80000100800 */
[----:B------:R-:W3:Y:S04]  /*99c0*/  LDL.LU R252, [R1+0x34c] ;  /* 0x00034c0001fc7983 */ /* 0x000ee80000300800 */
[----:B------:R-:W3:Y:S04]  /*99d0*/  LDL.LU R55, [R1+0x60] ;  /* 0x0000600001377983 */ /* 0x000ee80000300800 */
[----:B------:R-:W-:Y:S04]  /*99e0*/  STL [R1+0x2b0], R100 ;  /* 0x0002b06401007387 */ /* 0x000fe80000100800 */
[----:B------:R0:W-:Y:S01]  /*99f0*/  STL [R1+0x2ac], R99 ;  /* 0x0002ac6301007387 */ /* 0x0001e20000100800 */
[----:B--2---:R-:W-:-:S02]  /*9a00*/  F2FP.BF16.F32.PACK_AB R53, R53, R56 ;  /* 0x000000383535723e */ /* 0x004fc400000010ff */
[----:B---3--:R-:W-:-:S04]  /*9a10*/  F2FP.BF16.F32.PACK_AB R54, R54, R55 ;  /* 0x000000373636723e */ /* 0x008fc800000010ff */
[C---:B------:R-:W-:Y:S02]  /*9a20*/  PRMT R97, R54.reuse, 0x7610, R97 ;  /* 0x0000761036617816 */ /* 0x040fe40000000061 */
[----:B------:R-:W-:Y:S02]  /*9a30*/  PRMT R98, R54, 0x7632, R98 ;  /* 0x0000763236627816 */ /* 0x000fe40000000062 */
[----:B------:R-:W2:Y:S04]  /*9a40*/  LDL.LU R54, [R1+0x54] ;  /* 0x0000540001367983 */ /* 0x000ea80000300800 */
[----:B------:R-:W3:Y:S04]  /*9a50*/  LDL.LU R55, [R1+0x50] ;  /* 0x0000500001377983 */ /* 0x000ee80000300800 */
[----:B------:R-:W-:Y:S04]  /*9a60*/  STL [R1+0x2b8], R98 ;  /* 0x0002b86201007387 */ /* 0x000fe80000100800 */
[----:B------:R0:W-:Y:S04]  /*9a70*/  STL [R1+0x2b4], R97 ;  /* 0x0002b46101007387 */ /* 0x0001e80000100800 */
[----:B------:R-:W4:Y:S01]  /*9a80*/  LDL.LU R56, [R1+0x4c] ;  /* 0x00004c0001387983 */ /* 0x000f220000300800 */
[----:B------:R-:W-:-:S02]  /*9a90*/  PRMT R96, R53, 0x7632, R96 ;  /* 0x0000763235607816 */ /* 0x000fc40000000060 */
[----:B------:R-:W-:Y:S02]  /*9aa0*/  PRMT R95, R53, 0x7610, R95 ;  /* 0x00007610355f7816 */ /* 0x000fe4000000005f */
[----:B------:R-:W-:Y:S01]  /*9ab0*/  F2FP.BF16.F32.PACK_AB R52, R52, R57 ;  /* 0x000000393434723e */ /* 0x000fe200000010ff */
[----:B------:R-:W-:Y:S04]  /*9ac0*/  STL [R1+0x2c0], R96 ;  /* 0x0002c06001007387 */ /* 0x000fe80000100800 */
[----:B------:R0:W-:Y:S04]  /*9ad0*/  STL [R1+0x2bc], R95 ;  /* 0x0002bc5f01007387 */ /* 0x0001e80000100800 */
[----:B------:R-:W5:Y:S01]  /*9ae0*/  LDL.LU R57, [R1+0x48] ;  /* 0x0000480001397983 */ /* 0x000f620000300800 */
[----:B------:R-:W-:-:S02]  /*9af0*/  PRMT R94, R52, 0x7632, R94 ;  /* 0x00007632345e7816 */ /* 0x000fc4000000005e */
[----:B------:R-:W-:-:S03]  /*9b00*/  PRMT R93, R52, 0x7610, R93 ;  /* 0x00007610345d7816 */ /* 0x000fc6000000005d */
[----:B------:R-:W-:Y:S04]  /*9b10*/  STL [R1+0x2c8], R94 ;  /* 0x0002c85e01007387 */ /* 0x000fe80000100800 */
[----:B------:R0:W-:Y:S04]  /*9b20*/  STL [R1+0x2c4], R93 ;  /* 0x0002c45d01007387 */ /* 0x0001e80000100800 */
[----:B------:R-:W5:Y:S01]  /*9b30*/  LDL.LU R53, [R1+0x44] ;  /* 0x0000440001357983 */ /* 0x000f620000300800 */
[----:B--2---:R-:W-:-:S04]  /*9b40*/  F2FP.BF16.F32.PACK_AB R51, R51, R54 ;  /* 0x000000363333723e */ /* 0x004fc800000010ff */
[C---:B------:R-:W-:Y:S02]  /*9b50*/  PRMT R92, R51.reuse, 0x7632, R92 ;  /* 0x00007632335c7816 */ /* 0x040fe4000000005c */
[----:B------:R-:W-:Y:S02]  /*9b60*/  PRMT R91, R51, 0x7610, R91 ;  /* 0x00007610335b7816 */ /* 0x000fe4000000005b */
[----:B---3--:R-:W-:Y:S01]  /*9b70*/  F2FP.BF16.F32.PACK_AB R50, R50, R55 ;  /* 0x000000373232723e */ /* 0x008fe200000010ff */
[----:B------:R-:W-:Y:S04]  /*9b80*/  STL [R1+0x2d0], R92 ;  /* 0x0002d05c01007387 */ /* 0x000fe80000100800 */
[----:B------:R2:W-:Y:S01]  /*9b90*/  STL [R1+0x2cc], R91 ;  /* 0x0002cc5b01007387 */ /* 0x0005e20000100800 */
[----:B------:R-:W-:-:S02]  /*9ba0*/  PRMT R90, R50, 0x7632, R90 ;  /* 0x00007632325a7816 */ /* 0x000fc4000000005a */
[----:B----4-:R-:W-:Y:S01]  /*9bb0*/  F2FP.BF16.F32.PACK_AB R49, R49, R56 ;  /* 0x000000383131723e */ /* 0x010fe200000010ff */
[----:B------:R-:W3:Y:S01]  /*9bc0*/  LDL.LU R54, [R1+0x40] ;  /* 0x0000400001367983 */ /* 0x000ee20000300800 */
[----:B------:R-:W-:Y:S02]  /*9bd0*/  PRMT R89, R50, 0x7610, R89 ;  /* 0x0000761032597816 */ /* 0x000fe40000000059 */
[C---:B------:R-:W-:Y:S01]  /*9be0*/  PRMT R88, R49.reuse, 0x7632, R88 ;  /* 0x0000763231587816 */ /* 0x040fe20000000058 */
[----:B------:R-:W-:Y:S01]  /*9bf0*/  STL [R1+0x2d8], R90 ;  /* 0x0002d85a01007387 */ /* 0x000fe20000100800 */
[----:B------:R-:W-:-:S03]  /*9c00*/  PRMT R87, R49, 0x7610, R87 ;  /* 0x0000761031577816 */ /* 0x000fc60000000057 */
[----:B------:R4:W-:Y:S04]  /*9c10*/  STL [R1+0x2d4], R89 ;  /* 0x0002d45901007387 */ /* 0x0009e80000100800 */
[----:B------:R-:W2:Y:S01]  /*9c20*/  LDL.LU R55, [R1+0x3c] ;  /* 0x00003c0001377983 */ /* 0x000ea20000300800 */
[----:B-----5:R-:W-:-:S03]  /*9c30*/  F2FP.BF16.F32.PACK_AB R48, R48, R57 ;  /* 0x000000393030723e */ /* 0x020fc600000010ff */
[----:B------:R-:W-:Y:S04]  /*9c40*/  STL [R1+0x2e0], R88 ;  /* 0x0002e05801007387 */ /* 0x000fe80000100800 */
[----:B------:R5:W-:Y:S04]  /*9c50*/  STL [R1+0x2dc], R87 ;  /* 0x0002dc5701007387 */ /* 0x000be80000100800 */
[----:B------:R-:W4:Y:S04]  /*9c60*/  LDL.LU R56, [R1+0x38] ;  /* 0x0000380001387983 */ /* 0x000f280000300800 */
[----:B------:R-:W5:Y:S01]  /*9c70*/  LDL.LU R57, [R1+0x34] ;  /* 0x0000340001397983 */ /* 0x000f620000300800 */
[----:B------:R-:W-:-:S02]  /*9c80*/  PRMT R86, R48, 0x7632, R86 ;  /* 0x0000763230567816 */ /* 0x000fc40000000056 */
[----:B------:R-:W-:Y:S02]  /*9c90*/  F2FP.BF16.F32.PACK_AB R47, R47, R53 ;  /* 0x000000352f2f723e */ /* 0x000fe400000010ff */
[----:B------:R-:W-:Y:S01]  /*9ca0*/  PRMT R85, R48, 0x7610, R85 ;  /* 0x0000761030557816 */ /* 0x000fe20000000055 */
[----:B------:R-:W-:Y:S01]  /*9cb0*/  STL [R1+0x2e8], R86 ;  /* 0x0002e85601007387 */ /* 0x000fe20000100800 */
[C---:B------:R-:W-:Y:S02]  /*9cc0*/  PRMT R84, R47.reuse, 0x7632, R84 ;  /* 0x000076322f547816 */ /* 0x040fe40000000054 */
[----:B------:R-:W-:Y:S01]  /*9cd0*/  PRMT R83, R47, 0x7610, R83 ;  /* 0x000076102f537816 */ /* 0x000fe20000000053 */
[----:B------:R0:W-:Y:S04]  /*9ce0*/  STL [R1+0x2e4], R85 ;  /* 0x0002e45501007387 */ /* 0x0001e80000100800 */
[----:B------:R-:W5:Y:S04]  /*9cf0*/  LDL.LU R50, [R1+0x30] ;  /* 0x0000300001327983 */ /* 0x000f680000300800 */
[----:B------:R-:W5:Y:S04]  /*9d00*/  LDL.LU R51, [R1+0x2c] ;  /* 0x00002c0001337983 */ /* 0x000f680000300800 */
[----:B------:R-:W-:Y:S04]  /*9d10*/  STL [R1+0x2f0], R84 ;  /* 0x0002f05401007387 */ /* 0x000fe80000100800 */
[----:B------:R0:W-:Y:S04]  /*9d20*/  STL [R1+0x2ec], R83 ;  /* 0x0002ec5301007387 */ /* 0x0001e80000100800 */
[----:B------:R-:W5:Y:S04]  /*9d30*/  LDL.LU R52, [R1+0x28] ;  /* 0x0000280001347983 */ /* 0x000f680000300800 */
[----:B------:R-:W5:Y:S01]  /*9d40*/  LDL.LU R53, [R1+0x24] ;  /* 0x0000240001357983 */ /* 0x000f620000300800 */
        /* <DEDUP_REMOVED lines=8> */
[----:B---3--:R-:W-:-:S04]  /*9dd0*/  F2FP.BF16.F32.PACK_AB R46, R46, R54 ;  /* 0x000000362e2e723e */ /* 0x008fc800000010ff */
[----:B------:R-:W-:-:S05]  /*9de0*/  PRMT R81, R46, 0x7610, R81 ;  /* 0x000076102e517816 */ /* 0x000fca0000000051 */
[----:B------:R3:W-:Y:S01]  /*9df0*/  STL [R1+0x2f4], R81 ;  /* 0x0002f45101007387 */ /* 0x0007e20000100800 */
[----:B--2---:R-:W-:-:S03]  /*9e00*/  F2FP.BF16.F32.PACK_AB R45, R45, R55 ;  /* 0x000000372d2d723e */ /* 0x004fc600000010ff */
[----:B------:R-:W2:Y:S04]  /*9e10*/  LDL.LU R54, [R1+0x20] ;  /* 0x0000200001367983 */ /* 0x000ea80000300800 */
[----:B------:R-:W2:Y:S01]  /*9e20*/  LDL.LU R55, [R1+0x1c] ;  /* 0x00001c0001377983 */ /* 0x000ea20000300800 */
[----:B----4-:R-:W-:-:S03]  /*9e30*/  F2FP.BF16.F32.PACK_AB R44, R44, R56 ;  /* 0x000000382c2c723e */ /* 0x010fc600000010ff */
[----:B------:R-:W4:Y:S01]  /*9e40*/  LDL.LU R56, [R1+0x18] ;  /* 0x0000180001387983 */ /* 0x000f220000300800 */
[----:B-----5:R-:W-:-:S03]  /*9e50*/  F2FP.BF16.F32.PACK_AB R43, R43, R57 ;  /* 0x000000392b2b723e */ /* 0x020fc600000010ff */
[----:B------:R-:W5:Y:S04]  /*9e60*/  LDL.LU R57, [R1+0x14] ;  /* 0x0000140001397983 */ /* 0x000f680000300800 */
[----:B------:R0:W2:Y:S04]  /*9e70*/  LDL.LU R252, [R1+0x348] ;  /* 0x0003480001fc7983 */ /* 0x0000a80000300800 */
[----:B------:R0:W3:Y:S04]  /*9e80*/  LDL.LU R250, [R1+0x344] ;  /* 0x0003440001fa7983 */ /* 0x0000e80000300800 */
[----:B------:R0:W4:Y:S04]  /*9e90*/  LDL.LU R248, [R1+0x340] ;  /* 0x0003400001f87983 */ /* 0x0001280000300800 */
[----:B------:R0:W5:Y:S04]  /*9ea0*/  LDL.LU R246, [R1+0x33c] ;  /* 0x00033c0001f67983 */ /* 0x0001680000300800 */
[----:B------:R0:W5:Y:S04]  /*9eb0*/  LDL.LU R244, [R1+0x338] ;  /* 0x0003380001f47983 */ /* 0x0001680000300800 */
[----:B------:R0:W5:Y:S04]  /*9ec0*/  LDL.LU R242, [R1+0x334] ;  /* 0x0003340001f27983 */ /* 0x0001680000300800 */
[----:B------:R0:W5:Y:S04]  /*9ed0*/  LDL.LU R240, [R1+0x330] ;  /* 0x0003300001f07983 */ /* 0x0001680000300800 */
[----:B------:R0:W5:Y:S01]  /*9ee0*/  LDL.LU R238, [R1+0x32c] ;  /* 0x00032c0001ee7983 */ /* 0x0001620000300800 */
[----:B------:R-:W-:-:S02]  /*9ef0*/  F2FP.BF16.F32.PACK_AB R26, R26, R236 ;  /* 0x000000ec1a1a723e */ /* 0x000fc400000010ff */
[----:B------:R-:W-:Y:S01]  /*9f00*/  F2FP.BF16.F32.PACK_AB R25, R25, R234 ;  /* 0x000000ea1919723e */ /* 0x000fe200000010ff */
[----:B------:R0:W5:Y:S01]  /*9f10*/  LDL.LU R236, [R1+0x328] ;  /* 0x0003280001ec7983 */ /* 0x0001620000300800 */
[----:B------:R-:W-:Y:S02]  /*9f20*/  F2FP.BF16.F32.PACK_AB R24, R24, R232 ;  /* 0x000000e81818723e */ /* 0x000fe400000010ff */
[----:B------:R-:W-:Y:S01]  /*9f30*/  F2FP.BF16.F32.PACK_AB R23, R23, R230 ;  /* 0x000000e61717723e */ /* 0x000fe200000010ff */
[----:B------:R0:W5:Y:S01]  /*9f40*/  LDL.LU R234, [R1+0x324] ;  /* 0x0003240001ea7983 */ /* 0x0001620000300800 */
[----:B------:R-:W-:-:S03]  /*9f50*/  F2FP.BF16.F32.PACK_AB R22, R22, R228 ;  /* 0x000000e41616723e */ /* 0x000fc600000010ff */
[----:B------:R0:W5:Y:S04]  /*9f60*/  LDL.LU R232, [R1+0x320] ;  /* 0x0003200001e87983 */ /* 0x0001680000300800 */
[----:B------:R0:W5:Y:S04]  /*9f70*/  LDL.LU R230, [R1+0x31c] ;  /* 0x00031c0001e67983 */ /* 0x0001680000300800 */
[----:B------:R0:W5:Y:S01]  /*9f80*/  LDL.LU R228, [R1+0x318] ;  /* 0x0003180001e47983 */ /* 0x0001620000300800 */
[----:B--2---:R-:W-:-:S03]  /*9f90*/  F2FP.BF16.F32.PACK_AB R252, R21, R226 ;  /* 0x000000e215fc723e */ /* 0x004fc600000010ff */
[----:B------:R2:W2:Y:S01]  /*9fa0*/  LDL.LU R226, [R1+0x314] ;  /* 0x0003140001e27983 */ /* 0x0004a20000300800 */
[----:B---3--:R-:W-:-:S03]  /*9fb0*/  F2FP.BF16.F32.PACK_AB R250, R20, R224 ;  /* 0x000000e014fa723e */ /* 0x008fc600000010ff */
[----:B------:R3:W3:Y:S01]  /*9fc0*/  LDL.LU R224, [R1+0x310] ;  /* 0x0003100001e07983 */ /* 0x0006e20000300800 */
[----:B----4-:R-:W-:-:S03]  /*9fd0*/  F2FP.BF16.F32.PACK_AB R248, R19, R222 ;  /* 0x000000de13f8723e */ /* 0x010fc600000010ff */
[----:B------:R4:W4:Y:S01]  /*9fe0*/  LDL.LU R222, [R1+0x30c] ;  /* 0x00030c0001de7983 */ /* 0x0009220000300800 */
[----:B-----5:R-:W-:-:S03]  /*9ff0*/  F2FP.BF16.F32.PACK_AB R246, R18, R220 ;  /* 0x000000dc12f6723e */ /* 0x020fc600000010ff */
[----:B------:R0:W5:Y:S01]  /*a000*/  LDL.LU R220, [R1+0x308] ;  /* 0x0003080001dc7983 */ /* 0x0001620000300800 */
[----:B------:R-:W-:-:S03]  /*a010*/  F2FP.BF16.F32.PACK_AB R244, R17, R214 ;  /* 0x000000d611f4723e */ /* 0x000fc600000010ff */
[----:B------:R0:W5:Y:S01]  /*a020*/  LDL.LU R214, [R1+0x304] ;  /* 0x0003040001d67983 */ /* 0x0001620000300800 */
[----:B------:R-:W-:-:S03]  /*a030*/  F2FP.BF16.F32.PACK_AB R242, R16, R2 ;  /* 0x0000000210f2723e */ /* 0x000fc600000010ff */
[----:B------:R-:W5:Y:S01]  /*a040*/  LDL.LU R2, [R1+0x300] ;  /* 0x0003000001027983 */ /* 0x000f620000300800 */
[----:B------:R-:W-:-:S03]  /*a050*/  F2FP.BF16.F32.PACK_AB R240, R15, R0 ;  /* 0x000000000ff0723e */ /* 0x000fc600000010ff */
[----:B------:R-:W5:Y:S01]  /*a060*/  LDL.LU R0, [R1+0x2fc] ;  /* 0x0002fc0001007983 */ /* 0x000f620000300800 */
[----:B------:R-:W-:-:S03]  /*a070*/  F2FP.BF16.F32.PACK_AB R238, R14, R3 ;  /* 0x000000030eee723e */ /* 0x000fc600000010ff */
[----:B------:R-:W5:Y:S01]  /*a080*/  LDL.LU R3, [R1+0x2f8] ;  /* 0x0002f80001037983 */ /* 0x000f620000300800 */
        /* <DEDUP_REMOVED lines=8> */
[----:B------:R-:W-:Y:S02]  /*a110*/  PRMT R82, R46, 0x7632, R82 ;  /* 0x000076322e527816 */ /* 0x000fe40000000052 */
[C---:B------:R-:W-:Y:S02]  /*a120*/  PRMT R79, R45.reuse, 0x7610, R79 ;  /* 0x000076102d4f7816 */ /* 0x040fe4000000004f */
[----:B------:R-:W-:Y:S02]  /*a130*/  PRMT R80, R45, 0x7632, R80 ;  /* 0x000076322d507816 */ /* 0x000fe40000000050 */
[----:B------:R-:W-:-:S02]  /*a140*/  PRMT R77, R44, 0x7610, R77 ;  /* 0x000076102c4d7816 */ /* 0x000fc4000000004d */
[----:B------:R-:W-:Y:S02]  /*a150*/  PRMT R78, R44, 0x7632, R78 ;  /* 0x000076322c4e7816 */ /* 0x000fe4000000004e */
[C---:B-1----:R-:W-:Y:S02]  /*a160*/  PRMT R123, R43.reuse, 0x7610, R123 ;  /* 0x000076102b7b7816 */ /* 0x042fe4000000007b */
[----:B------:R-:W-:Y:S02]  /*a170*/  PRMT R76, R43, 0x7632, R76 ;  /* 0x000076322b4c7816 */ /* 0x000fe4000000004c */
[C---:B0-----:R-:W-:Y:S02]  /*a180*/  PRMT R121, R42.reuse, 0x7610, R121 ;  /* 0x000076102a797816 */ /* 0x041fe40000000079 */
[----:B------:R-:W-:Y:S02]  /*a190*/  PRMT R124, R42, 0x7632, R124 ;  /* 0x000076322a7c7816 */ /* 0x000fe4000000007c */
[----:B------:R-:W-:-:S02]  /*a1a0*/  PRMT R119, R41, 0x7610, R119 ;  /* 0x0000761029777816 */ /* 0x000fc40000000077 */
[----:B------:R-:W-:Y:S02]  /*a1b0*/  PRMT R122, R41, 0x7632, R122 ;  /* 0x00007632297a7816 */ /* 0x000fe4000000007a */
[C---:B------:R-:W-:Y:S02]  /*a1c0*/  PRMT R117, R40.reuse, 0x7610, R117 ;  /* 0x0000761028757816 */ /* 0x040fe40000000075 */
[----:B------:R-:W-:Y:S02]  /*a1d0*/  PRMT R120, R40, 0x7632, R120 ;  /* 0x0000763228787816 */ /* 0x000fe40000000078 */
[C---:B------:R-:W-:Y:S02]  /*a1e0*/  PRMT R115, R39.reuse, 0x7610, R115 ;  /* 0x0000761027737816 */ /* 0x040fe40000000073 */
        /* <DEDUP_REMOVED lines=35> */
[----:B------:R-:W-:Y:S02]  /*a420*/  F2FP.BF16.F32.PACK_AB R236, R13, R58 ;  /* 0x0000003a0dec723e */ /* 0x000fe400000010ff */
[----:B------:R-:W-:Y:S02]  /*a430*/  F2FP.BF16.F32.PACK_AB R234, R12, R59 ;  /* 0x0000003b0cea723e */ /* 0x000fe400000010ff */
[----:B------:R-:W-:-:S02]  /*a440*/  F2FP.BF16.F32.PACK_AB R232, R11, R60 ;  /* 0x0000003c0be8723e */ /* 0x000fc400000010ff */
[----:B------:R-:W-:Y:S02]  /*a450*/  F2FP.BF16.F32.PACK_AB R230, R10, R61 ;  /* 0x0000003d0ae6723e */ /* 0x000fe400000010ff */
[----:B------:R-:W-:Y:S02]  /*a460*/  F2FP.BF16.F32.PACK_AB R228, R9, R62 ;  /* 0x0000003e09e4723e */ /* 0x000fe400000010ff */
[----:B--2---:R-:W-:Y:S02]  /*a470*/  F2FP.BF16.F32.PACK_AB R226, R8, R63 ;  /* 0x0000003f08e2723e */ /* 0x004fe400000010ff */
[----:B---3--:R-:W-:Y:S02]  /*a480*/  F2FP.BF16.F32.PACK_AB R224, R7, R64 ;  /* 0x0000004007e0723e */ /* 0x008fe400000010ff */
[----:B----4-:R-:W-:Y:S02]  /*a490*/  F2FP.BF16.F32.PACK_AB R222, R6, R65 ;  /* 0x0000004106de723e */ /* 0x010fe400000010ff */
[----:B-----5:R-:W-:-:S02]  /*a4a0*/  F2FP.BF16.F32.PACK_AB R220, R5, R66 ;  /* 0x0000004205dc723e */ /* 0x020fc400000010ff */
[----:B------:R-:W-:Y:S02]  /*a4b0*/  F2FP.BF16.F32.PACK_AB R214, R4, R67 ;  /* 0x0000004304d6723e */ /* 0x000fe400000010ff */
[----:B------:R-:W0:Y:S02]  /*a4c0*/  LDTM.x64 R4, tmem[UR9+0x180] ;  /* 0x00018009000479ee */ /* 0x000e240008340000 */
[----:B0-----:R-:W-:Y:S02]  /*a4d0*/  F2FP.BF16.F32.PACK_AB R67, R67, R195 ;  /* 0x000000c34343723e */ /* 0x001fe400000010ff */
[----:B------:R-:W-:Y:S02]  /*a4e0*/  F2FP.BF16.F32.PACK_AB R66, R66, R194 ;  /* 0x000000c24242723e */ /* 0x000fe400000010ff */
[----:B------:R-:W-:Y:S02]  /*a4f0*/  F2FP.BF16.F32.PACK_AB R65, R65, R193 ;  /* 0x000000c14141723e */ /* 0x000fe400000010ff */
[----:B------:R-:W-:-:S02]  /*a500*/  F2FP.BF16.F32.PACK_AB R194, R63, R191 ;  /* 0x000000bf3fc2723e */ /* 0x000fc400000010ff */
[----:B------:R-:W-:Y:S02]  /*a510*/  F2FP.BF16.F32.PACK_AB R193, R62, R190 ;  /* 0x000000be3ec1723e */ /* 0x000fe400000010ff */
[----:B------:R-:W-:Y:S02]  /*a520*/  F2FP.BF16.F32.PACK_AB R195, R64, R192 ;  /* 0x000000c040c3723e */ /* 0x000fe400000010ff */
[----:B------:R-:W-:Y:S02]  /*a530*/  F2FP.BF16.F32.PACK_AB R191, R60, R188 ;  /* 0x000000bc3cbf723e */ /* 0x000fe400000010ff */
[----:B------:R-:W-:Y:S02]  /*a540*/  F2FP.BF16.F32.PACK_AB R190, R59, R187 ;  /* 0x000000bb3bbe723e */ /* 0x000fe400000010ff */
[C---:B------:R-:W-:Y:S02]  /*a550*/  PRMT R129, R67.reuse, 0x7610, R129 ;  /* 0x0000761043817816 */ /* 0x040fe40000000081 */
[----:B------:R-:W-:-:S02]  /*a560*/  PRMT R130, R67, 0x7632, R130 ;  /* 0x0000763243827816 */ /* 0x000fc40000000082 */
[C---:B------:R-:W-:Y:S02]  /*a570*/  PRMT R127, R66.reuse, 0x7610, R127 ;  /* 0x00007610427f7816 */ /* 0x040fe4000000007f */
[----:B------:R-:W-:Y:S02]  /*a580*/  PRMT R128, R66, 0x7632, R128 ;  /* 0x0000763242807816 */ /* 0x000fe40000000080 */
[C---:B------:R-:W-:Y:S02]  /*a590*/  PRMT R125, R65.reuse, 0x7610, R125 ;  /* 0x00007610417d7816 */ /* 0x040fe4000000007d */
[----:B------:R-:W-:Y:S02]  /*a5a0*/  PRMT R126, R65, 0x7632, R126 ;  /* 0x00007632417e7816 */ /* 0x000fe4000000007e */
        /* <DEDUP_REMOVED lines=56> */
[----:B------:R-:W0:Y:S01]  /*a930*/  LDTM.x64 R4, tmem[UR9+0x1c0] ;  /* 0x0001c009000479ee */ /* 0x000e220008340000 */
[----:B------:R-:W-:Y:S01]  /*a940*/  ISETP.GE.AND P0, PT, R2, UR6, PT ;  /* 0x0000000602007c0c */ /* 0x000fe2000bf06270 */
[----:B------:R-:W-:Y:S01]  /*a950*/  NOP ;  /* 0x0000000000007918 */ /* 0x000fe20000000000 */
[----:B------:R-:W1:Y:S01]  /*a960*/  LDCU.64 UR8, c[0x0][0x398] ;  /* 0x00007300ff0877ac */ /* 0x000e620008000a00 */
[----:B0-----:R-:W-:Y:S01]  /*a970*/  F2FP.BF16.F32.PACK_AB R10, R10, R74 ;  /* 0x0000004a0a0a723e */ /* 0x001fe200000010ff */
[----:B------:R-:W0:Y:S01]  /*a980*/  LDCU UR6, c[0x0][0x39c] ;  /* 0x00007380ff0677ac */ /* 0x000e220008000800 */
[----:B------:R-:W2:Y:S01]  /*a990*/  LDC R74, c[0x0][0x3b4] ;  /* 0x0000ed00ff4a7b82 */ /* 0x000ea20000000800 */
[----:B------:R-:W-:Y:S02]  /*a9a0*/  F2FP.BF16.F32.PACK_AB R71, R7, R71 ;  /* 0x000000470747723e */ /* 0x000fe400000010ff */
[----:B------:R-:W-:Y:S02]  /*a9b0*/  F2FP.BF16.F32.PACK_AB R70, R6, R70 ;  /* 0x000000460646723e */ /* 0x000fe400000010ff */
[----:B------:R-:W-:Y:S01]  /*a9c0*/  ISETP.LT.AND P0, PT, R0, UR29, !P0 ;  /* 0x0000001d00007c0c */ /* 0x000fe2000c701270 */
[----:B------:R-:W3:Y:S01]  /*a9d0*/  LDCU UR29, c[0x0][0x398] ;  /* 0x00007300ff1d77ac */ /* 0x000ee20008000800 */
[----:B------:R-:W-:-:S02]  /*a9e0*/  F2FP.BF16.F32.PACK_AB R69, R5, R69 ;  /* 0x000000450545723e */ /* 0x000fc400000010ff */
[----:B------:R-:W-:Y:S02]  /*a9f0*/  F2FP.BF16.F32.PACK_AB R73, R9, R73 ;  /* 0x000000490949723e */ /* 0x000fe400000010ff */
[----:B------:R-:W-:Y:S01]  /*aa00*/  F2FP.BF16.F32.PACK_AB R72, R8, R72 ;  /* 0x000000480848723e */ /* 0x000fe200000010ff */
[----:B--2---:R-:W-:-:S05]  /*aa10*/  IMAD R7, R2, R74, RZ ;  /* 0x0000004a02077224 */ /* 0x004fca00078e02ff */
[C---:B------:R-:W-:Y:S01]  /*aa20*/  LEA R6, P2, R7.reuse, UR4, 0x1 ;  /* 0x0000000407067c11 */ /* 0x040fe2000f8408ff */
[----:B------:R-:W-:Y:S02]  /*aa30*/  IMAD R5, R74, 0x80, R7 ;  /* 0x000000804a057824 */ /* 0x000fe400078e0207 */
[----:B------:R-:W-:Y:S01]  /*aa40*/  IMAD R74, R0, UR18, RZ ;  /* 0x00000012004a7c24 */ /* 0x000fe2000f8e02ff */
[----:B------:R-:W-:-:S03]  /*aa50*/  LEA.HI.X.SX32 R7, R7, UR5, 0x1, P2 ;  /* 0x0000000507077c11 */ /* 0x000fc600090f0eff */
[----:B------:R-:W-:Y:S01]  /*aa60*/  IMAD.WIDE R8, R74, 0x2, R6 ;  /* 0x000000024a087825 */ /* 0x000fe200078e0206 */
[----:B------:R-:W-:-:S04]  /*aa70*/  F2FP.BF16.F32.PACK_AB R68, R4, R68 ;  /* 0x000000440444723e */ /* 0x000fc800000010ff */
[----:B------:R2:W-:Y:S01]  /*aa80*/  @P0 STG.E.U16 desc[UR20][R8.64], R196 ;  /* 0x000000c408000986 */ /* 0x0005e2000c101514 */
[----:B------:R-:W-:Y:S02]  /*aa90*/  ISETP.GE.AND P0, PT, R3, UR12, PT ;  /* 0x0000000c03007c0c */ /* 0x000fe4000bf06270 */
[C---:B------:R-:W-:Y:S02]  /*aaa0*/  LEA R4, P1, R5.reuse, UR4, 0x1 ;  /* 0x0000000405047c11 */ /* 0x040fe4000f8208ff */
[C---:B------:R-:W-:Y:S01]  /*aab0*/  ISETP.LT.AND P0, PT, R0.reuse, UR31, !P0 ;  /* 0x0000001f00007c0c */ /* 0x040fe2000c701270 */
[----:B------:R-:W-:Y:S01]  /*aac0*/  VIADD R186, R0, 0x1c ;  /* 0x0000001c00ba7836 */ /* 0x000fe20000000000 */
[----:B------:R-:W-:Y:S01]  /*aad0*/  LEA.HI.X.SX32 R5, R5, UR5, 0x1, P1 ;  /* 0x0000000505057c11 */ /* 0x000fe200088f0eff */
[----:B------:R-:W4:Y:S01]  /*aae0*/  LDCU.64 UR4, c[0x0][0x398] ;  /* 0x00007300ff0477ac */ /* 0x000f220008000a00 */
[----:B------:R-:W-:Y:S02]  /*aaf0*/  F2FP.BF16.F32.PACK_AB R11, R11, R75 ;  /* 0x0000004b0b0b723e */ /* 0x000fe400000010ff */
[----:B------:R-:W-:Y:S01]  /*ab00*/  PRMT R75, R196, 0x7632, R75 ;  /* 0x00007632c44b7816 */ /* 0x000fe2000000004b */
[----:B--2---:R-:W-:Y:S01]  /*ab10*/  IMAD.WIDE R8, R74, 0x2, R4 ;  /* 0x000000024a087825 */ /* 0x004fe200078e0204 */
[----:B------:R-:W-:Y:S01]  /*ab20*/  F2FP.BF16.F32.PACK_AB R67, R67, R131 ;  /* 0x000000834343723e */ /* 0x000fe200000010ff */
[----:B------:R-:W2:Y:S04]  /*ab30*/  LDCU UR31, c[0x0][0x398] ;  /* 0x00007300ff1f77ac */ /* 0x000ea80008000800 */
[----:B------:R5:W-:Y:S02]  /*ab40*/  @P0 STG.E.U16 desc[UR20][R8.64], R75 ;  /* 0x0000004b08000986 */ /* 0x000be4000c101514 */
[----:B-----5:R-:W-:-:S05]  /*ab50*/  VIADD R8, R0, 0x1 ;  /* 0x0000000100087836 */ /* 0x020fca0000000000 */
[----:B------:R-:W-:-:S04]  /*ab60*/  ISETP.GE.AND P0, PT, R8, UR7, PT ;  /* 0x0000000708007c0c */ /* 0x000fc8000bf06270 */
[----:B------:R-:W-:Y:S01]  /*ab70*/  ISETP.LT.AND P1, PT, R2, UR10, !P0 ;  /* 0x0000000a02007c0c */ /* 0x000fe2000c721270 */
[----:B------:R-:W-:Y:S01]  /*ab80*/  VIADD R74, R74, UR18 ;  /* 0x000000124a4a7c36 */ /* 0x000fe20008000000 */
[----:B------:R-:W-:Y:S01]  /*ab90*/  ISETP.LT.AND P0, PT, R3, UR24, !P0 ;  /* 0x0000001803007c0c */ /* 0x000fe2000c701270 */
[----:B------:R-:W5:Y:S02]  /*aba0*/  LDCU UR10, c[0x0][0x39c] ;  /* 0x00007380ff0a77ac */ /* 0x000f640008000800 */
[C---:B------:R-:W-:Y:S01]  /*abb0*/  IMAD.WIDE R8, R74.reuse, 0x2, R6 ;  /* 0x000000024a087825 */ /* 0x040fe200078e0206 */
[----:B------:R-:W-:Y:S01]  /*abc0*/  PRMT R75, R197, 0x7632, R75 ;  /* 0x00007632c54b7816 */ /* 0x000fe2000000004b */
[----:B------:R-:W0:Y:S06]  /*abd0*/  LDCU UR24, c[0x0][0x398] ;  /* 0x00007300ff1877ac */ /* 0x000e2c0008000800 */
[----:B------:R0:W-:Y:S02]  /*abe0*/  @P1 STG.E.U16 desc[UR20][R8.64], R197 ;  /* 0x000000c508001986 */ /* 0x0001e4000c101514 */
[----:B0-----:R-:W-:-:S05]  /*abf0*/  IMAD.WIDE R8, R74, 0x2, R4 ;  /* 0x000000024a087825 */ /* 0x001fca00078e0204 */
[----:B------:R0:W-:Y:S02]  /*ac00*/  @P0 STG.E.U16 desc[UR20][R8.64], R75 ;  /* 0x0000004b08000986 */ /* 0x0001e4000c101514 */
[----:B0-----:R-:W-:-:S05]  /*ac10*/  VIADD R8, R0, 0x2 ;  /* 0x0000000200087836 */ /* 0x001fca0000000000 */
[----:B------:R-:W-:Y:S01]  /*ac20*/  ISETP.GE.AND P0, PT, R8, UR13, PT ;  /* 0x0000000d08007c0c */ /* 0x000fe2000bf06270 */
[----:B------:R-:W-:Y:S01]  /*ac30*/  VIADD R74, R74, UR18 ;  /* 0x000000124a4a7c36 */ /* 0x000fe20008000000 */
[----:B------:R-:W-:Y:S01]  /*ac40*/  PRMT R75, R198, 0x7632, R75 ;  /* 0x00007632c64b7816 */ /* 0x000fe2000000004b */
[----:B------:R-:W0:Y:S01]  /*ac50*/  LDCU.64 UR12, c[0x0][0x398] ;  /* 0x00007300ff0c77ac */ /* 0x000e220008000a00 */
[----:B------:R-:W-:Y:S02]  /*ac60*/  ISETP.LT.AND P1, PT, R2, UR16, !P0 ;  /* 0x0000001002007c0c */ /* 0x000fe4000c721270 */
[----:B-1----:R-:W-:Y:S01]  /*ac70*/  ISETP.LT.AND P0, PT, R3, UR8, !P0 ;  /* 0x0000000803007c0c */ /* 0x002fe2000c701270 */
[----:B------:R-:W-:Y:S01]  /*ac80*/  IMAD.WIDE R8, R74, 0x2, R6 ;  /* 0x000000024a087825 */ /* 0x000fe200078e0206 */
[----:B------:R-:W1:Y:S01]  /*ac90*/  LDCU UR8, c[0x0][0x398] ;  /* 0x00007300ff0877ac */ /* 0x000e620008000800 */
[----:B------:R-:W-:Y:S02]  /*aca0*/  PRMT R131, R218, 0x7632, R131 ;  /* 0x00007632da837816 */ /* 0x000fe40000000083 */
[----:B------:R-:W-:Y:S01]  /*acb0*/  PRMT R185, R221, 0x7632, R185 ;  /* 0x00007632ddb97816 */ /* 0x000fe200000000b9 */
[----:B------:R-:W0:Y:S05]  /*acc0*/  LDCU UR16, c[0x0][0x398] ;  /* 0x00007300ff1077ac */ /* 0x000e2a0008000800 */
[----:B------:R1:W-:Y:S02]  /*acd0*/  @P1 STG.E.U16 desc[UR20][R8.64], R198 ;  /* 0x000000c608001986 */ /* 0x0003e4000c101514 */
[----:B-1----:R-:W-:-:S05]  /*ace0*/  IMAD.WIDE R8, R74, 0x2, R4 ;  /* 0x000000024a087825 */ /* 0x002fca00078e0204 */
[----:B------:R1:W-:Y:S02]  /*acf0*/  @P0 STG.E.U16 desc[UR20][R8.64], R75 ;  /* 0x0000004b08000986 */ /* 0x0003e4000c101514 */
[----:B-1----:R-:W-:-:S05]  /*ad00*/  VIADD R8, R0, 0x3 ;  /* 0x0000000300087836 */ /* 0x002fca0000000000 */
[----:B------:R-:W-:Y:S01]  /*ad10*/  ISETP.GE.AND P0, PT, R8, UR6, PT ;  /* 0x0000000608007c0c */ /* 0x000fe2000bf06270 */
[----:B------:R-:W-:Y:S01]  /*ad20*/  VIADD R74, R74, UR18 ;  /* 0x000000124a4a7c36 */ /* 0x000fe20008000000 */
[----:B------:R-:W-:Y:S01]  /*ad30*/  PRMT R75, R199, 0x7632, R75 ;  /* 0x00007632c74b7816 */ /* 0x000fe2000000004b */
[----:B------:R-:W1:Y:S01]  /*ad40*/  LDCU.64 UR6, c[0x0][0x398] ;  /* 0x00007300ff0677ac */ /* 0x000e620008000a00 */
[----:B----4-:R-:W-:Y:S02]  /*ad50*/  ISETP.LT.AND P1, PT, R2, UR4, !P0 ;  /* 0x0000000402007c0c */ /* 0x010fe4000c721270 */
[----:B------:R-:W-:Y:S01]  /*ad60*/  ISETP.LT.AND P0, PT, R3, UR22, !P0 ;  /* 0x0000001603007c0c */ /* 0x000fe2000c701270 */
[----:B------:R-:W4:Y:S01]  /*ad70*/  LDCU UR4, c[0x0][0x39c] ;  /* 0x00007380ff0477ac */ /* 0x000f220008000800 */
[C---:B------:R-:W-:Y:S01]  /*ad80*/  IMAD.WIDE R8, R74.reuse, 0x2, R6 ;  /* 0x000000024a087825 */ /* 0x040fe200078e0206 */
[----:B------:R-:W0:Y:S08]  /*ad90*/  LDCU UR22, c[0x0][0x398] ;  /* 0x00007300ff1677ac */ /* 0x000e300008000800 */
[----:B------:R0:W-:Y:S02]  /*ada0*/  @P1 STG.E.U16 desc[UR20][R8.64], R199 ;  /* 0x000000c708001986 */ /* 0x0001e4000c101514 */
[----:B0-----:R-:W-:-:S05]  /*adb0*/  IMAD.WIDE R8, R74, 0x2, R4 ;  /* 0x000000024a087825 */ /* 0x001fca00078e0204 */
[----:B------:R0:W-:Y:S02]  /*adc0*/  @P0 STG.E.U16 desc[UR20][R8.64], R75 ;  /* 0x0000004b08000986 */ /* 0x0001e4000c101514 */
[----:B0-----:R-:W-:-:S05]  /*add0*/  VIADD R8, R0, 0x4 ;  /* 0x0000000400087836 */ /* 0x001fca0000000000 */
[----:B----4-:R-:W-:Y:S01]  /*ade0*/  ISETP.GE.AND P0, PT, R8, UR4, PT ;  /* 0x0000000408007c0c */ /* 0x010fe2000bf06270 */
[----:B------:R-:W-:Y:S01]  /*adf0*/  VIADD R74, R74, UR18 ;  /* 0x000000124a4a7c36 */ /* 0x000fe20008000000 */
[----:B------:R-:W0:Y:S02]  /*ae00*/  LDCU UR4, c[0x0][0x39c] ;  /* 0x00007380ff0477ac */ /* 0x000e240008000800 */
[----:B------:R-:W-:Y:S02]  /*ae10*/  ISETP.LT.AND P1, PT, R2, UR26, !P0 ;  /* 0x0000001a02007c0c */ /* 0x000fe4000c721270 */
[----:B------:R-:W-:Y:S01]  /*ae20*/  ISETP.LT.AND P0, PT, R3, UR12, !P0 ;  /* 0x0000000c03007c0c */ /* 0x000fe2000c701270 */
[----:B------:R-:W-:Y:S01]  /*ae30*/  IMAD.WIDE R8, R74, 0x2, R6 ;  /* 0x000000024a087825 */ /* 0x000fe200078e0206 */
[----:B------:R-:W-:Y:S01]  /*ae40*/  PRMT R75, R200, 0x7632, R75 ;  /* 0x00007632c84b7816 */ /* 0x000fe2000000004b */
[----:B------:R-:W4:Y:S01]  /*ae50*/  LDCU UR12, c[0x0][0x398] ;  /* 0x00007300ff0c77ac */ /* 0x000f220008000800 */
[----:B------:R-:W0:Y:S07]  /*ae60*/  LDCU UR26, c[0x0][0x398] ;  /* 0x00007300ff1a77ac */ /* 0x000e2e0008000800 */
[----:B------:R0:W-:Y:S02]  /*ae70*/  @P1 STG.E.U16 desc[UR20][R8.64], R200 ;  /* 0x000000c808001986 */ /* 0x0001e4000c101514 */
[----:B0-----:R-:W-:-:S02]  /*ae80*/  IMAD.WIDE R8, R74, 0x2, R4 ;  /* 0x000000024a087825 */ /* 0x001fc400078e0204 */
[----:B------:R-:W2:Y:S04]  /*ae90*/  LDL.S16 R200, [R1+0x112] ;  /* 0x0001120001c87983 */ /* 0x000ea80000100600 */
[----:B------:R0:W-:Y:S02]  /*aea0*/  @P0 STG.E.U16 desc[UR20][R8.64], R75 ;  /* 0x0000004b08000986 */ /* 0x0001e4000c101514 */
[----:B0-----:R-:W-:-:S05]  /*aeb0*/  VIADD R8, R0, 0x5 ;  /* 0x0000000500087836 */ /* 0x001fca0000000000 */
[----:B------:R-:W-:Y:S01]  /*aec0*/  ISETP.GE.AND P0, PT, R8, UR4, PT ;  /* 0x0000000408007c0c */ /* 0x000fe2000bf06270 */
[----:B------:R-:W-:Y:S01]  /*aed0*/  VIADD R74, R74, UR18 ;  /* 0x000000124a4a7c36 */ /* 0x000fe20008000000 */
[----:B------:R-:W0:Y:S02]  /*aee0*/  LDCU UR4, c[0x0][0x39c] ;  /* 0x00007380ff0477ac */ /* 0x000e240008000800 */
[----:B-1----:R-:W-:Y:S02]  /*aef0*/  ISETP.LT.AND P1, PT, R2, UR6, !P0 ;  /* 0x0000000602007c0c */ /* 0x002fe4000c721270 */
[----:B------:R-:W-:Y:S01]  /*af00*/  ISETP.LT.AND P0, PT, R3, UR14, !P0 ;  /* 0x0000000e03007c0c */ /* 0x000fe2000c701270 */
[C---:B------:R-:W-:Y:S01]  /*af10*/  IMAD.WIDE R8, R74.reuse, 0x2, R6 ;  /* 0x000000024a087825 */ /* 0x040fe200078e0206 */
[----:B------:R-:W-:Y:S01]  /*af20*/  PRMT R75, R201, 0x7632, R75 ;  /* 0x00007632c94b7816 */ /* 0x000fe2000000004b */
[----:B------:R-:W1:Y:S01]  /*af30*/  LDCU UR6, c[0x0][0x398] ;  /* 0x00007300ff0677ac */ /* 0x000e620008000800 */
        /* <DEDUP_REMOVED lines=9> */
[----:B------:R-:W-:Y:S02]  /*afd0*/  ISETP.LT.AND P1, PT, R2, UR28, !P0 ;  /* 0x0000001c02007c0c */ /* 0x000fe4000c721270 */
[----:B------:R-:W-:Y:S01]  /*afe0*/  ISETP.LT.AND P0, PT, R3, UR30, !P0 ;  /* 0x0000001e03007c0c */ /* 0x000fe2000c701270 */
[----:B------:R-:W-:Y:S01]  /*aff0*/  IMAD.WIDE R8, R74, 0x2, R6 ;  /* 0x000000024a087825 */ /* 0x000fe200078e0206 */
[----:B------:R-:W-:Y:S01]  /*b000*/  PRMT R75, R202, 0x7632, R75 ;  /* 0x00007632ca4b7816 */ /* 0x000fe2000000004b */
[----:B------:R-:W0:Y:S01]  /*b010*/  LDCU UR28, c[0x0][0x39c] ;  /* 0x00007380ff1c77ac */ /* 0x000e220008000800 */
[----:B------:R-:W0:Y:S07]  /*b020*/  LDCU UR30, c[0x0][0x39c] ;  /* 0x00007380ff1e77ac */ /* 0x000e2e0008000800 */
[----:B------:R0:W-:Y:S02]  /*b030*/  @P1 STG.E.U16 desc[UR20][R8.64], R202 ;  /* 0x000000ca08001986 */ /* 0x0001e4000c101514 */
[----:B0-----:R-:W-:-:S02]  /*b040*/  IMAD.WIDE R8, R74, 0x2, R4 ;  /* 0x000000024a087825 */ /* 0x001fc400078e0204 */
[----:B------:R-:W2:Y:S04]  /*b050*/  LDL.LU.S16 R202, [R1+0x108] ;  /* 0x0001080001ca7983 */ /* 0x000ea80000300600 */
        /* <DEDUP_REMOVED lines=8> */
[----:B------:R-:W1:Y:S01]  /*b0e0*/  LDCU UR6, c[0x0][0x398] ;  /* 0x00007300ff0677ac */ /* 0x000e620008000800 */
[----:B------:R-:W-:Y:S01]  /*b0f0*/  PRMT R75, R203, 0x7632, R75 ;  /* 0x00007632cb4b7816 */ /* 0x000fe2000000004b */
        /* <DEDUP_REMOVED lines=11> */
[----:B------:R-:W-:Y:S01]  /*b1b0*/  IMAD.WIDE R8, R74, 0x2, R6 ;  /* 0x000000024a087825 */ /* 0x000fe200078e0206 */
[----:B------:R-:W1:Y:S01]  /*b1c0*/  LDCU UR6, c[0x0][0x398] ;  /* 0x00007300ff0677ac */ /* 0x000e620008000800 */
[----:B------:R-:W-:Y:S01]  /*b1d0*/  PRMT R75, R204, 0x7632, R75 ;  /* 0x00007632cc4b7816 */ /* 0x000fe2000000004b */
        /* <DEDUP_REMOVED lines=16> */
[----:B0-----:R-:W-:-:S05]  /*b2e0*/  IMAD.WIDE R8, R74, 0x2, R4 ;  /* 0x000000024a087825 */ /* 0x001fca00078e0204 */
        /* <DEDUP_REMOVED lines=121> */
[----:B------:R-:W-:Y:S01]  /*ba80*/  PRMT R75, R216, 0x7632, R75 ;  /* 0x00007632d84b7816 */ /* 0x000fe2000000004b */
[----:B------:R-:W0:Y:S01]  /*ba90*/  LDCU UR4, c[0x0][0x39c] ;  /* 0x00007380ff0477ac */ /* 0x000e220008000800 */
[----:B-1----:R-:W-:Y:S02]  /*baa0*/  ISETP.LT.AND P1, PT, R2, UR6, !P0 ;  /* 0x0000000602007c0c */ /* 0x002fe4000c721270 */
[----:B------:R-:W-:Y:S01]  /*bab0*/  ISETP.LT.AND P0, PT, R3, UR8, !P0 ;  /* 0x0000000803007c0c */ /* 0x000fe2000c701270 */
[C---:B------:R-:W-:Y:S01]  /*bac0*/  IMAD.WIDE R8, R74.reuse, 0x2, R6 ;  /* 0x000000024a087825 */ /* 0x040fe200078e0206 */
[----:B------:R-:W1:Y:S01]  /*bad0*/  LDCU UR8, c[0x0][0x398] ;  /* 0x00007300ff0877ac */ /* 0x000e620008000800 */
[----:B------:R-:W0:Y:S08]  /*bae0*/  LDCU UR6, c[0x0][0x398] ;  /* 0x00007300ff0677ac */ /* 0x000e300008000800 */
        /* <DEDUP_REMOVED lines=8> */
[----:B------:R-:W-:Y:S01]  /*bb70*/  ISETP.LT.AND P1, PT, R2, UR56, !P0 ;  /* 0x0000003802007c0c */ /* 0x000fe2000c721270 */
[----:B------:R-:W-:Y:S01]  /*bb80*/  IMAD.WIDE R8, R74, 0x2, R6 ;  /* 0x000000024a087825 */ /* 0x000fe200078e0206 */
[----:B------:R-:W-:Y:S01]  /*bb90*/  ISETP.LT.AND P3, PT, R3, UR44, !P0 ;  /* 0x0000002c03007c0c */ /* 0x000fe2000c761270 */
[----:B------:R-:W0:Y:S01]  /*bba0*/  LDCU UR56, c[0x0][0x398] ;  /* 0x00007300ff3877ac */ /* 0x000e220008000800 */
[----:B--2---:R-:W-:Y:S01]  /*bbb0*/  PRMT R189, R202, 0x7610, R189 ;  /* 0x00007610cabd7816 */ /* 0x004fe200000000bd */
[----:B------:R-:W2:Y:S08]  /*bbc0*/  LDCU UR44, c[0x0][0x398] ;  /* 0x00007300ff2c77ac */ /* 0x000eb00008000800 */
[----:B------:R0:W-:Y:S02]  /*bbd0*/  @P1 STG.E.U16 desc[UR20][R8.64], R217 ;  /* 0x000000d908001986 */ /* 0x0001e4000c101514 */
[----:B0-----:R-:W-:-:S05]  /*bbe0*/  VIADD R8, R0, 0x15 ;  /* 0x0000001500087836 */ /* 0x001fca0000000000 */
[----:B------:R-:W-:Y:S01]  /*bbf0*/  ISETP.GE.AND P2, PT, R8, UR28, PT ;  /* 0x0000001c08007c0c */ /* 0x000fe2000bf46270 */
[----:B------:R-:W-:Y:S01]  /*bc00*/  VIADD R8, R0, 0x16 ;  /* 0x0000001600087836 */ /* 0x000fe20000000000 */
[----:B------:R-:W0:Y:S02]  /*bc10*/  LDCU UR28, c[0x0][0x39c] ;  /* 0x00007380ff1c77ac */ /* 0x000e240008000800 */
[----:B------:R-:W-:Y:S02]  /*bc20*/  ISETP.LT.AND P0, PT, R2, UR47, !P2 ;  /* 0x0000002f02007c0c */ /* 0x000fe4000d701270 */
[----:B------:R-:W-:Y:S01]  /*bc30*/  ISETP.GE.AND P1, PT, R8, UR71, PT ;  /* 0x0000004708007c0c */ /* 0x000fe2000bf26270 */
[C---:B------:R-:W-:Y:S01]  /*bc40*/  IMAD.WIDE R8, R74.reuse, 0x2, R4 ;  /* 0x000000024a087825 */ /* 0x040fe200078e0204 */
[C---:B------:R-:W-:Y:S01]  /*bc50*/  ISETP.LT.AND P2, PT, R3.reuse, UR43, !P2 ;  /* 0x0000002b03007c0c */ /* 0x040fe2000d741270 */
[----:B------:R-:W0:Y:S02]  /*bc60*/  LDCU UR43, c[0x0][0x39c] ;  /* 0x00007380ff2b77ac */ /* 0x000e240008000800 */
[----:B------:R-:W-:Y:S01]  /*bc70*/  VIADD R74, R74, UR18 ;  /* 0x000000124a4a7c36 */ /* 0x000fe20008000000 */
[----:B------:R1:W-:Y:S01]  /*bc80*/  @P3 STG.E.U16 desc[UR20][R8.64], R75 ;  /* 0x0000004b08003986 */ /* 0x0003e2000c101514 */
[----:B------:R-:W-:Y:S01]  /*bc90*/  ISETP.LT.AND P4, PT, R2, UR37, !P1 ;  /* 0x0000002502007c0c */ /* 0x000fe2000cf81270 */
[----:B------:R-:W0:Y:S01]  /*bca0*/  LDCU UR47, c[0x0][0x398] ;  /* 0x00007300ff2f77ac */ /* 0x000e220008000800 */
[----:B------:R-:W0:Y:S01]  /*bcb0*/  LDCU UR71, c[0x0][0x398] ;  /* 0x00007300ff4777ac */ /* 0x000e220008000800 */
[----:B-1----:R-:W-:Y:S01]  /*bcc0*/  IMAD.WIDE R8, R74, 0x2, R6 ;  /* 0x000000024a087825 */ /* 0x002fe200078e0206 */
[----:B------:R-:W1:Y:S04]  /*bcd0*/  LDCU UR37, c[0x0][0x398] ;  /* 0x00007300ff2577ac */ /* 0x000e680008000800 */
[----:B------:R0:W-:Y:S01]  /*bce0*/  @P0 STG.E.U16 desc[UR20][R8.64], R218 ;  /* 0x000000da08000986 */ /* 0x0001e2000c101514 */
[----:B------:R-:W-:Y:S01]  /*bcf0*/  ISETP.LT.AND P1, PT, R3, UR39, !P1 ;  /* 0x0000002703007c0c */ /* 0x000fe2000cf21270 */
[----:B------:R-:W-:Y:S01]  /*bd00*/  VIADD R75, R0, 0x17 ;  /* 0x00000017004b7836 */ /* 0x000fe20000000000 */
[----:B------:R-:W1:Y:S01]  /*bd10*/  LDCU UR39, c[0x0][0x398] ;  /* 0x00007300ff2777ac */ /* 0x000e620008000800 */
[----:B0-----:R-:W-:-:S04]  /*bd20*/  IMAD.WIDE R8, R74, 0x2, R4 ;  /* 0x000000024a087825 */ /* 0x001fc800078e0204 */
[----:B------:R-:W-:Y:S01]  /*bd30*/  VIADD R74, R74, UR18 ;  /* 0x000000124a4a7c36 */ /* 0x000fe20008000000 */
[----:B------:R0:W-:Y:S01]  /*bd40*/  @P2 STG.E.U16 desc[UR20][R8.64], R131 ;  /* 0x0000008308002986 */ /* 0x0001e2000c101514 */
[----:B------:R-:W-:Y:S01]  /*bd50*/  ISETP.GE.AND P3, PT, R75, UR4, PT ;  /* 0x000000044b007c0c */ /* 0x000fe2000bf66270 */
[----:B------:R-:W-:Y:S01]  /*bd60*/  VIADD R75, R0, 0x18 ;  /* 0x00000018004b7836 */ /* 0x000fe20000000000 */
[----:B------:R-:W1:Y:S01]  /*bd70*/  LDCU UR4, c[0x0][0x39c] ;  /* 0x00007380ff0477ac */ /* 0x000e620008000800 */
[----:B0-----:R-:W-:Y:S01]  /*bd80*/  IMAD.WIDE R8, R74, 0x2, R6 ;  /* 0x000000024a087825 */ /* 0x001fe200078e0206 */
[----:B------:R-:W-:-:S04]  /*bd90*/  PRMT R131, R219, 0x7632, R131 ;  /* 0x00007632db837816 */ /* 0x000fc80000000083 */
[----:B------:R0:W-:Y:S01]  /*bda0*/  @P4 STG.E.U16 desc[UR20][R8.64], R219 ;  /* 0x000000db08004986 */ /* 0x0001e2000c101514 */
[----:B----4-:R-:W-:Y:S01]  /*bdb0*/  ISETP.LT.AND P0, PT, R2, UR12, !P3 ;  /* 0x0000000c02007c0c */ /* 0x010fe2000df01270 */
[----:B------:R-:W4:Y:S01]  /*bdc0*/  LDCU UR12, c[0x0][0x398] ;  /* 0x00007300ff0c77ac */ /* 0x000f220008000800 */
[----:B------:R-:W-:Y:S02]  /*bdd0*/  ISETP.LT.AND P3, PT, R3, UR70, !P3 ;  /* 0x0000004603007c0c */ /* 0x000fe4000df61270 */
[----:B------:R-:W-:Y:S01]  /*bde0*/  ISETP.GE.AND P5, PT, R75, UR34, PT ;  /* 0x000000224b007c0c */ /* 0x000fe2000bfa6270 */
[----:B0-----:R-:W-:Y:S01]  /*bdf0*/  IMAD.WIDE R8, R74, 0x2, R4 ;  /* 0x000000024a087825 */ /* 0x001fe200078e0204 */
[----:B------:R-:W0:Y:S04]  /*be00*/  LDCU UR34, c[0x0][0x39c] ;  /* 0x00007380ff2277ac */ /* 0x000e280008000800 */
[----:B------:R1:W-:Y:S01]  /*be10*/  @P1 STG.E.U16 desc[UR20][R8.64], R131 ;  /* 0x0000008308001986 */ /* 0x0003e2000c101514 */
[----:B------:R-:W-:Y:S01]  /*be20*/  VIADD R75, R0, 0x19 ;  /* 0x00000019004b7836 */ /* 0x000fe20000000000 */
[----:B------:R-:W-:Y:S01]  /*be30*/  ISETP.LT.AND P2, PT, R2, UR53, !P5 ;  /* 0x0000003502007c0c */ /* 0x000fe2000ef41270 */
[----:B------:R-:W0:Y:S03]  /*be40*/  LDCU UR70, c[0x0][0x398] ;  /* 0x00007300ff4677ac */ /* 0x000e260008000800 */
[----:B------:R-:W-:Y:S01]  /*be50*/  ISETP.GE.AND P6, PT, R75, UR48, PT ;  /* 0x000000304b007c0c */ /* 0x000fe2000bfc6270 */
[----:B------:R-:W0:Y:S01]  /*be60*/  LDCU UR48, c[0x0][0x39c] ;  /* 0x00007380ff3077ac */ /* 0x000e220008000800 */
[----:B-1----:R-:W-:Y:S01]  /*be70*/  VIADD R8, R0, 0x1a ;  /* 0x0000001a00087836 */ /* 0x002fe20000000000 */
[----:B------:R-:W1:Y:S01]  /*be80*/  LDCU UR53, c[0x0][0x398] ;  /* 0x00007300ff3577ac */ /* 0x000e620008000800 */
[----:B------:R-:W-:-:S03]  /*be90*/  VIADD R131, R74, UR18 ;  /* 0x000000124a837c36 */ /* 0x000fc60008000000 */
[----:B-----5:R-:W-:Y:S01]  /*bea0*/  ISETP.GE.AND P4, PT, R8, UR10, PT ;  /* 0x0000000a08007c0c */ /* 0x020fe2000bf86270 */
[----:B------:R-:W-:Y:S01]  /*beb0*/  IMAD.WIDE R8, R131, 0x2, R6 ;  /* 0x0000000283087825 */ /* 0x000fe200078e0206 */
[----:B------:R-:W-:Y:S01]  /*bec0*/  ISETP.LT.AND P5, PT, R3, UR54, !P5 ;  /* 0x0000003603007c0c */ /* 0x000fe2000efa1270 */
[----:B------:R-:W5:Y:S02]  /*bed0*/  LDCU UR54, c[0x0][0x398] ;  /* 0x00007300ff3677ac */ /* 0x000f640008000800 */
[----:B------:R-:W-:Y:S01]  /*bee0*/  IMAD.WIDE R74, R131, 0x2, R4 ;  /* 0x00000002834a7825 */ /* 0x000fe200078e0204 */
[----:B------:R-:W-:Y:S01]  /*bef0*/  @P0 STG.E.U16 desc[UR20][R8.64], R221 ;  /* 0x000000dd08000986 */ /* 0x000fe2000c101514 */
[C---:B------:R-:W-:Y:S01]  /*bf00*/  ISETP.LT.AND P1, PT, R2.reuse, UR60, !P6 ;  /* 0x0000003c02007c0c */ /* 0x040fe2000f721270 */
[----:B------:R-:W0:Y:S02]  /*bf10*/  LDCU UR10, c[0x0][0x39c] ;  /* 0x00007380ff0a77ac */ /* 0x000e240008000800 */
[----:B------:R1:W-:Y:S01]  /*bf20*/  @P3 STG.E.U16 desc[UR20][R74.64], R185 ;  /* 0x000000b94a003986 */ /* 0x0003e2000c101514 */
[----:B------:R-:W-:Y:S01]  /*bf30*/  ISETP.LT.AND P6, PT, R3, UR69, !P6 ;  /* 0x0000004503007c0c */ /* 0x000fe2000f7c1270 */
[----:B------:R-:W0:Y:S01]  /*bf40*/  LDCU UR60, c[0x0][0x398] ;  /* 0x00007300ff3c77ac */ /* 0x000e220008000800 */
[----:B------:R-:W-:Y:S01]  /*bf50*/  ISETP.LT.AND P0, PT, R2, UR8, !P4 ;  /* 0x0000000802007c0c */ /* 0x000fe2000e701270 */
[----:B-1----:R-:W-:Y:S01]  /*bf60*/  VIADD R74, R131, UR18 ;  /* 0x00000012834a7c36 */ /* 0x002fe20008000000 */
[----:B------:R-:W1:Y:S03]  /*bf70*/  LDCU UR69, c[0x0][0x398] ;  /* 0x00007300ff4577ac */ /* 0x000e660008000800 */
[----:B------:R-:W-:Y:S01]  /*bf80*/  IMAD.WIDE R8, R74, 0x2, R6 ;  /* 0x000000024a087825 */ /* 0x000fe200078e0206 */
[----:B------:R-:W-:Y:S01]  /*bf90*/  PRMT R131, R223, 0x7632, R131 ;  /* 0x00007632df837816 */ /* 0x000fe20000000083 */
[----:B------:R-:W0:Y:S02]  /*bfa0*/  LDCU UR8, c[0x0][0x398] ;  /* 0x00007300ff0877ac */ /* 0x000e240008000800 */
[----:B------:R-:W-:Y:S01]  /*bfb0*/  VIADD R75, R0, 0x1b ;  /* 0x0000001b004b7836 */ /* 0x000fe20000000000 */
[----:B------:R1:W-:Y:S01]  /*bfc0*/  @P2 STG.E.U16 desc[UR20][R8.64], R223 ;  /* 0x000000df08002986 */ /* 0x0003e2000c101514 */
[C---:B------:R-:W-:Y:S01]  /*bfd0*/  VIADD R185, R74.reuse, UR18 ;  /* 0x000000124ab97c36 */ /* 0x040fe20008000000 */
[----:B------:R-:W-:Y:S01]  /*bfe0*/  ISETP.LT.AND P4, PT, R3, UR61, !P4 ;  /* 0x0000003d03007c0c */ /* 0x000fe2000e781270 */
[----:B------:R-:W0:Y:S01]  /*bff0*/  LDCU UR61, c[0x0][0x398] ;  /* 0x00007300ff3d77ac */ /* 0x000e220008000800 */
[----:B------:R-:W-:Y:S01]  /*c000*/  ISETP.GE.AND P3, PT, R75, UR52, PT ;  /* 0x000000344b007c0c */ /* 0x000fe2000bf66270 */
[----:B------:R-:W0:Y:S01]  /*c010*/  LDCU UR52, c[0x0][0x39c] ;  /* 0x00007380ff3477ac */ /* 0x000e220008000800 */
[----:B-1----:R-:W-:-:S04]  /*c020*/  IMAD.WIDE R8, R74, 0x2, R4 ;  /* 0x000000024a087825 */ /* 0x002fc800078e0204 */
[C---:B------:R-:W-:Y:S01]  /*c030*/  IMAD.WIDE R74, R185.reuse, 0x2, R6 ;  /* 0x00000002b94a7825 */ /* 0x040fe200078e0206 */
[----:B------:R1:W-:Y:S01]  /*c040*/  @P5 STG.E.U16 desc[UR20][R8.64], R131 ;  /* 0x0000008308005986 */ /* 0x0003e2000c101514 */
[----:B------:R-:W-:Y:S01]  /*c050*/  ISETP.GE.AND P5, PT, R186, UR59, PT ;  /* 0x0000003bba007c0c */ /* 0x000fe2000bfa6270 */
[----:B------:R-:W0:Y:S01]  /*c060*/  LDCU UR59, c[0x0][0x39c] ;  /* 0x00007380ff3b77ac */ /* 0x000e220008000800 */
[----:B------:R-:W-:Y:S01]  /*c070*/  VIADD R186, R185, UR18 ;  /* 0x00000012b9ba7c36 */ /* 0x000fe20008000000 */
[----:B------:R0:W-:Y:S01]  /*c080*/  @P1 STG.E.U16 desc[UR20][R74.64], R225 ;  /* 0x000000e14a001986 */ /* 0x0001e2000c101514 */
[----:B---3--:R-:W-:Y:S01]  /*c090*/  ISETP.LT.AND P2, PT, R2, UR29, !P3 ;  /* 0x0000001d02007c0c */ /* 0x008fe2000df41270 */
[----:B------:R-:W3:Y:S01]  /*c0a0*/  LDCU UR29, c[0x0][0x398] ;  /* 0x00007300ff1d77ac */ /* 0x000ee20008000800 */
[----:B-1----:R-:W-:Y:S01]  /*c0b0*/  PRMT R131, R225, 0x7632, R131 ;  /* 0x00007632e1837816 */ /* 0x002fe20000000083 */
[----:B------:R-:W-:-:S04]  /*c0c0*/  IMAD.WIDE R8, R185, 0x2, R4 ;  /* 0x00000002b9087825 */ /* 0x000fc800078e0204 */
[----:B------:R-:W-:Y:S01]  /*c0d0*/  VIADD R185, R0, 0x1d ;  /* 0x0000001d00b97836 */ /* 0x000fe20000000000 */
[----:B------:R1:W-:Y:S01]  /*c0e0*/  @P6 STG.E.U16 desc[UR20][R8.64], R131 ;  /* 0x0000008308006986 */ /* 0x0003e2000c101514 */
[----:B------:R-:W-:Y:S01]  /*c0f0*/  ISETP.LT.AND P3, PT, R3, UR68, !P3 ;  /* 0x0000004403007c0c */ /* 0x000fe2000df61270 */
[----:B0-----:R-:W-:Y:S01]  /*c100*/  IMAD.WIDE R74, R186, 0x2, R6 ;  /* 0x00000002ba4a7825 */ /* 0x001fe200078e0206 */
[----:B------:R-:W-:Y:S01]  /*c110*/  ISETP.LT.AND P1, PT, R2, UR45, !P5 ;  /* 0x0000002d02007c0c */ /* 0x000fe2000ef21270 */
[----:B------:R-:W0:Y:S01]  /*c120*/  LDCU UR68, c[0x0][0x398] ;  /* 0x00007300ff4477ac */ /* 0x000e220008000800 */
[----:B------:R-:W-:Y:S01]  /*c130*/  ISETP.GE.AND P6, PT, R185, UR32, PT ;  /* 0x00000020b9007c0c */ /* 0x000fe2000bfc6270 */
[C---:B------:R-:W-:Y:S01]  /*c140*/  VIADD R185, R186.reuse, UR18 ;  /* 0x00000012bab97c36 */ /* 0x040fe20008000000 */
[----:B------:R2:W-:Y:S01]  /*c150*/  @P0 STG.E.U16 desc[UR20][R74.64], R227 ;  /* 0x000000e34a000986 */ /* 0x0005e2000c101514 */
[----:B-1----:R-:W-:Y:S01]  /*c160*/  PRMT R131, R227, 0x7632, R131 ;  /* 0x00007632e3837816 */ /* 0x002fe20000000083 */
[----:B------:R-:W-:Y:S01]  /*c170*/  IMAD.WIDE R8, R186, 0x2, R4 ;  /* 0x00000002ba087825 */ /* 0x000fe200078e0204 */
[----:B------:R-:W-:Y:S01]  /*c180*/  ISETP.LT.AND P5, PT, R3, UR75, !P5 ;  /* 0x0000004b03007c0c */ /* 0x000fe2000efa1270 */
[----:B------:R-:W1:Y:S02]  /*c190*/  LDCU UR32, c[0x0][0x39c] ;  /* 0x00007380ff2077ac */ /* 0x000e640008000800 */
[----:B------:R-:W-:Y:S01]  /*c1a0*/  VIADD R186, R0, 0x1e ;  /* 0x0000001e00ba7836 */ /* 0x000fe20000000000 */
[----:B------:R0:W-:Y:S01]  /*c1b0*/  @P4 STG.E.U16 desc[UR20][R8.64], R131 ;  /* 0x0000008308004986 */ /* 0x0001e2000c101514 */
[C---:B--2---:R-:W-:Y:S01]  /*c1c0*/  IMAD.WIDE R74, R185.reuse, 0x2, R6 ;  /* 0x00000002b94a7825 */ /* 0x044fe200078e0206 */
[----:B------:R-:W-:Y:S01]  /*c1d0*/  ISETP.LT.AND P0, PT, R2, UR42, !P6 ;  /* 0x0000002a02007c0c */ /* 0x000fe2000f701270 */
[----:B------:R-:W2:Y:S01]  /*c1e0*/  LDCU UR45, c[0x0][0x398] ;  /* 0x00007300ff2d77ac */ /* 0x000ea20008000800 */
[----:B------:R-:W-:Y:S01]  /*c1f0*/  ISETP.GE.AND P4, PT, R186, UR58, PT ;  /* 0x0000003aba007c0c */ /* 0x000fe2000bf86270 */
[----:B------:R-:W-:Y:S01]  /*c200*/  VIADD R186, R185, UR18 ;  /* 0x00000012b9ba7c36 */ /* 0x000fe20008000000 */
[----:B------:R1:W-:Y:S01]  /*c210*/  @P2 STG.E.U16 desc[UR20][R74.64], R229 ;  /* 0x000000e54a002986 */ /* 0x0003e2000c101514 */
[----:B------:R-:W2:Y:S01]  /*c220*/  LDCU UR75, c[0x0][0x398] ;  /* 0x00007300ff4b77ac */ /* 0x000ea20008000800 */
[----:B0-----:R-:W-:Y:S01]  /*c230*/  PRMT R131, R229, 0x7632, R131 ;  /* 0x00007632e5837816 */ /* 0x001fe20000000083 */
[----:B------:R-:W-:Y:S01]  /*c240*/  IMAD.WIDE R8, R185, 0x2, R4 ;  /* 0x00000002b9087825 */ /* 0x000fe200078e0204 */
[----:B------:R-:W-:Y:S01]  /*c250*/  ISETP.LT.AND P6, PT, R3, UR41, !P6 ;  /* 0x0000002903007c0c */ /* 0x000fe2000f7c1270 */
[----:B------:R-:W0:Y:S02]  /*c260*/  LDCU UR58, c[0x0][0x39c] ;  /* 0x00007380ff3a77ac */ /* 0x000e240008000800 */
[----:B------:R-:W-:Y:S01]  /*c270*/  VIADD R185, R0, 0x1f ;  /* 0x0000001f00b97836 */ /* 0x000fe20000000000 */
[----:B------:R2:W-:Y:S01]  /*c280*/  @P3 STG.E.U16 desc[UR20][R8.64], R131 ;  /* 0x0000008308003986 */ /* 0x0005e2000c101514 */
[----:B-1----:R-:W-:Y:S01]  /*c290*/  IMAD.WIDE R74, R186, 0x2, R6 ;  /* 0x00000002ba4a7825 */ /* 0x002fe200078e0206 */
[----:B------:R-:W-:Y:S01]  /*c2a0*/  ISETP.LT.AND P2, PT, R2, UR36, !P4 ;  /* 0x0000002402007c0c */ /* 0x000fe2000e741270 */
[----:B------:R-:W1:Y:S01]  /*c2b0*/  LDCU UR42, c[0x0][0x398] ;  /* 0x00007300ff2a77ac */ /* 0x000e620008000800 */
[----:B------:R-:W-:Y:S01]  /*c2c0*/  ISETP.GE.AND P3, PT, R185, UR46, PT ;  /* 0x0000002eb9007c0c */ /* 0x000fe2000bf66270 */
[C---:B------:R-:W-:Y:S01]  /*c2d0*/  VIADD R185, R186.reuse, UR18 ;  /* 0x00000012bab97c36 */ /* 0x040fe20008000000 */
[----:B------:R0:W-:Y:S01]  /*c2e0*/  @P1 STG.E.U16 desc[UR20][R74.64], R231 ;  /* 0x000000e74a001986 */ /* 0x0001e2000c101514 */
[----:B------:R-:W1:Y:S01]  /*c2f0*/  LDCU UR41, c[0x0][0x398] ;  /* 0x00007300ff2977ac */ /* 0x000e620008000800 */
[----:B--2---:R-:W-:Y:S01]  /*c300*/  PRMT R131, R231, 0x7632, R131 ;  /* 0x00007632e7837816 */ /* 0x004fe20000000083 */
[----:B------:R-:W-:Y:S01]  /*c310*/  IMAD.WIDE R8, R186, 0x2, R4 ;  /* 0x00000002ba087825 */ /* 0x000fe200078e0204 */
[----:B------:R-:W-:Y:S01]  /*c320*/  ISETP.LT.AND P4, PT, R3, UR33, !P4 ;  /* 0x0000002103007c0c */ /* 0x000fe2000e781270 */
[----:B------:R-:W2:Y:S02]  /*c330*/  LDCU UR46, c[0x0][0x39c] ;  /* 0x00007380ff2e77ac */ /* 0x000ea40008000800 */
[----:B------:R-:W-:Y:S01]  /*c340*/  VIADD R186, R0, 0x20 ;  /* 0x0000002000ba7836 */ /* 0x000fe20000000000 */
[----:B------:R1:W-:Y:S01]  /*c350*/  @P5 STG.E.U16 desc[UR20][R8.64], R131 ;  /* 0x0000008308005986 */ /* 0x0003e2000c101514 */
[C---:B0-----:R-:W-:Y:S01]  /*c360*/  IMAD.WIDE R74, R185.reuse, 0x2, R6 ;  /* 0x00000002b94a7825 */ /* 0x041fe200078e0206 */
[----:B------:R-:W-:Y:S01]  /*c370*/  ISETP.LT.AND P1, PT, R2, UR24, !P3 ;  /* 0x0000001802007c0c */ /* 0x000fe2000df21270 */
[----:B------:R-:W0:Y:S01]  /*c380*/  LDCU UR36, c[0x0][0x398] ;  /* 0x00007300ff2477ac */ /* 0x000e220008000800 */
[----:B------:R-:W-:Y:S01]  /*c390*/  ISETP.GE.AND P5, PT, R186, UR50, PT ;  /* 0x00000032ba007c0c */ /* 0x000fe2000bfa6270 */
[----:B------:R-:W-:Y:S01]  /*c3a0*/  VIADD R186, R185, UR18 ;  /* 0x00000012b9ba7c36 */ /* 0x000fe20008000000 */
[----:B------:R2:W-:Y:S01]  /*c3b0*/  @P0 STG.E.U16 desc[UR20][R74.64], R233 ;  /* 0x000000e94a000986 */ /* 0x0005e2000c101514 */
[----:B------:R-:W0:Y:S01]  /*c3c0*/  LDCU UR33, c[0x0][0x398] ;  /* 0x00007300ff2177ac */ /* 0x000e220008000800 */
[----:B-1----:R-:W-:Y:S01]  /*c3d0*/  PRMT R131, R233, 0x7632, R131 ;  /* 0x00007632e9837816 */ /* 0x002fe20000000083 */
[----:B------:R-:W-:Y:S01]  /*c3e0*/  IMAD.WIDE R8, R185, 0x2, R4 ;  /* 0x00000002b9087825 */ /* 0x000fe200078e0204 */
[----:B------:R-:W-:Y:S01]  /*c3f0*/  ISETP.LT.AND P3, PT, R3, UR57, !P3 ;  /* 0x0000003903007c0c */ /* 0x000fe2000df61270 */
[----:B------:R-:W1:Y:S02]  /*c400*/  LDCU UR50, c[0x0][0x39c] ;  /* 0x00007380ff3277ac */ /* 0x000e640008000800 */
[----:B------:R-:W-:Y:S01]  /*c410*/  VIADD R185, R0, 0x21 ;  /* 0x0000002100b97836 */ /* 0x000fe20000000000 */
[----:B------:R0:W-:Y:S01]  /*c420*/  @P6 STG.E.U16 desc[UR20][R8.64], R131 ;  /* 0x0000008308006986 */ /* 0x0001e2000c101514 */
[----:B--2---:R-:W-:Y:S01]  /*c430*/  IMAD.WIDE R74, R186, 0x2, R6 ;  /* 0x00000002ba4a7825 */ /* 0x004fe200078e0206 */
[----:B------:R-:W-:Y:S01]  /*c440*/  ISETP.LT.AND P0, PT, R2, UR67, !P5 ;  /* 0x0000004302007c0c */ /* 0x000fe2000ef01270 */
[----:B------:R-:W2:Y:S01]  /*c450*/  LDCU UR24, c[0x0][0x398] ;  /* 0x00007300ff1877ac */ /* 0x000ea20008000800 */
[----:B------:R-:W-:Y:S01]  /*c460*/  ISETP.GE.AND P6, PT, R185, UR65, PT ;  /* 0x00000041b9007c0c */ /* 0x000fe2000bfc6270 */
[C---:B------:R-:W-:Y:S01]  /*c470*/  VIADD R185, R186.reuse, UR18 ;  /* 0x00000012bab97c36 */ /* 0x040fe20008000000 */
        /* <DEDUP_REMOVED lines=8> */
[C---:B-1----:R-:W-:Y:S01]  /*c500*/  IMAD.WIDE R74, R185.reuse, 0x2, R6 ;  /* 0x00000002b94a7825 */ /* 0x042fe200078e0206 */
[----:B------:R-:W-:Y:S01]  /*c510*/  ISETP.LT.AND P2, PT, R2, UR31, !P6 ;  /* 0x0000001f02007c0c */ /* 0x000fe2000f741270 */
[----:B------:R-:W1:Y:S01]  /*c520*/  LDCU UR67, c[0x0][0x398] ;  /* 0x00007300ff4377ac */ /* 0x000e620008000800 */
[----:B------:R-:W-:Y:S01]  /*c530*/  ISETP.GE.AND P4, PT, R186, UR30, PT ;  /* 0x0000001eba007c0c */ /* 0x000fe2000bf86270 */
[----:B------:R-:W-:Y:S01]  /*c540*/  VIADD R186, R185, UR18 ;  /* 0x00000012b9ba7c36 */ /* 0x000fe20008000000 */
        /* <DEDUP_REMOVED lines=8> */
[----:B0-----:R-:W-:Y:S01]  /*c5d0*/  IMAD.WIDE R74, R186, 0x2, R6 ;  /* 0x00000002ba4a7825 */ /* 0x001fe200078e0206 */
[----:B------:R-:W-:Y:S01]  /*c5e0*/  ISETP.LT.AND P1, PT, R2, UR66, !P4 ;  /* 0x0000004202007c0c */ /* 0x000fe2000e721270 */
[----:B------:R-:W0:Y:S01]  /*c5f0*/  LDCU UR31, c[0x0][0x398] ;  /* 0x00007300ff1f77ac */ /* 0x000e220008000800 */
[----:B------:R-:W-:Y:S01]  /*c600*/  ISETP.GE.AND P3, PT, R185, UR49, PT ;  /* 0x00000031b9007c0c */ /* 0x000fe2000bf66270 */
[C---:B------:R-:W-:Y:S01]  /*c610*/  VIADD R185, R186.reuse, UR18 ;  /* 0x00000012bab97c36 */ /* 0x040fe20008000000 */
        /* <DEDUP_REMOVED lines=53> */
[----:B------:R-:W-:Y:S01]  /*c970*/  ISETP.LT.AND P4, PT, R3, UR6, !P4 ;  /* 0x0000000603007c0c */ /* 0x000fe2000e781270 */
        /* <DEDUP_REMOVED lines=8> */
[----:B------:R-:W1:Y:S02]  /*ca00*/  LDCU UR76, c[0x0][0x398] ;  /* 0x00007300ff4c77ac */ /* 0x000e640008000800 */
[----:B------:R-:W-:Y:S01]  /*ca10*/  ISETP.GE.AND P5, PT, R186, UR38, PT ;  /* 0x00000026ba007c0c */ /* 0x000fe2000bfa6270 */
[----:B------:R-:W-:Y:S01]  /*ca20*/  VIADD R186, R185, UR18 ;  /* 0x00000012b9ba7c36 */ /* 0x000fe20008000000 */
[----:B------:R-:W-:Y:S01]  /*ca30*/  ISETP.LT.AND P3, PT, R3, UR72, !P3 ;  /* 0x0000004803007c0c */ /* 0x000fe2000df61270 */
[----:B------:R0:W-:Y:S01]  /*ca40*/  @P1 STG.E.U16 desc[UR20][R74.64], R249 ;  /* 0x000000f94a001986 */ /* 0x0001e2000c101514 */
[----:B------:R-:W1:Y:S01]  /*ca50*/  LDCU UR38, c[0x0][0x39c] ;  /* 0x00007380ff2677ac */ /* 0x000e620008000800 */
[----:B--2---:R-:W-:Y:S01]  /*ca60*/  PRMT R131, R249, 0x7632, R131 ;  /* 0x00007632f9837816 */ /* 0x004fe20000000083 */
[----:B------:R-:W-:Y:S01]  /*ca70*/  IMAD.WIDE R8, R185, 0x2, R4 ;  /* 0x00000002b9087825 */ /* 0x000fe200078e0204 */
[----:B------:R-:W2:Y:S03]  /*ca80*/  LDCU UR6, c[0x0][0x398] ;  /* 0x00007300ff0677ac */ /* 0x000ea60008000800 */
[----:B------:R-:W-:Y:S01]  /*ca90*/  VIADD R185, R0, 0x29 ;  /* 0x0000002900b97836 */ /* 0x000fe20000000000 */
[----:B------:R1:W-:Y:S01]  /*caa0*/  @P6 STG.E.U16 desc[UR20][R8.64], R131 ;  /* 0x0000008308006986 */ /* 0x0003e2000c101514 */
[C---:B0-----:R-:W-:Y:S01]  /*cab0*/  IMAD.WIDE R74, R186.reuse, 0x2, R6 ;  /* 0x00000002ba4a7825 */ /* 0x041fe200078e0206 */
[----:B------:R-:W0:Y:S02]  /*cac0*/  LDCU UR56, c[0x0][0x398] ;  /* 0x00007300ff3877ac */ /* 0x000e240008000800 */
[----:B------:R-:W-:Y:S01]  /*cad0*/  ISETP.GE.AND P6, PT, R185, UR28, PT ;  /* 0x0000001cb9007c0c */ /* 0x000fe2000bfc6270 */
[----:B------:R-:W-:Y:S01]  /*cae0*/  VIADD R185, R186, UR18 ;  /* 0x00000012bab97c36 */ /* 0x000fe20008000000 */
[----:B------:R2:W-:Y:S01]  /*caf0*/  @P0 STG.E.U16 desc[UR20][R74.64], R251 ;  /* 0x000000fb4a000986 */ /* 0x0005e2000c101514 */
[----:B------:R-:W-:Y:S01]  /*cb00*/  ISETP.LT.AND P1, PT, R2, UR62, !P5 ;  /* 0x0000003e02007c0c */ /* 0x000fe2000ef21270 */
[----:B------:R-:W0:Y:S01]  /*cb10*/  LDCU UR28, c[0x0][0x39c] ;  /* 0x00007380ff1c77ac */ /* 0x000e220008000800 */
[----:B-1----:R-:W-:Y:S01]  /*cb20*/  PRMT R131, R251, 0x7632, R131 ;  /* 0x00007632fb837816 */ /* 0x002fe20000000083 */
[----:B------:R-:W-:Y:S01]  /*cb30*/  IMAD.WIDE R8, R186, 0x2, R4 ;  /* 0x00000002ba087825 */ /* 0x000fe200078e0204 */
[----:B------:R-:W1:Y:S03]  /*cb40*/  LDCU UR72, c[0x0][0x398] ;  /* 0x00007300ff4877ac */ /* 0x000e660008000800 */
[----:B--2---:R-:W-:Y:S01]  /*cb50*/  IMAD.WIDE R74, R185, 0x2, R6 ;  /* 0x00000002b94a7825 */ /* 0x004fe200078e0206 */
[----:B------:R2:W-:Y:S01]  /*cb60*/  @P4 STG.E.U16 desc[UR20][R8.64], R131 ;  /* 0x0000008308004986 */ /* 0x0005e2000c101514 */
[----:B------:R-:W-:Y:S01]  /*cb70*/  ISETP.LT.AND P0, PT, R2, UR47, !P6 ;  /* 0x0000002f02007c0c */ /* 0x000fe2000f701270 */
[----:B------:R-:W0:Y:S02]  /*cb80*/  LDCU UR62, c[0x0][0x398] ;  /* 0x00007300ff3e77ac */ /* 0x000e240008000800 */
[----:B------:R-:W-:Y:S01]  /*cb90*/  @P2 STG.E.U16 desc[UR20][R74.64], R189 ;  /* 0x000000bd4a002986 */ /* 0x000fe2000c101514 */
[----:B--2---:R-:W-:Y:S01]  /*cba0*/  PRMT R131, R201, 0x7610, R131 ;  /* 0x00007610c9837816 */ /* 0x004fe20000000083 */
[----:B------:R-:W-:-:S02]  /*cbb0*/  IMAD.WIDE R8, R185, 0x2, R4 ;  /* 0x00000002b9087825 */ /* 0x000fc400078e0204 */
[----:B------:R-:W2:Y:S01]  /*cbc0*/  LDL.LU.S16 R201, [R1+0x116] ;  /* 0x0001160001c97983 */ /* 0x000ea20000300600 */
[----:B------:R-:W-:Y:S01]  /*cbd0*/  ISETP.LT.AND P5, PT, R3, UR44, !P5 ;  /* 0x0000002c03007c0c */ /* 0x000fe2000efa1270 */
[----:B------:R-:W0:Y:S02]  /*cbe0*/  LDCU UR44, c[0x0][0x398] ;  /* 0x00007300ff2c77ac */ /* 0x000e240008000800 */
[----:B------:R1:W-:Y:S01]  /*cbf0*/  @P3 STG.E.U16 desc[UR20][R8.64], R131 ;  /* 0x0000008308003986 */ /* 0x0003e2000c101514 */
[----:B------:R-:W-:Y:S01]  /*cc00*/  VIADD R186, R0, 0x2a ;  /* 0x0000002a00ba7836 */ /* 0x000fe20000000000 */
[----:B------:R-:W0:Y:S02]  /*cc10*/  LDCU UR47, c[0x0][0x398] ;  /* 0x00007300ff2f77ac */ /* 0x000e240008000800 */
[----:B------:R-:W3:Y:S01]  /*cc20*/  LDL.S16 R202, [R1+0x118] ;  /* 0x0001180001ca7983 */ /* 0x000ee20000100600 */
[----:B-1----:R-:W-:-:S03]  /*cc30*/  PRMT R131, R200, 0x7610, R131 ;  /* 0x00007610c8837816 */ /* 0x002fc60000000083 */
[----:B------:R-:W3:Y:S01]  /*cc40*/  LDL.LU.S16 R200, [R1+0x11a] ;  /* 0x00011a0001c87983 */ /* 0x000ee20000300600 */
[----:B------:R-:W-:Y:S01]  /*cc50*/  ISETP.GE.AND P4, PT, R186, UR43, PT ;  /* 0x0000002bba007c0c */ /* 0x000fe2000bf86270 */
[----:B------:R-:W-:Y:S01]  /*cc60*/  VIADD R186, R185, UR18 ;  /* 0x00000012b9ba7c36 */ /* 0x000fe20008000000 */
[----:B------:R-:W-:Y:S01]  /*cc70*/  ISETP.LT.AND P6, PT, R3, UR71, !P6 ;  /* 0x0000004703007c0c */ /* 0x000fe2000f7c1270 */
[----:B------:R-:W-:Y:S01]  /*cc80*/  VIADD R185, R0, 0x2b ;  /* 0x0000002b00b97836 */ /* 0x000fe20000000000 */
[----:B------:R-:W-:Y:S01]  /*cc90*/  PRMT R189, R204, 0x7610, R189 ;  /* 0x00007610ccbd7816 */ /* 0x000fe200000000bd */
[----:B------:R-:W-:Y:S01]  /*cca0*/  IMAD.WIDE R74, R186, 0x2, R6 ;  /* 0x00000002ba4a7825 */ /* 0x000fe200078e0206 */
[----:B------:R-:W5:Y:S01]  /*ccb0*/  LDL.S16 R204, [R1+0x11c] ;  /* 0x00011c0001cc7983 */ /* 0x000f620000100600 */
[----:B------:R-:W-:Y:S01]  /*ccc0*/  ISETP.LT.AND P2, PT, R2, UR37, !P4 ;  /* 0x0000002502007c0c */ /* 0x000fe2000e741270 */
[----:B------:R-:W1:Y:S01]  /*ccd0*/  LDCU UR43, c[0x0][0x39c] ;  /* 0x00007380ff2b77ac */ /* 0x000e620008000800 */
[----:B------:R-:W-:Y:S01]  /*cce0*/  ISETP.GE.AND P3, PT, R185, UR4, PT ;  /* 0x00000004b9007c0c */ /* 0x000fe2000bf66270 */
[C---:B------:R-:W-:Y:S01]  /*ccf0*/  IMAD.WIDE R8, R186.reuse, 0x2, R4 ;  /* 0x00000002ba087825 */ /* 0x040fe200078e0204 */
[----:B------:R0:W-:Y:S01]  /*cd00*/  @P1 STG.E.U16 desc[UR20][R74.64], R189 ;  /* 0x000000bd4a001986 */ /* 0x0001e2000c101514 */
[----:B------:R-:W-:Y:S01]  /*cd10*/  ISETP.LT.AND P4, PT, R3, UR39, !P4 ;  /* 0x0000002703007c0c */ /* 0x000fe2000e781270 */
[----:B------:R-:W1:Y:S01]  /*cd20*/  LDCU UR71, c[0x0][0x398] ;  /* 0x00007300ff4777ac */ /* 0x000e620008000800 */
[----:B------:R-:W-:Y:S01]  /*cd30*/  VIADD R185, R186, UR18 ;  /* 0x00000012bab97c36 */ /* 0x000fe20008000000 */
[----:B------:R4:W-:Y:S01]  /*cd40*/  @P5 STG.E.U16 desc[UR20][R8.64], R131 ;  /* 0x0000008308005986 */ /* 0x0009e2000c101514 */
[----:B------:R-:W1:Y:S01]  /*cd50*/  LDCU UR4, c[0x0][0x39c] ;  /* 0x00007380ff0477ac */ /* 0x000e620008000800 */
[----:B------:R-:W1:Y:S01]  /*cd60*/  LDCU UR37, c[0x0][0x398] ;  /* 0x00007300ff2577ac */ /* 0x000e620008000800 */
[----:B0-----:R-:W-:Y:S01]  /*cd70*/  PRMT R189, R203, 0x7610, R189 ;  /* 0x00007610cbbd7816 */ /* 0x001fe200000000bd */
[C---:B------:R-:W-:Y:S01]  /*cd80*/  IMAD.WIDE R74, R185.reuse, 0x2, R6 ;  /* 0x00000002b94a7825 */ /* 0x040fe200078e0206 */
[----:B----4-:R-:W-:Y:S01]  /*cd90*/  ISETP.LT.AND P1, PT, R2, UR12, !P3 ;  /* 0x0000000c02007c0c */ /* 0x010fe2000df21270 */
[----:B------:R-:W0:Y:S02]  /*cda0*/  LDCU UR39, c[0x0][0x398] ;  /* 0x00007300ff2777ac */ /* 0x000e240008000800 */
[----:B------:R-:W-:Y:S01]  /*cdb0*/  IMAD.WIDE R8, R185, 0x2, R4 ;  /* 0x00000002b9087825 */ /* 0x000fe200078e0204 */
[----:B------:R-:W-:Y:S01]  /*cdc0*/  @P0 STG.E.U16 desc[UR20][R74.64], R189 ;  /* 0x000000bd4a000986 */ /* 0x000fe2000c101514 */
[----:B--2---:R-:W-:-:S02]  /*cdd0*/  PRMT R131, R201, 0x7610, R131 ;  /* 0x00007610c9837816 */ /* 0x004fc40000000083 */
[----:B------:R-:W-:Y:S01]  /*cde0*/  VIADD R186, R0, 0x2c ;  /* 0x0000002c00ba7836 */ /* 0x000fe20000000000 */
[----:B------:R-:W2:Y:S01]  /*cdf0*/  LDL.LU.S16 R201, [R1+0x11e] ;  /* 0x00011e0001c97983 */ /* 0x000ea20000300600 */
[----:B------:R-:W4:Y:S03]  /*ce00*/  LDCU UR12, c[0x0][0x398] ;  /* 0x00007300ff0c77ac */ /* 0x000f260008000800 */
[----:B------:R3:W-:Y:S04]  /*ce10*/  @P6 STG.E.U16 desc[UR20][R8.64], R131 ;  /* 0x0000008308006986 */ /* 0x0007e8000c101514 */
[----:B------:R-:W4:Y:S01]  /*ce20*/  LDL.S16 R203, [R1+0x120] ;  /* 0x0001200001cb7983 */ /* 0x000f220000100600 */
[----:B---3--:R-:W-:-:S03]  /*ce30*/  PRMT R131, R200, 0x7610, R131 ;  /* 0x00007610c8837816 */ /* 0x008fc60000000083 */
[----:B------:R-:W3:Y:S01]  /*ce40*/  LDL.LU.S16 R200, [R1+0x122] ;  /* 0x0001220001c87983 */ /* 0x000ee20000300600 */
[----:B------:R-:W-:Y:S01]  /*ce50*/  ISETP.GE.AND P5, PT, R186, UR34, PT ;  /* 0x00000022ba007c0c */ /* 0x000fe2000bfa6270 */
[----:B------:R-:W-:Y:S01]  /*ce60*/  VIADD R186, R185, UR18 ;  /* 0x00000012b9ba7c36 */ /* 0x000fe20008000000 */
[----:B------:R-:W-:Y:S01]  /*ce70*/  ISETP.LT.AND P3, PT, R3, UR70, !P3 ;  /* 0x0000004603007c0c */ /* 0x000fe2000df61270 */
[----:B------:R-:W-:Y:S01]  /*ce80*/  VIADD R185, R0, 0x2d ;  /* 0x0000002d00b97836 */ /* 0x000fe20000000000 */
[----:B------:R-:W-:Y:S01]  /*ce90*/  PRMT R189, R202, 0x7610, R189 ;  /* 0x00007610cabd7816 */ /* 0x000fe200000000bd */
[----:B------:R-:W-:Y:S01]  /*cea0*/  IMAD.WIDE R74, R186, 0x2, R6 ;  /* 0x00000002ba4a7825 */ /* 0x000fe200078e0206 */
[----:B------:R-:W4:Y:S01]  /*ceb0*/  LDL.S16 R202, [R1+0x124] ;  /* 0x0001240001ca7983 */ /* 0x000f220000100600 */
[----:B------:R-:W-:Y:S01]  /*cec0*/  ISETP.LT.AND P0, PT, R2, UR53, !P5 ;  /* 0x0000003502007c0c */ /* 0x000fe2000ef01270 */
[----:B------:R-:W0:Y:S01]  /*ced0*/  LDCU UR34, c[0x0][0x39c] ;  /* 0x00007380ff2277ac */ /* 0x000e220008000800 */
[----:B------:R-:W-:Y:S01]  /*cee0*/  ISETP.GE.AND P6, PT, R185, UR48, PT ;  /* 0x00000030b9007c0c */ /* 0x000fe2000bfc6270 */
[C---:B------:R-:W-:Y:S01]  /*cef0*/  IMAD.WIDE R8, R186.reuse, 0x2, R4 ;  /* 0x00000002ba087825 */ /* 0x040fe200078e0204 */
[----:B------:R1:W-:Y:S01]  /*cf00*/  @P2 STG.E.U16 desc[UR20][R74.64], R189 ;  /* 0x000000bd4a002986 */ /* 0x0003e2000c101514 */
[----:B-----5:R-:W-:Y:S01]  /*cf10*/  ISETP.LT.AND P5, PT, R3, UR54, !P5 ;  /* 0x0000003603007c0c */ /* 0x020fe2000efa1270 */
[----:B------:R-:W5:Y:S01]  /*cf20*/  LDCU UR48, c[0x0][0x39c] ;  /* 0x00007380ff3077ac */ /* 0x000f620008000800 */
[----:B------:R-:W-:Y:S01]  /*cf30*/  VIADD R185, R186, UR18 ;  /* 0x00000012bab97c36 */ /* 0x000fe20008000000 */
[----:B------:R0:W-:Y:S01]  /*cf40*/  @P4 STG.E.U16 desc[UR20][R8.64], R131 ;  /* 0x0000008308004986 */ /* 0x0001e2000c101514 */
[----:B------:R-:W2:Y:S01]  /*cf50*/  LDCU UR70, c[0x0][0x398] ;  /* 0x00007300ff4677ac */ /* 0x000ea20008000800 */
[----:B------:R-:W2:Y:S01]  /*cf60*/  LDCU UR53, c[0x0][0x398] ;  /* 0x00007300ff3577ac */ /* 0x000ea20008000800 */
[----:B-1----:R-:W-:Y:S01]  /*cf70*/  PRMT R189, R204, 0x7610, R189 ;  /* 0x00007610ccbd7816 */ /* 0x002fe200000000bd */
[C---:B------:R-:W-:Y:S01]  /*cf80*/  IMAD.WIDE R74, R185.reuse, 0x2, R6 ;  /* 0x00000002b94a7825 */ /* 0x040fe200078e0206 */
[----:B------:R-:W-:Y:S01]  /*cf90*/  ISETP.LT.AND P2, PT, R2, UR60, !P6 ;  /* 0x0000003c02007c0c */ /* 0x000fe2000f741270 */
[----:B------:R-:W1:Y:S02]  /*cfa0*/  LDCU UR54, c[0x0][0x398] ;  /* 0x00007300ff3677ac */ /* 0x000e640008000800 */
[----:B0-----:R-:W-:Y:S01]  /*cfb0*/  IMAD.WIDE R8, R185, 0x2, R4 ;  /* 0x00000002b9087825 */ /* 0x001fe200078e0204 */
[----:B------:R-:W-:Y:S01]  /*cfc0*/  @P1 STG.E.U16 desc[UR20][R74.64], R189 ;  /* 0x000000bd4a001986 */ /* 0x000fe2000c101514 */
[----:B--2---:R-:W-:-:S02]  /*cfd0*/  PRMT R131, R201, 0x7610, R131 ;  /* 0x00007610c9837816 */ /* 0x004fc40000000083 */
[----:B------:R-:W-:Y:S01]  /*cfe0*/  VIADD R186, R0, 0x2e ;  /* 0x0000002e00ba7836 */ /* 0x000fe20000000000 */
[----:B------:R-:W2:Y:S01]  /*cff0*/  LDL.LU.S16 R201, [R1+0x126] ;  /* 0x0001260001c97983 */ /* 0x000ea20000300600 */
[----:B------:R-:W0:Y:S03]  /*d000*/  LDCU UR60, c[0x0][0x398] ;  /* 0x00007300ff3c77ac */ /* 0x000e260008000800 */
[----:B------:R3:W-:Y:S04]  /*d010*/  @P3 STG.E.U16 desc[UR20][R8.64], R131 ;  /* 0x0000008308003986 */ /* 0x0007e8000c101514 */
[----:B------:R-:W5:Y:S01]  /*d020*/  LDL.S16 R204, [R1+0x128] ;  /* 0x0001280001cc7983 */ /* 0x000f620000100600 */
[----:B---3--:R-:W-:-:S03]  /*d030*/  PRMT R131, R200, 0x7610, R131 ;  /* 0x00007610c8837816 */ /* 0x008fc60000000083 */
[----:B------:R-:W3:Y:S01]  /*d040*/  LDL.LU.S16 R200, [R1+0x12a] ;  /* 0x00012a0001c87983 */ /* 0x000ee20000300600 */
[----:B------:R-:W-:Y:S01]  /*d050*/  ISETP.GE.AND P4, PT, R186, UR10, PT ;  /* 0x0000000aba007c0c */ /* 0x000fe2000bf86270 */
[----:B------:R-:W-:Y:S01]  /*d060*/  VIADD R186, R185, UR18 ;  /* 0x00000012b9ba7c36 */ /* 0x000fe20008000000 */
[----:B------:R-:W-:Y:S01]  /*d070*/  ISETP.LT.AND P6, PT, R3, UR69, !P6 ;  /* 0x0000004503007c0c */ /* 0x000fe2000f7c1270 */
[----:B------:R-:W-:Y:S01]  /*d080*/  VIADD R185, R0, 0x2f ;  /* 0x0000002f00b97836 */ /* 0x000fe20000000000 */
[----:B----4-:R-:W-:Y:S01]  /*d090*/  PRMT R189, R203, 0x7610, R189 ;  /* 0x00007610cbbd7816 */ /* 0x010fe200000000bd */
[----:B------:R-:W-:Y:S01]  /*d0a0*/  IMAD.WIDE R74, R186, 0x2, R6 ;  /* 0x00000002ba4a7825 */ /* 0x000fe200078e0206 */
[----:B------:R-:W4:Y:S01]  /*d0b0*/  LDL.S16 R203, [R1+0x12c] ;  /* 0x00012c0001cb7983 */ /* 0x000f220000100600 */
[----:B------:R-:W-:Y:S01]  /*d0c0*/  ISETP.LT.AND P1, PT, R2, UR8, !P4 ;  /* 0x0000000802007c0c */ /* 0x000fe2000e721270 */
[----:B------:R-:W0:Y:S01]  /*d0d0*/  LDCU UR10, c[0x0][0x39c] ;  /* 0x00007380ff0a77ac */ /* 0x000e220008000800 */
[----:B------:R-:W-:Y:S01]  /*d0e0*/  ISETP.GE.AND P3, PT, R185, UR52, PT ;  /* 0x00000034b9007c0c */ /* 0x000fe2000bf66270 */
[C---:B------:R-:W-:Y:S01]  /*d0f0*/  IMAD.WIDE R8, R186.reuse, 0x2, R4 ;  /* 0x00000002ba087825 */ /* 0x040fe200078e0204 */
[----:B------:R1:W-:Y:S01]  /*d100*/  @P0 STG.E.U16 desc[UR20][R74.64], R189 ;  /* 0x000000bd4a000986 */ /* 0x0003e2000c101514 */
[----:B------:R-:W-:Y:S01]  /*d110*/  ISETP.LT.AND P4, PT, R3, UR61, !P4 ;  /* 0x0000003d03007c0c */ /* 0x000fe2000e781270 */
[----:B------:R-:W0:Y:S01]  /*d120*/  LDCU UR69, c[0x0][0x398] ;  /* 0x00007300ff4577ac */ /* 0x000e220008000800 */
        /* <DEDUP_REMOVED lines=15> */
[----:B------:R-:W2:Y:S01]  /*d220*/  LDL.S16 R202, [R1+0x130] ;  /* 0x0001300001ca7983 */ /* 0x000ea20000100600 */
[----:B---3--:R-:W-:-:S03]  /*d230*/  PRMT R131, R200, 0x7610, R131 ;  /* 0x00007610c8837816 */ /* 0x008fc60000000083 */
[----:B------:R-:W3:Y:S01]  /*d240*/  LDL.LU.S16 R200, [R1+0x132] ;  /* 0x0001320001c87983 */ /* 0x000ee20000300600 */
[----:B------:R-:W-:Y:S01]  /*d250*/  ISETP.GE.AND P5, PT, R186, UR59, PT ;  /* 0x0000003bba007c0c */ /* 0x000fe2000bfa6270 */
[----:B------:R-:W-:Y:S01]  /*d260*/  VIADD R186, R185, UR18 ;  /* 0x00000012b9ba7c36 */ /* 0x000fe20008000000 */
[----:B------:R-:W-:Y:S01]  /*d270*/  ISETP.LT.AND P3, PT, R3, UR68, !P3 ;  /* 0x0000004403007c0c */ /* 0x000fe2000df61270 */
[----:B------:R-:W-:Y:S01]  /*d280*/  VIADD R185, R0, 0x31 ;  /* 0x0000003100b97836 */ /* 0x000fe20000000000 */
[----:B-----5:R-:W-:Y:S01]  /*d290*/  PRMT R189, R204, 0x7610, R189 ;  /* 0x00007610ccbd7816 */ /* 0x020fe200000000bd */
[----:B------:R-:W-:Y:S01]  /*d2a0*/  IMAD.WIDE R74, R186, 0x2, R6 ;  /* 0x00000002ba4a7825 */ /* 0x000fe200078e0206 */
[----:B------:R-:W5:Y:S01]  /*d2b0*/  LDL.S16 R204, [R1+0x134] ;  /* 0x0001340001cc7983 */ /* 0x000f620000100600 */
        /* <DEDUP_REMOVED lines=9> */
[----:B------:R-:W0:Y:S01]  /*d350*/  LDCU UR32, c[0x0][0x39c] ;  /* 0x00007380ff2077ac */ /* 0x000e220008000800 */
[----:B------:R-:W0:Y:S01]  /*d360*/  LDCU UR45, c[0x0][0x398] ;  /* 0x00007300ff2d77ac */ /* 0x000e220008000800 */
[----:B----4-:R-:W-:Y:S01]  /*d370*/  PRMT R189, R203, 0x7610, R189 ;  /* 0x00007610cbbd7816 */ /* 0x010fe200000000bd */
[C---:B------:R-:W-:Y:S01]  /*d380*/  IMAD.WIDE R74, R185.reuse, 0x2, R6 ;  /* 0x00000002b94a7825 */ /* 0x040fe200078e0206 */
[----:B------:R-:W-:Y:S01]  /*d390*/  ISETP.LT.AND P1, PT, R2, UR42, !P6 ;  /* 0x0000002a02007c0c */ /* 0x000fe2000f721270 */
[----:B------:R-:W4:Y:S02]  /*d3a0*/  LDCU UR75, c[0x0][0x398] ;  /* 0x00007300ff4b77ac */ /* 0x000f240008000800 */
[----:B-1----:R-:W-:Y:S01]  /*d3b0*/  IMAD.WIDE R8, R185, 0x2, R4 ;  /* 0x00000002b9087825 */ /* 0x002fe200078e0204 */
[----:B------:R-:W-:Y:S01]  /*d3c0*/  @P0 STG.E.U16 desc[UR20][R74.64], R189 ;  /* 0x000000bd4a000986 */ /* 0x000fe2000c101514 */
[----:B--2---:R-:W-:-:S02]  /*d3d0*/  PRMT R131, R201, 0x7610, R131 ;  /* 0x00007610c9837816 */ /* 0x004fc40000000083 */
[----:B------:R-:W-:Y:S01]  /*d3e0*/  VIADD R186, R0, 0x32 ;  /* 0x0000003200ba7836 */ /* 0x000fe20000000000 */
[----:B------:R-:W2:Y:S01]  /*d3f0*/  LDL.LU.S16 R201, [R1+0x136] ;  /* 0x0001360001c97983 */ /* 0x000ea20000300600 */
[----:B------:R-:W1:Y:S03]  /*d400*/  LDCU UR42, c[0x0][0x398] ;  /* 0x00007300ff2a77ac */ /* 0x000e660008000800 */
        /* <DEDUP_REMOVED lines=22> */
[----:B-----5:R-:W-:Y:S01]  /*d570*/  PRMT R189, R204, 0x7610, R189 ;  /* 0x00007610ccbd7816 */ /* 0x020fe200000000bd */
[C---:B------:R-:W-:Y:S01]  /*d580*/  IMAD.WIDE R74, R185.reuse, 0x2, R6 ;  /* 0x00000002b94a7825 */ /* 0x040fe200078e0206 */
[----:B------:R-:W-:Y:S01]  /*d590*/  ISETP.LT.AND P2, PT, R2, UR24, !P3 ;  /* 0x0000001802007c0c */ /* 0x000fe2000df41270 */
[----:B------:R-:W5:Y:S02]  /*d5a0*/  LDCU UR33, c[0x0][0x398] ;  /* 0x00007300ff2177ac */ /* 0x000f640008000800 */
[----:B-1----:R-:W-:Y:S01]  /*d5b0*/  IMAD.WIDE R8, R185, 0x2, R4 ;  /* 0x00000002b9087825 */ /* 0x002fe200078e0204 */
[----:B------:R-:W-:Y:S01]  /*d5c0*/  @P1 STG.E.U16 desc[UR20][R74.64], R189 ;  /* 0x000000bd4a001986 */ /* 0x000fe2000c101514 */
[----:B--2---:R-:W-:-:S02]  /*d5d0*/  PRMT R131, R201, 0x7610, R131 ;  /* 0x00007610c9837816 */ /* 0x004fc40000000083 */
[----:B------:R-:W-:Y:S01]  /*d5e0*/  VIADD R186, R0, 0x34 ;  /* 0x0000003400ba7836 */ /* 0x000fe20000000000 */
[----:B------:R-:W2:Y:S01]  /*d5f0*/  LDL.LU.S16 R201, [R1+0x13e] ;  /* 0x00013e0001c97983 */ /* 0x000ea20000300600 */
[----:B------:R-:W1:Y:S03]  /*d600*/  LDCU UR24, c[0x0][0x398] ;  /* 0x00007300ff1877ac */ /* 0x000e660008000800 */
        /* <DEDUP_REMOVED lines=120> */
[----:B------:R-:W4:Y:S01]  /*dd90*/  LDL.LU.S16 R202, [R1+0x15e] ;  /* 0x00015e0001ca7983 */ /* 0x000f220000300600 */
[----:B------:R-:W-:Y:S01]  /*dda0*/  ISETP.LT.AND P0, PT, R2, UR56, !P3 ;  /* 0x0000003802007c0c */ /* 0x000fe2000df01270 */
[----:B------:R-:W1:Y:S01]  /*ddb0*/  LDCU UR6, c[0x0][0x398] ;  /* 0x00007300ff0677ac */ /* 0x000e620008000800 */
[----:B0-----:R-:W-:Y:S01]  /*ddc0*/  IMAD.WIDE R8, R185, 0x2, R4 ;  /* 0x00000002b9087825 */ /* 0x001fe200078e0204 */
[----:B------:R-:W-:Y:S01]  /*ddd0*/  @P2 STG.E.U16 desc[UR20][R74.64], R189 ;  /* 0x000000bd4a002986 */ /* 0x000fe2000c101514 */
[----:B--2---:R-:W-:-:S02]  /*dde0*/  PRMT R131, R201, 0x7610, R131 ;  /* 0x00007610c9837816 */ /* 0x004fc40000000083 */
[----:B------:R-:W-:Y:S01]  /*ddf0*/  VIADD R186, R0, 0x3c ;  /* 0x0000003c00ba7836 */ /* 0x000fe20000000000 */
[----:B------:R-:W2:Y:S01]  /*de00*/  LDL.S16 R201, [R1+0x160] ;  /* 0x0001600001c97983 */ /* 0x000ea20000100600 */
[----:B------:R-:W0:Y:S03]  /*de10*/  LDCU UR56, c[0x0][0x398] ;  /* 0x00007300ff3877ac */ /* 0x000e260008000800 */
[----:B------:R3:W-:Y:S02]  /*de20*/  @P6 STG.E.U16 desc[UR20][R8.64], R131 ;  /* 0x0000008308006986 */ /* 0x0007e4000c101514 */
[----:B---3--:R-:W-:Y:S02]  /*de30*/  PRMT R131, R200, 0x7610, R131 ;  /* 0x00007610c8837816 */ /* 0x008fe40000000083 */
[----:B------:R-:W3:Y:S01]  /*de40*/  LDL.LU.S16 R200, [R1+0x162] ;  /* 0x0001620001c87983 */ /* 0x000ee20000300600 */
[----:B------:R-:W-:Y:S01]  /*de50*/  ISETP.GE.AND P5, PT, R186, UR38, PT ;  /* 0x00000026ba007c0c */ /* 0x000fe2000bfa6270 */
[----:B------:R-:W-:Y:S01]  /*de60*/  VIADD R186, R185, UR18 ;  /* 0x00000012b9ba7c36 */ /* 0x000fe20008000000 */
[----:B-----5:R-:W-:Y:S01]  /*de70*/  PRMT R189, R204, 0x7610, R189 ;  /* 0x00007610ccbd7816 */ /* 0x020fe200000000bd */
[----:B------:R-:W-:Y:S01]  /*de80*/  VIADD R185, R0, 0x3d ;  /* 0x0000003d00b97836 */ /* 0x000fe20000000000 */
[----:B------:R-:W5:Y:S01]  /*de90*/  LDL.S16 R205, [R1+0x164] ;  /* 0x0001640001cd7983 */ /* 0x000f620000100600 */
[C---:B------:R-:W-:Y:S01]  /*dea0*/  IMAD.WIDE R74, R186.reuse, 0x2, R6 ;  /* 0x00000002ba4a7825 */ /* 0x040fe200078e0206 */
[----:B------:R-:W-:Y:S01]  /*deb0*/  ISETP.LT.AND P3, PT, R3, UR72, !P3 ;  /* 0x0000004803007c0c */ /* 0x000fe2000df61270 */
[----:B------:R-:W0:Y:S01]  /*dec0*/  LDCU UR38, c[0x0][0x39c] ;  /* 0x00007380ff2677ac */ /* 0x000e220008000800 */
[----:B------:R-:W-:Y:S01]  /*ded0*/  ISETP.GE.AND P6, PT, R185, UR28, PT ;  /* 0x0000001cb9007c0c */ /* 0x000fe2000bfc6270 */
[C---:B------:R-:W-:Y:S01]  /*dee0*/  VIADD R185, R186.reuse, UR18 ;  /* 0x00000012bab97c36 */ /* 0x040fe20008000000 */
[----:B------:R-:W5:Y:S01]  /*def0*/  LDL.LU.S16 R204, [R1+0x166] ;  /* 0x0001660001cc7983 */ /* 0x000f620000300600 */
[----:B------:R-:W-:Y:S01]  /*df00*/  IMAD.WIDE R8, R186, 0x2, R4 ;  /* 0x00000002ba087825 */ /* 0x000fe200078e0204 */
[----:B------:R-:W-:Y:S01]  /*df10*/  ISETP.LT.AND P2, PT, R2, UR62, !P5 ;  /* 0x0000003e02007c0c */ /* 0x000fe2000ef41270 */
[----:B------:R-:W0:Y:S01]  /*df20*/  LDCU UR72, c[0x0][0x398] ;  /* 0x00007300ff4877ac */ /* 0x000e220008000800 */
[----:B------:R4:W-:Y:S01]  /*df30*/  @P1 STG.E.U16 desc[UR20][R74.64], R189 ;  /* 0x000000bd4a001986 */ /* 0x0009e2000c101514 */
[----:B------:R-:W-:Y:S01]  /*df40*/  VIADD R186, R0, 0x3e ;  /* 0x0000003e00ba7836 */ /* 0x000fe20000000000 */
[----:B------:R-:W0:Y:S02]  /*df50*/  LDCU UR28, c[0x0][0x39c] ;  /* 0x00007380ff1c77ac */ /* 0x000e240008000800 */
[----:B------:R1:W-:Y:S01]  /*df60*/  @P4 STG.E.U16 desc[UR20][R8.64], R131 ;  /* 0x0000008308004986 */ /* 0x0003e2000c101514 */
[----:B------:R-:W-:Y:S01]  /*df70*/  PRMT R196, R242, 0x7632, R196 ;  /* 0x00007632f2c47816 */ /* 0x000fe200000000c4 */
[----:B------:R-:W0:Y:S01]  /*df80*/  LDCU UR62, c[0x0][0x398] ;  /* 0x00007300ff3e77ac */ /* 0x000e220008000800 */
[----:B----4-:R-:W-:Y:S01]  /*df90*/  PRMT R189, R203, 0x7610, R189 ;  /* 0x00007610cbbd7816 */ /* 0x010fe200000000bd */
[----:B------:R-:W-:Y:S01]  /*dfa0*/  IMAD.WIDE R74, R185, 0x2, R6 ;  /* 0x00000002b94a7825 */ /* 0x000fe200078e0206 */
[----:B------:R-:W4:Y:S01]  /*dfb0*/  LDL.S16 R203, [R1+0x168] ;  /* 0x0001680001cb7983 */ /* 0x000f220000100600 */
[----:B-1----:R-:W-:-:S02]  /*dfc0*/  PRMT R131, R202, 0x7610, R131 ;  /* 0x00007610ca837816 */ /* 0x002fc40000000083 */
[----:B------:R-:W-:Y:S01]  /*dfd0*/  IMAD.WIDE R8, R185, 0x2, R4 ;  /* 0x00000002b9087825 */ /* 0x000fe200078e0204 */
[----:B------:R2:W-:Y:S04]  /*dfe0*/  @P0 STG.E.U16 desc[UR20][R74.64], R189 ;  /* 0x000000bd4a000986 */ /* 0x0005e8000c101514 */
[----:B------:R-:W4:Y:S04]  /*dff0*/  LDL.LU.S16 R202, [R1+0x16a] ;  /* 0x00016a0001ca7983 */ /* 0x000f280000300600 */
[----:B------:R3:W-:Y:S01]  /*e000*/  @P3 STG.E.U16 desc[UR20][R8.64], R131 ;  /* 0x0000008308003986 */ /* 0x0007e2000c101514 */
[----:B--2---:R-:W-:-:S03]  /*e010*/  PRMT R189, R201, 0x7610, R189 ;  /* 0x00007610c9bd7816 */ /* 0x004fc600000000bd */
[----:B------:R-:W2:Y:S01]  /*e020*/  LDL.S16 R201, [R1+0x16c] ;  /* 0x00016c0001c97983 */ /* 0x000ea20000100600 */
[----:B---3--:R-:W-:-:S03]  /*e030*/  PRMT R131, R200, 0x7610, R131 ;  /* 0x00007610c8837816 */ /* 0x008fc60000000083 */
[----:B------:R-:W3:Y:S01]  /*e040*/  LDL.LU.S16 R200, [R1+0x16e] ;  /* 0x00016e0001c87983 */ /* 0x000ee20000300600 */
[----:B------:R-:W-:Y:S01]  /*e050*/  ISETP.LT.AND P5, PT, R3, UR44, !P5 ;  /* 0x0000002c03007c0c */ /* 0x000fe2000efa1270 */
[----:B------:R-:W1:Y:S01]  /*e060*/  LDCU UR44, c[0x0][0x398] ;  /* 0x00007300ff2c77ac */ /* 0x000e620008000800 */
[----:B------:R-:W-:Y:S01]  /*e070*/  ISETP.GE.AND P4, PT, R186, UR43, PT ;  /* 0x0000002bba007c0c */ /* 0x000fe2000bf86270 */
[----:B------:R-:W-:Y:S02]  /*e080*/  VIADD R186, R185, UR18 ;  /* 0x00000012b9ba7c36 */ /* 0x000fe40008000000 */
[----:B------:R-:W-:Y:S01]  /*e090*/  VIADD R185, R0, 0x3f ;  /* 0x0000003f00b97836 */ /* 0x000fe20000000000 */
[----:B------:R-:W-:Y:S01]  /*e0a0*/  ISETP.LT.AND P1, PT, R2, UR47, !P6 ;  /* 0x0000002f02007c0c */ /* 0x000fe2000f721270 */
[C---:B------:R-:W-:Y:S01]  /*e0b0*/  IMAD.WIDE R74, R186.reuse, 0x2, R6 ;  /* 0x00000002ba4a7825 */ /* 0x040fe200078e0206 */
[----:B------:R-:W-:Y:S01]  /*e0c0*/  ISETP.LT.AND P6, PT, R3, UR71, !P6 ;  /* 0x0000004703007c0c */ /* 0x000fe2000f7c1270 */
[----:B------:R-:W0:Y:S01]  /*e0d0*/  LDCU UR43, c[0x0][0x39c] ;  /* 0x00007380ff2b77ac */ /* 0x000e220008000800 */
[----:B------:R-:W-:Y:S01]  /*e0e0*/  ISETP.GE.AND P3, PT, R185, UR4, PT ;  /* 0x00000004b9007c0c */ /* 0x000fe2000bf66270 */
[----:B------:R-:W-:-:S02]  /*e0f0*/  VIADD R185, R186, UR18 ;  /* 0x00000012bab97c36 */ /* 0x000fc40008000000 */
[----:B------:R-:W-:Y:S01]  /*e100*/  IMAD.WIDE R8, R186, 0x2, R4 ;  /* 0x00000002ba087825 */ /* 0x000fe200078e0204 */
[----:B------:R-:W-:Y:S01]  /*e110*/  ISETP.LT.AND P0, PT, R2, UR37, !P4 ;  /* 0x0000002502007c0c */ /* 0x000fe2000e701270 */
[----:B------:R5:W-:Y:S01]  /*e120*/  @P2 STG.E.U16 desc[UR20][R74.64], R189 ;  /* 0x000000bd4a002986 */ /* 0x000be2000c101514 */
[----:B------:R-:W0:Y:S01]  /*e130*/  LDCU UR47, c[0x0][0x398] ;  /* 0x00007300ff2f77ac */ /* 0x000e220008000800 */
[----:B------:R-:W-:Y:S02]  /*e140*/  VIADD R186, R0, 0x40 ;  /* 0x0000004000ba7836 */ /* 0x000fe40000000000 */
[----:B------:R1:W-:Y:S01]  /*e150*/  @P5 STG.E.U16 desc[UR20][R8.64], R131 ;  /* 0x0000008308005986 */ /* 0x0003e2000c101514 */
[----:B------:R-:W0:Y:S02]  /*e160*/  LDCU UR71, c[0x0][0x398] ;  /* 0x00007300ff4777ac */ /* 0x000e240008000800 */
[----:B------:R-:W-:Y:S01]  /*e170*/  ISETP.GE.AND P5, PT, R186, UR34, PT ;  /* 0x00000022ba007c0c */ /* 0x000fe2000bfa6270 */
[----:B------:R-:W-:Y:S01]  /*e180*/  VIADD R186, R185, UR18 ;  /* 0x00000012b9ba7c36 */ /* 0x000fe20008000000 */
[----:B------:R-:W-:Y:S01]  /*e190*/  ISETP.LT.AND P4, PT, R3, UR39, !P4 ;  /* 0x0000002703007c0c */ /* 0x000fe2000e781270 */
[----:B------:R-:W0:Y:S01]  /*e1a0*/  LDCU UR4, c[0x0][0x39c] ;  /* 0x00007380ff0477ac */ /* 0x000e220008000800 */
[----:B-----5:R-:W-:Y:S01]  /*e1b0*/  PRMT R189, R205, 0x7610, R189 ;  /* 0x00007610cdbd7816 */ /* 0x020fe200000000bd */
[C---:B------:R-:W-:Y:S01]  /*e1c0*/  IMAD.WIDE R74, R185.reuse, 0x2, R6 ;  /* 0x00000002b94a7825 */ /* 0x040fe200078e0206 */
[----:B------:R-:W-:Y:S01]  /*e1d0*/  ISETP.LT.AND P2, PT, R2, UR12, !P3 ;  /* 0x0000000c02007c0c */ /* 0x000fe2000df41270 */
[----:B------:R-:W5:Y:S01]  /*e1e0*/  LDCU UR37, c[0x0][0x398] ;  /* 0x00007300ff2577ac */ /* 0x000f620008000800 */
[----:B-1----:R-:W-:Y:S01]  /*e1f0*/  PRMT R131, R204, 0x7610, R131 ;  /* 0x00007610cc837816 */ /* 0x002fe20000000083 */
[----:B------:R-:W-:Y:S01]  /*e200*/  IMAD.WIDE R8, R185, 0x2, R4 ;  /* 0x00000002b9087825 */ /* 0x000fe200078e0204 */
[----:B------:R4:W-:Y:S01]  /*e210*/  @P1 STG.E.U16 desc[UR20][R74.64], R189 ;  /* 0x000000bd4a001986 */ /* 0x0009e2000c101514 */
[----:B------:R-:W1:Y:S02]  /*e220*/  LDCU UR39, c[0x0][0x398] ;  /* 0x00007300ff2777ac */ /* 0x000e640008000800 */
[----:B------:R-:W-:Y:S01]  /*e230*/  VIADD R185, R0, 0x41 ;  /* 0x0000004100b97836 */ /* 0x000fe20000000000 */
[----:B------:R0:W-:Y:S01]  /*e240*/  @P6 STG.E.U16 desc[UR20][R8.64], R131 ;  /* 0x0000008308006986 */ /* 0x0001e2000c101514 */
[----:B------:R-:W-:Y:S01]  /*e250*/  ISETP.LT.AND P3, PT, R3, UR70, !P3 ;  /* 0x0000004603007c0c */ /* 0x000fe2000df61270 */
[----:B------:R-:W1:Y:S02]  /*e260*/  LDCU UR34, c[0x0][0x39c] ;  /* 0x00007380ff2277ac */ /* 0x000e640008000800 */
[----:B------:R-:W-:Y:S01]  /*e270*/  ISETP.GE.AND P6, PT, R185, UR48, PT ;  /* 0x00000030b9007c0c */ /* 0x000fe2000bfc6270 */
[C---:B------:R-:W-:Y:S01]  /*e280*/  VIADD R185, R186.reuse, UR18 ;  /* 0x00000012bab97c36 */ /* 0x040fe20008000000 */
[----:B------:R-:W1:Y:S01]  /*e290*/  LDCU UR12, c[0x0][0x398] ;  /* 0x00007300ff0c77ac */ /* 0x000e620008000800 */
[----:B----4-:R-:W-:Y:S01]  /*e2a0*/  PRMT R189, R203, 0x7610, R189 ;  /* 0x00007610cbbd7816 */ /* 0x010fe200000000bd */
[----:B------:R-:W-:Y:S01]  /*e2b0*/  IMAD.WIDE R74, R186, 0x2, R6 ;  /* 0x00000002ba4a7825 */ /* 0x000fe200078e0206 */
[----:B------:R-:W-:Y:S01]  /*e2c0*/  ISETP.LT.AND P1, PT, R2, UR53, !P5 ;  /* 0x0000003502007c0c */ /* 0x000fe2000ef21270 */
[----:B------:R-:W4:Y:S01]  /*e2d0*/  LDCU UR70, c[0x0][0x398] ;  /* 0x00007300ff4677ac */ /* 0x000f220008000800 */
[----:B0-----:R-:W-:Y:S01]  /*e2e0*/  PRMT R131, R202, 0x7610, R131 ;  /* 0x00007610ca837816 */ /* 0x001fe20000000083 */
[----:B------:R-:W-:Y:S01]  /*e2f0*/  IMAD.WIDE R8, R186, 0x2, R4 ;  /* 0x00000002ba087825 */ /* 0x000fe200078e0204 */
[----:B------:R0:W-:Y:S01]  /*e300*/  @P0 STG.E.U16 desc[UR20][R74.64], R189 ;  /* 0x000000bd4a000986 */ /* 0x0001e2000c101514 */
[----:B------:R-:W1:Y:S02]  /*e310*/  LDCU UR48, c[0x0][0x39c] ;  /* 0x00007380ff3077ac */ /* 0x000e640008000800 */
[----:B------:R-:W-:Y:S01]  /*e320*/  VIADD R186, R0, 0x42 ;  /* 0x0000004200ba7836 */ /* 0x000fe20000000000 */
[----:B------:R1:W-:Y:S01]  /*e330*/  @P4 STG.E.U16 desc[UR20][R8.64], R131 ;  /* 0x0000008308004986 */ /* 0x0003e2000c101514 */
[----:B------:R-:W-:Y:S01]  /*e340*/  ISETP.LT.AND P5, PT, R3, UR54, !P5 ;  /* 0x0000003603007c0c */ /* 0x000fe2000efa1270 */
[----:B------:R-:W2:Y:S01]  /*e350*/  LDCU UR53, c[0x0][0x398] ;  /* 0x00007300ff3577ac */ /* 0x000ea20008000800 */
[C-C-:B0-----:R-:W-:Y:S01]  /*e360*/  IMAD.WIDE R74, R185.reuse, 0x2, R6.reuse ;  /* 0x00000002b94a7825 */ /* 0x141fe200078e0206 */
[----:B------:R-:W-:Y:S01]  /*e370*/  ISETP.GE.AND P4, PT, R186, UR10, PT ;  /* 0x0000000aba007c0c */ /* 0x000fe2000bf86270 */
[----:B------:R-:W0:Y:S02]  /*e380*/  LDCU UR10, c[0x0][0x39c] ;  /* 0x00007380ff0a77ac */ /* 0x000e240008000800 */
[----:B------:R-:W-:Y:S01]  /*e390*/  VIADD R186, R185, UR18 ;  /* 0x00000012b9ba7c36 */ /* 0x000fe20008000000 */
[----:B------:R-:W-:Y:S01]  /*e3a0*/  ISETP.LT.AND P0, PT, R2, UR60, !P6 ;  /* 0x0000003c02007c0c */ /* 0x000fe2000f701270 */
[----:B------:R-:W0:Y:S01]  /*e3b0*/  LDCU UR54, c[0x0][0x398] ;  /* 0x00007300ff3677ac */ /* 0x000e220008000800 */
[----:B------:R-:W-:Y:S01]  /*e3c0*/  ISETP.LT.AND P6, PT, R3, UR69, !P6 ;  /* 0x0000004503007c0c */ /* 0x000fe2000f7c1270 */
[----:B-1----:R-:W-:Y:S01]  /*e3d0*/  IMAD.WIDE R8, R186, 0x2, R6 ;  /* 0x00000002ba087825 */ /* 0x002fe200078e0206 */
[----:B------:R-:W1:Y:S01]  /*e3e0*/  LDCU UR60, c[0x0][0x398] ;  /* 0x00007300ff3c77ac */ /* 0x000e620008000800 */
[----:B------:R-:W0:Y:S01]  /*e3f0*/  LDCU UR69, c[0x0][0x398] ;  /* 0x00007300ff4577ac */ /* 0x000e220008000800 */
[----:B------:R-:W-:-:S02]  /*e400*/  PRMT R197, R88, 0x7610, R197 ;  /* 0x0000761058c57816 */ /* 0x000fc400000000c5 */
[----:B------:R-:W-:Y:S02]  /*e410*/  PRMT R198, R87, 0x7610, R198 ;  /* 0x0000761057c67816 */ /* 0x000fe400000000c6 */
[----:B------:R-:W-:Y:S02]  /*e420*/  PRMT R199, R89, 0x7610, R199 ;  /* 0x0000761059c77816 */ /* 0x000fe400000000c7 */
[----:B--2---:R-:W-:-:S05]  /*e430*/  PRMT R189, R201, 0x7610, R189 ;  /* 0x00007610c9bd7816 */ /* 0x004fca00000000bd */
[----:B------:R2:W-:Y:S02]  /*e440*/  @P2 STG.E.U16 desc[UR20][R74.64], R189 ;  /* 0x000000bd4a002986 */ /* 0x0005e4000c101514 */
[----:B--2---:R-:W-:Y:S01]  /*e450*/  IMAD.WIDE R74, R185, 0x2, R4 ;  /* 0x00000002b94a7825 */ /* 0x004fe200078e0204 */
[----:B---3--:R-:W-:-:S03]  /*e460*/  PRMT R131, R200, 0x7610, R131 ;  /* 0x00007610c8837816 */ /* 0x008fc60000000083 */
[----:B------:R-:W-:Y:S02]  /*e470*/  VIADD R185, R0, 0x43 ;  /* 0x0000004300b97836 */ /* 0x000fe40000000000 */
[----:B------:R2:W-:Y:S03]  /*e480*/  @P3 STG.E.U16 desc[UR20][R74.64], R131 ;  /* 0x000000834a003986 */ /* 0x0005e6000c101514 */
[----:B------:R-:W-:Y:S01]  /*e490*/  ISETP.GE.AND P3, PT, R185, UR52, PT ;  /* 0x00000034b9007c0c */ /* 0x000fe2000bf66270 */
[----:B------:R-:W-:Y:S01]  /*e4a0*/  VIADD R185, R186, UR18 ;  /* 0x00000012bab97c36 */ /* 0x000fe20008000000 */
[----:B------:R3:W-:Y:S01]  /*e4b0*/  @P1 STG.E.U16 desc[UR20][R8.64], R214 ;  /* 0x000000d608001986 */ /* 0x0007e2000c101514 */
[----:B------:R-:W-:Y:S01]  /*e4c0*/  ISETP.LT.AND P2, PT, R2, UR8, !P4 ;  /* 0x0000000802007c0c */ /* 0x000fe2000e741270 */
[----:B------:R-:W0:Y:S01]  /*e4d0*/  LDCU UR52, c[0x0][0x39c] ;  /* 0x00007380ff3477ac */ /* 0x000e220008000800 */
[----:B--2---:R-:W-:Y:S01]  /*e4e0*/  PRMT R131, R214, 0x7632, R131 ;  /* 0x00007632d6837816 */ /* 0x004fe20000000083 */
[----:B------:R-:W-:-:S04]  /*e4f0*/  IMAD.WIDE R74, R186, 0x2, R4 ;  /* 0x00000002ba4a7825 */ /* 0x000fc800078e0204 */
[----:B---3--:R-:W-:Y:S01]  /*e500*/  IMAD.WIDE R8, R185, 0x2, R6 ;  /* 0x00000002b9087825 */ /* 0x008fe200078e0206 */
[----:B------:R-:W-:Y:S01]  /*e510*/  ISETP.LT.AND P1, PT, R2, UR29, !P3 ;  /* 0x0000001d02007c0c */ /* 0x000fe2000df21270 */
[----:B------:R-:W2:Y:S02]  /*e520*/  LDCU UR8, c[0x0][0x398] ;  /* 0x00007300ff0877ac */ /* 0x000ea40008000800 */
[----:B------:R-:W-:Y:S01]  /*e530*/  VIADD R186, R0, 0x44 ;  /* 0x0000004400ba7836 */ /* 0x000fe20000000000 */
[----:B------:R3:W-:Y:S01]  /*e540*/  @P5 STG.E.U16 desc[UR20][R74.64], R131 ;  /* 0x000000834a005986 */ /* 0x0007e2000c101514 */
[----:B------:R-:W-:Y:S01]  /*e550*/  ISETP.LT.AND P4, PT, R3, UR61, !P4 ;  /* 0x0000003d03007c0c */ /* 0x000fe2000e781270 */
[----:B------:R-:W0:Y:S02]  /*e560*/  LDCU UR61, c[0x0][0x398] ;  /* 0x00007300ff3d77ac */ /* 0x000e240008000800 */
[----:B------:R-:W-:Y:S01]  /*e570*/  ISETP.GE.AND P5, PT, R186, UR59, PT ;  /* 0x0000003bba007c0c */ /* 0x000fe2000bfa6270 */
[----:B------:R-:W-:Y:S01]  /*e580*/  VIADD R186, R185, UR18 ;  /* 0x00000012b9ba7c36 */ /* 0x000fe20008000000 */
[----:B------:R1:W-:Y:S01]  /*e590*/  @P0 STG.E.U16 desc[UR20][R8.64], R220 ;  /* 0x000000dc08000986 */ /* 0x0003e2000c101514 */
[----:B------:R-:W-:Y:S01]  /*e5a0*/  ISETP.LT.AND P3, PT, R3, UR68, !P3 ;  /* 0x0000004403007c0c */ /* 0x000fe2000df61270 */
[----:B------:R-:W0:Y:S01]  /*e5b0*/  LDCU UR29, c[0x0][0x398] ;  /* 0x00007300ff1d77ac */ /* 0x000e220008000800 */
[----:B---3--:R-:W-:Y:S01]  /*e5c0*/  PRMT R131, R220, 0x7632, R131 ;  /* 0x00007632dc837816 */ /* 0x008fe20000000083 */
[----:B------:R-:W-:Y:S01]  /*e5d0*/  IMAD.WIDE R74, R185, 0x2, R4 ;  /* 0x00000002b94a7825 */ /* 0x000fe200078e0204 */
[----:B------:R-:W3:Y:S03]  /*e5e0*/  LDCU UR59, c[0x0][0x39c] ;  /* 0x00007380ff3b77ac */ /* 0x000ee60008000800 */
[----:B------:R-:W-:Y:S01]  /*e5f0*/  VIADD R185, R0, 0x45 ;  /* 0x0000004500b97836 */ /* 0x000fe20000000000 */
[----:B------:R0:W-:Y:S01]  /*e600*/  @P6 STG.E.U16 desc[UR20][R74.64], R131 ;  /* 0x000000834a006986 */ /* 0x0001e2000c101514 */
[----:B-1----:R-:W-:Y:S01]  /*e610*/  IMAD.WIDE R8, R186, 0x2, R6 ;  /* 0x00000002ba087825 */ /* 0x002fe200078e0206 */
[----:B------:R-:W-:Y:S01]  /*e620*/  ISETP.LT.AND P0, PT, R2, UR45, !P5 ;  /* 0x0000002d02007c0c */ /* 0x000fe2000ef01270 */
[----:B------:R-:W1:Y:S01]  /*e630*/  LDCU UR68, c[0x0][0x398] ;  /* 0x00007300ff4477ac */ /* 0x000e620008000800 */
[----:B------:R-:W-:Y:S01]  /*e640*/  ISETP.GE.AND P6, PT, R185, UR32, PT ;  /* 0x00000020b9007c0c */ /* 0x000fe2000bfc6270 */
[----:B------:R-:W-:Y:S01]  /*e650*/  VIADD R185, R186, UR18 ;  /* 0x00000012bab97c36 */ /* 0x000fe20008000000 */
[----:B------:R2:W-:Y:S01]  /*e660*/  @P2 STG.E.U16 desc[UR20][R8.64], R222 ;  /* 0x000000de08002986 */ /* 0x0005e2000c101514 */
[----:B0-----:R-:W-:Y:S01]  /*e670*/  PRMT R131, R222, 0x7632, R131 ;  /* 0x00007632de837816 */ /* 0x001fe20000000083 */
[----:B------:R-:W-:Y:S01]  /*e680*/  IMAD.WIDE R74, R186, 0x2, R4 ;  /* 0x00000002ba4a7825 */ /* 0x000fe200078e0204 */
[----:B------:R-:W-:Y:S01]  /*e690*/  ISETP.LT.AND P5, PT, R3, UR75, !P5 ;  /* 0x0000004b03007c0c */ /* 0x000fe2000efa1270 */
[----:B------:R-:W0:Y:S02]  /*e6a0*/  LDCU UR32, c[0x0][0x39c] ;  /* 0x00007380ff2077ac */ /* 0x000e240008000800 */
[----:B------:R-:W-:Y:S01]  /*e6b0*/  VIADD R186, R0, 0x46 ;  /* 0x0000004600ba7836 */ /* 0x000fe20000000000 */
[----:B------:R1:W-:Y:S01]  /*e6c0*/  @P4 STG.E.U16 desc[UR20][R74.64], R131 ;  /* 0x000000834a004986 */ /* 0x0003e2000c101514 */
[C---:B--2---:R-:W-:Y:S01]  /*e6d0*/  IMAD.WIDE R8, R185.reuse, 0x2, R6 ;  /* 0x00000002b9087825 */ /* 0x044fe200078e0206 */
[----:B------:R-:W-:Y:S01]  /*e6e0*/  ISETP.LT.AND P2, PT, R2, UR42, !P6 ;  /* 0x0000002a02007c0c */ /* 0x000fe2000f741270 */
[----:B------:R-:W2:Y:S01]  /*e6f0*/  LDCU UR45, c[0x0][0x398] ;  /* 0x00007300ff2d77ac */ /* 0x000ea20008000800 */
[----:B------:R-:W-:Y:S01]  /*e700*/  ISETP.GE.AND P4, PT, R186, UR58, PT ;  /* 0x0000003aba007c0c */ /* 0x000fe2000bf86270 */
[C---:B------:R-:W-:Y:S01]  /*e710*/  VIADD R186, R185.reuse, UR18 ;  /* 0x00000012b9ba7c36 */ /* 0x040fe20008000000 */
[----:B------:R0:W-:Y:S01]  /*e720*/  @P1 STG.E.U16 desc[UR20][R8.64], R224 ;  /* 0x000000e008001986 */ /* 0x0001e2000c101514 */
[----:B------:R-:W2:Y:S01]  /*e730*/  LDCU UR75, c[0x0][0x398] ;  /* 0x00007300ff4b77ac */ /* 0x000ea20008000800 */
[----:B-1----:R-:W-:Y:S01]  /*e740*/  PRMT R131, R224, 0x7632, R131 ;  /* 0x00007632e0837816 */ /* 0x002fe20000000083 */
[----:B------:R-:W-:Y:S01]  /*e750*/  IMAD.WIDE R74, R185, 0x2, R4 ;  /* 0x00000002b94a7825 */ /* 0x000fe200078e0204 */
[----:B------:R-:W-:Y:S01]  /*e760*/  ISETP.LT.AND P6, PT, R3, UR41, !P6 ;  /* 0x0000002903007c0c */ /* 0x000fe2000f7c1270 */
[----:B------:R-:W1:Y:S02]  /*e770*/  LDCU UR58, c[0x0][0x39c] ;  /* 0x00007380ff3a77ac */ /* 0x000e640008000800 */
[----:B------:R-:W-:Y:S01]  /*e780*/  VIADD R185, R0, 0x47 ;  /* 0x0000004700b97836 */ /* 0x000fe20000000000 */
[----:B------:R2:W-:Y:S01]  /*e790*/  @P3 STG.E.U16 desc[UR20][R74.64], R131 ;  /* 0x000000834a003986 */ /* 0x0005e2000c101514 */
[----:B0-----:R-:W-:Y:S01]  /*e7a0*/  IMAD.WIDE R8, R186, 0x2, R6 ;  /* 0x00000002ba087825 */ /* 0x001fe200078e0206 */
[----:B------:R-:W-:Y:S01]  /*e7b0*/  ISETP.LT.AND P1, PT, R2, UR36, !P4 ;  /* 0x0000002402007c0c */ /* 0x000fe2000e721270 */
[----:B------:R-:W0:Y:S01]  /*e7c0*/  LDCU UR42, c[0x0][0x398] ;  /* 0x00007300ff2a77ac */ /* 0x000e220008000800 */
[----:B------:R-:W-:Y:S01]  /*e7d0*/  ISETP.GE.AND P3, PT, R185, UR46, PT ;  /* 0x0000002eb9007c0c */ /* 0x000fe2000bf66270 */
[----:B------:R-:W-:Y:S01]  /*e7e0*/  VIADD R185, R186, UR18 ;  /* 0x00000012bab97c36 */ /* 0x000fe20008000000 */
[----:B------:R1:W-:Y:S01]  /*e7f0*/  @P0 STG.E.U16 desc[UR20][R8.64], R226 ;  /* 0x000000e208000986 */ /* 0x0003e2000c101514 */
[----:B------:R-:W0:Y:S01]  /*e800*/  LDCU UR41, c[0x0][0x398] ;  /* 0x00007300ff2977ac */ /* 0x000e220008000800 */
[----:B--2---:R-:W-:Y:S01]  /*e810*/  PRMT R131, R226, 0x7632, R131 ;  /* 0x00007632e2837816 */ /* 0x004fe20000000083 */
[----:B------:R-:W-:Y:S01]  /*e820*/  IMAD.WIDE R74, R186, 0x2, R4 ;  /* 0x00000002ba4a7825 */ /* 0x000fe200078e0204 */
[----:B------:R-:W-:Y:S01]  /*e830*/  ISETP.LT.AND P4, PT, R3, UR33, !P4 ;  /* 0x0000002103007c0c */ /* 0x000fe2000e781270 */
[----:B------:R-:W2:Y:S02]  /*e840*/  LDCU UR46, c[0x0][0x39c] ;  /* 0x00007380ff2e77ac */ /* 0x000ea40008000800 */
[----:B------:R-:W-:Y:S01]  /*e850*/  VIADD R186, R0, 0x48 ;  /* 0x0000004800ba7836 */ /* 0x000fe20000000000 */
[----:B------:R0:W-:Y:S01]  /*e860*/  @P5 STG.E.U16 desc[UR20][R74.64], R131 ;  /* 0x000000834a005986 */ /* 0x0001e2000c101514 */
[C---:B-1----:R-:W-:Y:S01]  /*e870*/  IMAD.WIDE R8, R185.reuse, 0x2, R6 ;  /* 0x00000002b9087825 */ /* 0x042fe200078e0206 */
[----:B------:R-:W-:Y:S01]  /*e880*/  ISETP.LT.AND P0, PT, R2, UR24, !P3 ;  /* 0x0000001802007c0c */ /* 0x000fe2000df01270 */
[----:B------:R-:W1:Y:S01]  /*e890*/  LDCU UR36, c[0x0][0x398] ;  /* 0x00007300ff2477ac */ /* 0x000e620008000800 */
[----:B------:R-:W-:Y:S01]  /*e8a0*/  ISETP.GE.AND P5, PT, R186, UR50, PT ;  /* 0x00000032ba007c0c */ /* 0x000fe2000bfa6270 */
[C---:B------:R-:W-:Y:S01]  /*e8b0*/  VIADD R186, R185.reuse, UR18 ;  /* 0x00000012b9ba7c36 */ /* 0x040fe20008000000 */
[----:B------:R2:W-:Y:S01]  /*e8c0*/  @P2 STG.E.U16 desc[UR20][R8.64], R228 ;  /* 0x000000e408002986 */ /* 0x0005e2000c101514 */
[----:B------:R-:W1:Y:S01]  /*e8d0*/  LDCU UR33, c[0x0][0x398] ;  /* 0x00007300ff2177ac */ /* 0x000e620008000800 */
[----:B0-----:R-:W-:Y:S01]  /*e8e0*/  PRMT R131, R228, 0x7632, R131 ;  /* 0x00007632e4837816 */ /* 0x001fe20000000083 */
[----:B------:R-:W-:Y:S01]  /*e8f0*/  IMAD.WIDE R74, R185, 0x2, R4 ;  /* 0x00000002b94a7825 */ /* 0x000fe200078e0204 */
[----:B------:R-:W-:Y:S01]  /*e900*/  ISETP.LT.AND P3, PT, R3, UR57, !P3 ;  /* 0x0000003903007c0c */ /* 0x000fe2000df61270 */
[----:B------:R-:W0:Y:S02]  /*e910*/  LDCU UR50, c[0x0][0x39c] ;  /* 0x00007380ff3277ac */ /* 0x000e240008000800 */
[----:B------:R-:W-:Y:S01]  /*e920*/  VIADD R185, R0, 0x49 ;  /* 0x0000004900b97836 */ /* 0x000fe20000000000 */
[----:B------:R1:W-:Y:S01]  /*e930*/  @P6 STG.E.U16 desc[UR20][R74.64], R131 ;  /* 0x000000834a006986 */ /* 0x0003e2000c101514 */
[----:B--2---:R-:W-:Y:S01]  /*e940*/  IMAD.WIDE R8, R186, 0x2, R6 ;  /* 0x00000002ba087825 */ /* 0x004fe200078e0206 */
[----:B------:R-:W-:Y:S01]  /*e950*/  ISETP.LT.AND P2, PT, R2, UR67, !P5 ;  /* 0x0000004302007c0c */ /* 0x000fe2000ef41270 */
[----:B------:R-:W2:Y:S01]  /*e960*/  LDCU UR24, c[0x0][0x398] ;  /* 0x00007300ff1877ac */ /* 0x000ea20008000800 */
[----:B------:R-:W-:Y:S01]  /*e970*/  ISETP.GE.AND P6, PT, R185, UR65, PT ;  /* 0x00000041b9007c0c */ /* 0x000fe2000bfc6270 */
[----:B------:R-:W-:Y:S01]  /*e980*/  VIADD R185, R186, UR18 ;  /* 0x00000012bab97c36 */ /* 0x000fe20008000000 */
        /* <DEDUP_REMOVED lines=8> */
[C---:B0-----:R-:W-:Y:S01]  /*ea10*/  IMAD.WIDE R8, R185.reuse, 0x2, R6 ;  /* 0x00000002b9087825 */ /* 0x041fe200078e0206 */
[----:B------:R-:W-:Y:S01]  /*ea20*/  ISETP.LT.AND P1, PT, R2, UR31, !P6 ;  /* 0x0000001f02007c0c */ /* 0x000fe2000f721270 */
[----:B------:R-:W0:Y:S01]  /*ea30*/  LDCU UR67, c[0x0][0x398] ;  /* 0x00007300ff4377ac */ /* 0x000e220008000800 */
[----:B------:R-:W-:Y:S01]  /*ea40*/  ISETP.GE.AND P4, PT, R186, UR30, PT ;  /* 0x0000001eba007c0c */ /* 0x000fe2000bf86270 */
[C---:B------:R-:W-:Y:S01]  /*ea50*/  VIADD R186, R185.reuse, UR18 ;  /* 0x00000012b9ba7c36 */ /* 0x040fe20008000000 */
        /* <DEDUP_REMOVED lines=14> */
[----:B------:R-:W-:Y:S01]  /*eb40*/  ISETP.LT.AND P4, PT, R3, UR22, !P4 ;  /* 0x0000001603007c0c */ /* 0x000fe2000e781270 */
[----:B------:R-:W1:Y:S01]  /*eb50*/  LDCU UR51, c[0x0][0x398] ;  /* 0x00007300ff3377ac */ /* 0x000e620008000800 */
[----:B0-----:R-:W-:Y:S01]  /*eb60*/  PRMT R131, R234, 0x7632, R131 ;  /* 0x00007632ea837816 */ /* 0x001fe20000000083 */
[----:B------:R-:W-:Y:S01]  /*eb70*/  IMAD.WIDE R74, R186, 0x2, R4 ;  /* 0x00000002ba4a7825 */ /* 0x000fe200078e0204 */
[----:B------:R-:W0:Y:S03]  /*eb80*/  LDCU UR66, c[0x0][0x398] ;  /* 0x00007300ff4277ac */ /* 0x000e260008000800 */
[----:B------:R-:W-:Y:S01]  /*eb90*/  VIADD R186, R0, 0x4c ;  /* 0x0000004c00ba7836 */ /* 0x000fe20000000000 */
[----:B------:R1:W-:Y:S01]  /*eba0*/  @P5 STG.E.U16 desc[UR20][R74.64], R131 ;  /* 0x000000834a005986 */ /* 0x0003e2000c101514 */
[C---:B--2---:R-:W-:Y:S01]  /*ebb0*/  IMAD.WIDE R8, R185.reuse, 0x2, R6 ;  /* 0x00000002b9087825 */ /* 0x044fe200078e0206 */
[----:B------:R-:W-:Y:S01]  /*ebc0*/  ISETP.LT.AND P2, PT, R2, UR74, !P3 ;  /* 0x0000004a02007c0c */ /* 0x000fe2000df41270 */
[----:B------:R-:W2:Y:S01]  /*ebd0*/  LDCU UR22, c[0x0][0x398] ;  /* 0x00007300ff1677ac */ /* 0x000ea20008000800 */
[----:B------:R-:W-:Y:S01]  /*ebe0*/  ISETP.GE.AND P5, PT, R186, UR14, PT ;  /* 0x0000000eba007c0c */ /* 0x000fe2000bfa6270 */
[C---:B------:R-:W-:Y:S01]  /*ebf0*/  VIADD R189, R185.reuse, UR18 ;  /* 0x00000012b9bd7c36 */ /* 0x040fe20008000000 */
[----:B------:R-:W-:Y:S01]  /*ec00*/  PRMT R186, R236, 0x7632, R186 ;  /* 0x00007632ecba7816 */ /* 0x000fe200000000ba */
[----:B------:R0:W-:Y:S01]  /*ec10*/  @P1 STG.E.U16 desc[UR20][R8.64], R236 ;  /* 0x000000ec08001986 */ /* 0x0001e2000c101514 */
[----:B------:R-:W2:Y:S01]  /*ec20*/  LDCU UR49, c[0x0][0x39c] ;  /* 0x00007380ff3177ac */ /* 0x000ea20008000800 */
[----:B-1----:R-:W-:Y:S01]  /*ec30*/  IMAD.WIDE R74, R185, 0x2, R4 ;  /* 0x00000002b94a7825 */ /* 0x002fe200078e0204 */
[----:B------:R-:W-:Y:S01]  /*ec40*/  ISETP.LT.AND P3, PT, R3, UR64, !P3 ;  /* 0x0000004003007c0c */ /* 0x000fe2000df61270 */
[----:B------:R-:W1:Y:S02]  /*ec50*/  LDCU UR74, c[0x0][0x398] ;  /* 0x00007300ff4a77ac */ /* 0x000e640008000800 */
[----:B------:R-:W-:Y:S01]  /*ec60*/  VIADD R131, R0, 0x4d ;  /* 0x0000004d00837836 */ /* 0x000fe20000000000 */
[----:B------:R2:W-:Y:S01]  /*ec70*/  @P6 STG.E.U16 desc[UR20][R74.64], R186 ;  /* 0x000000ba4a006986 */ /* 0x0005e2000c101514 */
[----:B------:R-:W-:Y:S01]  /*ec80*/  PRMT R185, R238, 0x7632, R185 ;  /* 0x00007632eeb97816 */ /* 0x000fe200000000b9 */
[----:B0-----:R-:W-:Y:S01]  /*ec90*/  IMAD.WIDE R8, R189, 0x2, R6 ;  /* 0x00000002bd087825 */ /* 0x001fe200078e0206 */
[----:B------:R-:W-:Y:S01]  /*eca0*/  ISETP.LT.AND P1, PT, R2, UR40, !P5 ;  /* 0x0000002802007c0c */ /* 0x000fe2000ef21270 */
[----:B------:R-:W0:Y:S01]  /*ecb0*/  LDCU UR14, c[0x0][0x39c] ;  /* 0x00007380ff0e77ac */ /* 0x000e220008000800 */
[----:B------:R-:W-:Y:S01]  /*ecc0*/  ISETP.GE.AND P6, PT, R131, UR35, PT ;  /* 0x0000002383007c0c */ /* 0x000fe2000bfc6270 */
[C---:B------:R-:W-:Y:S01]  /*ecd0*/  VIADD R131, R189.reuse, UR18 ;  /* 0x00000012bd837c36 */ /* 0x040fe20008000000 */
[----:B------:R1:W-:Y:S01]  /*ece0*/  @P0 STG.E.U16 desc[UR20][R8.64], R238 ;  /* 0x000000ee08000986 */ /* 0x0003e2000c101514 */
[----:B------:R-:W0:Y:S01]  /*ecf0*/  LDCU UR64, c[0x0][0x398] ;  /* 0x00007300ff4077ac */ /* 0x000e220008000800 */
[----:B--2---:R-:W-:-:S04]  /*ed00*/  IMAD.WIDE R74, R189, 0x2, R4 ;  /* 0x00000002bd4a7825 */ /* 0x004fc800078e0204 */
[----:B------:R-:W-:Y:S01]  /*ed10*/  VIADD R186, R0, 0x4e ;  /* 0x0000004e00ba7836 */ /* 0x000fe20000000000 */
[----:B------:R-:W-:Y:S01]  /*ed20*/  ISETP.LT.AND P5, PT, R3, UR16, !P5 ;  /* 0x0000001003007c0c */ /* 0x000fe2000efa1270 */
[----:B------:R2:W-:Y:S01]  /*ed30*/  @P4 STG.E.U16 desc[UR20][R74.64], R185 ;  /* 0x000000b94a004986 */ /* 0x0005e2000c101514 */
[C---:B-1----:R-:W-:Y:S01]  /*ed40*/  IMAD.WIDE R8, R131.reuse, 0x2, R6 ;  /* 0x0000000283087825 */ /* 0x042fe200078e0206 */
[----:B------:R-:W-:Y:S01]  /*ed50*/  ISETP.LT.AND P0, PT, R2, UR73, !P6 ;  /* 0x0000004902007c0c */ /* 0x000fe2000f701270 */
[----:B------:R-:W1:Y:S01]  /*ed60*/  LDCU UR40, c[0x0][0x398] ;  /* 0x00007300ff2877ac */ /* 0x000e620008000800 */
[----:B------:R-:W-:Y:S01]  /*ed70*/  ISETP.GE.AND P4, PT, R186, UR77, PT ;  /* 0x0000004dba007c0c */ /* 0x000fe2000bf86270 */
[C---:B------:R-:W-:Y:S01]  /*ed80*/  VIADD R189, R131.reuse, UR18 ;  /* 0x0000001283bd7c36 */ /* 0x040fe20008000000 */
[----:B------:R-:W-:Y:S01]  /*ed90*/  PRMT R186, R240, 0x7632, R186 ;  /* 0x00007632f0ba7816 */ /* 0x000fe200000000ba */
[----:B------:R0:W-:Y:S01]  /*eda0*/  @P2 STG.E.U16 desc[UR20][R8.64], R240 ;  /* 0x000000f008002986 */ /* 0x0001e2000c101514 */
[----:B------:R-:W1:Y:S01]  /*edb0*/  LDCU UR16, c[0x0][0x398] ;  /* 0x00007300ff1077ac */ /* 0x000e620008000800 */
[----:B--2---:R-:W-:Y:S01]  /*edc0*/  IMAD.WIDE R74, R131, 0x2, R4 ;  /* 0x00000002834a7825 */ /* 0x004fe200078e0204 */
[----:B------:R-:W-:Y:S01]  /*edd0*/  ISETP.LT.AND P6, PT, R3, UR55, !P6 ;  /* 0x0000003703007c0c */ /* 0x000fe2000f7c1270 */
[----:B------:R-:W2:Y:S02]  /*ede0*/  LDCU UR35, c[0x0][0x39c] ;  /* 0x00007380ff2377ac */ /* 0x000ea40008000800 */
[C---:B------:R-:W-:Y:S01]  /*edf0*/  VIADD R131, R0.reuse, 0x4f ;  /* 0x0000004f00837836 */ /* 0x040fe20000000000 */
[----:B------:R1:W-:Y:S01]  /*ee00*/  @P3 STG.E.U16 desc[UR20][R74.64], R186 ;  /* 0x000000ba4a003986 */ /* 0x0003e2000c101514 */
[----:B------:R-:W-:Y:S01]  /*ee10*/  VIADD R185, R0, 0x50 ;  /* 0x0000005000b97836 */ /* 0x000fe20000000000 */
[----:B------:R-:W2:Y:S01]  /*ee20*/  LDCU UR73, c[0x0][0x398] ;  /* 0x00007300ff4977ac */ /* 0x000ea20008000800 */
[----:B0-----:R-:W-:Y:S01]  /*ee30*/  IMAD.WIDE R8, R189, 0x2, R6 ;  /* 0x00000002bd087825 */ /* 0x001fe200078e0206 */
[----:B------:R-:W-:-:S02]  /*ee40*/  ISETP.GE.AND P3, PT, R131, UR63, PT ;  /* 0x0000003f83007c0c */ /* 0x000fc4000bf66270 */
[----:B------:R-:W-:Y:S01]  /*ee50*/  ISETP.LT.AND P2, PT, R2, UR76, !P4 ;  /* 0x0000004c02007c0c */ /* 0x000fe2000e741270 */
[C---:B------:R-:W-:Y:S01]  /*ee60*/  VIADD R131, R189.reuse, UR18 ;  /* 0x00000012bd837c36 */ /* 0x040fe20008000000 */
[----:B------:R0:W-:Y:S01]  /*ee70*/  @P1 STG.E.U16 desc[UR20][R8.64], R242 ;  /* 0x000000f208001986 */ /* 0x0001e2000c101514 */
[----:B------:R-:W2:Y:S01]  /*ee80*/  LDCU UR77, c[0x0][0x39c] ;  /* 0x00007380ff4d77ac */ /* 0x000ea20008000800 */
[----:B-1----:R-:W-:Y:S01]  /*ee90*/  IMAD.WIDE R74, R189, 0x2, R4 ;  /* 0x00000002bd4a7825 */ /* 0x002fe200078e0204 */
[----:B------:R-:W-:Y:S01]  /*eea0*/  ISETP.LT.AND P4, PT, R3, UR6, !P4 ;  /* 0x0000000603007c0c */ /* 0x000fe2000e781270 */
[----:B------:R-:W1:Y:S01]  /*eeb0*/  LDCU UR55, c[0x0][0x398] ;  /* 0x00007300ff3777ac */ /* 0x000e620008000800 */
[----:B------:R-:W-:Y:S02]  /*eec0*/  PRMT R186, R244, 0x7632, R186 ;  /* 0x00007632f4ba7816 */ /* 0x000fe400000000ba */
[----:B------:R2:W-:Y:S01]  /*eed0*/  @P5 STG.E.U16 desc[UR20][R74.64], R196 ;  /* 0x000000c44a005986 */ /* 0x0005e2000c101514 */
[----:B------:R-:W-:Y:S01]  /*eee0*/  ISETP.GE.AND P5, PT, R185, UR38, PT ;  /* 0x00000026b9007c0c */ /* 0x000fe2000bfa6270 */
[C---:B------:R-:W-:Y:S01]  /*eef0*/  VIADD R185, R131.reuse, UR18 ;  /* 0x0000001283b97c36 */ /* 0x040fe20008000000 */
[----:B------:R-:W1:Y:S01]  /*ef00*/  LDCU UR76, c[0x0][0x398] ;  /* 0x00007300ff4c77ac */ /* 0x000e620008000800 */
[----:B0-----:R-:W-:Y:S01]  /*ef10*/  IMAD.WIDE R8, R131, 0x2, R6 ;  /* 0x0000000283087825 */ /* 0x001fe200078e0206 */
[----:B------:R-:W-:-:S02]  /*ef20*/  ISETP.LT.AND P1, PT, R2, UR56, !P3 ;  /* 0x0000003802007c0c */ /* 0x000fc4000df21270 */
[----:B------:R-:W-:Y:S01]  /*ef30*/  ISETP.LT.AND P3, PT, R3, UR72, !P3 ;  /* 0x0000004803007c0c */ /* 0x000fe2000df61270 */
[----:B------:R-:W0:Y:S01]  /*ef40*/  LDCU UR6, c[0x0][0x398] ;  /* 0x00007300ff0677ac */ /* 0x000e220008000800 */
[----:B--2---:R-:W-:Y:S01]  /*ef50*/  IMAD.WIDE R74, R131, 0x2, R4 ;  /* 0x00000002834a7825 */ /* 0x004fe200078e0204 */
[----:B------:R2:W-:Y:S01]  /*ef60*/  @P0 STG.E.U16 desc[UR20][R8.64], R244 ;  /* 0x000000f408000986 */ /* 0x0005e2000c101514 */
[----:B------:R-:W-:Y:S01]  /*ef70*/  PRMT R189, R246, 0x7632, R189 ;  /* 0x00007632f6bd7816 */ /* 0x000fe200000000bd */
[----:B------:R-:W0:Y:S01]  /*ef80*/  LDCU UR63, c[0x0][0x39c] ;  /* 0x00007380ff3f77ac */ /* 0x000e220008000800 */
[----:B------:R-:W-:Y:S01]  /*ef90*/  VIADD R131, R0, 0x51 ;  /* 0x0000005100837836 */ /* 0x000fe20000000000 */
[----:B------:R1:W-:Y:S01]  /*efa0*/  @P6 STG.E.U16 desc[UR20][R74.64], R186 ;  /* 0x000000ba4a006986 */ /* 0x0003e2000c101514 */
[----:B------:R-:W-:Y:S01]  /*efb0*/  PRMT R196, R84, 0x7610, R196 ;  /* 0x0000761054c47816 */ /* 0x000fe200000000c4 */
[----:B------:R-:W0:Y:S02]  /*efc0*/  LDCU UR56, c[0x0][0x398] ;  /* 0x00007300ff3877ac */ /* 0x000e240008000800 */
[----:B------:R-:W-:Y:S01]  /*efd0*/  ISETP.GE.AND P6, PT, R131, UR28, PT ;  /* 0x0000001c83007c0c */ /* 0x000fe2000bfc6270 */
[C---:B------:R-:W-:Y:S01]  /*efe0*/  VIADD R131, R185.reuse, UR18 ;  /* 0x00000012b9837c36 */ /* 0x040fe20008000000 */
[----:B------:R-:W0:Y:S01]  /*eff0*/  LDCU UR38, c[0x0][0x39c] ;  /* 0x00007380ff2677ac */ /* 0x000e220008000800 */
[C---:B--2---:R-:W-:Y:S01]  /*f000*/  IMAD.WIDE R8, R185.reuse, 0x2, R6 ;  /* 0x00000002b9087825 */ /* 0x044fe200078e0206 */
[----:B------:R-:W-:Y:S01]  /*f010*/  ISETP.LT.AND P0, PT, R2, UR62, !P5 ;  /* 0x0000003e02007c0c */ /* 0x000fe2000ef01270 */
[----:B------:R-:W2:Y:S02]  /*f020*/  LDCU UR72, c[0x0][0x398] ;  /* 0x00007300ff4877ac */ /* 0x000ea40008000800 */
[----:B-1----:R-:W-:Y:S01]  /*f030*/  IMAD.WIDE R74, R185, 0x2, R4 ;  /* 0x00000002b94a7825 */ /* 0x002fe200078e0204 */
[----:B------:R-:W-:Y:S01]  /*f040*/  ISETP.LT.AND P5, PT, R3, UR44, !P5 ;  /* 0x0000002c03007c0c */ /* 0x000fe2000efa1270 */
[----:B------:R1:W-:Y:S01]  /*f050*/  @P2 STG.E.U16 desc[UR20][R8.64], R246 ;  /* 0x000000f608002986 */ /* 0x0003e2000c101514 */
[----:B------:R-:W-:Y:S01]  /*f060*/  PRMT R186, R248, 0x7632, R186 ;  /* 0x00007632f8ba7816 */ /* 0x000fe200000000ba */
[----:B------:R-:W-:Y:S01]  /*f070*/  VIADD R185, R0, 0x52 ;  /* 0x0000005200b97836 */ /* 0x000fe20000000000 */
[----:B------:R-:W0:Y:S01]  /*f080*/  LDCU UR62, c[0x0][0x398] ;  /* 0x00007300ff3e77ac */ /* 0x000e220008000800 */
[----:B------:R2:W-:Y:S03]  /*f090*/  @P4 STG.E.U16 desc[UR20][R74.64], R189 ;  /* 0x000000bd4a004986 */ /* 0x0005e6000c101514 */
[----:B------:R-:W-:Y:S01]  /*f0a0*/  ISETP.GE.AND P4, PT, R185, UR43, PT ;  /* 0x0000002bb9007c0c */ /* 0x000fe2000bf86270 */
[C---:B------:R-:W-:Y:S01]  /*f0b0*/  VIADD R185, R131.reuse, UR18 ;  /* 0x0000001283b97c36 */ /* 0x040fe20008000000 */
[----:B------:R-:W0:Y:S01]  /*f0c0*/  LDCU UR28, c[0x0][0x39c] ;  /* 0x00007380ff1c77ac */ /* 0x000e220008000800 */
[C---:B-1----:R-:W-:Y:S01]  /*f0d0*/  IMAD.WIDE R8, R131.reuse, 0x2, R6 ;  /* 0x0000000283087825 */ /* 0x042fe200078e0206 */
[----:B------:R-:W-:Y:S01]  /*f0e0*/  ISETP.LT.AND P2, PT, R2, UR47, !P6 ;  /* 0x0000002f02007c0c */ /* 0x000fe2000f741270 */
[----:B------:R-:W1:Y:S02]  /*f0f0*/  LDCU UR44, c[0x0][0x398] ;  /* 0x00007300ff2c77ac */ /* 0x000e640008000800 */
[----:B--2---:R-:W-:Y:S01]  /*f100*/  IMAD.WIDE R74, R131, 0x2, R4 ;  /* 0x00000002834a7825 */ /* 0x004fe200078e0204 */
[----:B------:R2:W-:Y:S01]  /*f110*/  @P1 STG.E.U16 desc[UR20][R8.64], R248 ;  /* 0x000000f808001986 */ /* 0x0005e2000c101514 */
[----:B------:R-:W-:Y:S01]  /*f120*/  PRMT R189, R250, 0x7632, R189 ;  /* 0x00007632fabd7816 */ /* 0x000fe200000000bd */
[----:B------:R-:W0:Y:S01]  /*f130*/  LDCU UR47, c[0x0][0x398] ;  /* 0x00007300ff2f77ac */ /* 0x000e220008000800 */
[----:B------:R-:W-:Y:S01]  /*f140*/  VIADD R131, R0, 0x53 ;  /* 0x0000005300837836 */ /* 0x000fe20000000000 */
[----:B------:R1:W-:Y:S01]  /*f150*/  @P3 STG.E.U16 desc[UR20][R74.64], R186 ;  /* 0x000000ba4a003986 */ /* 0x0003e2000c101514 */
[----:B------:R-:W-:Y:S01]  /*f160*/  ISETP.LT.AND P6, PT, R3, UR71, !P6 ;  /* 0x0000004703007c0c */ /* 0x000fe2000f7c1270 */
[----:B------:R-:W0:Y:S02]  /*f170*/  LDCU UR43, c[0x0][0x39c] ;  /* 0x00007380ff2b77ac */ /* 0x000e240008000800 */
[----:B------:R-:W-:Y:S01]  /*f180*/  ISETP.GE.AND P3, PT, R131, UR4, PT ;  /* 0x0000000483007c0c */ /* 0x000fe2000bf66270 */
[C---:B--2---:R-:W-:Y:S01]  /*f190*/  IMAD.WIDE R8, R185.reuse, 0x2, R6 ;  /* 0x00000002b9087825 */ /* 0x044fe200078e0206 */
[----:B-----5:R-:W-:Y:S01]  /*f1a0*/  ISETP.LT.AND P1, PT, R2, UR37, !P4 ;  /* 0x0000002502007c0c */ /* 0x020fe2000e721270 */
[----:B------:R-:W2:Y:S02]  /*f1b0*/  LDCU UR71, c[0x0][0x398] ;  /* 0x00007300ff4777ac */ /* 0x000ea40008000800 */
[C---:B-1----:R-:W-:Y:S01]  /*f1c0*/  IMAD.WIDE R74, R185.reuse, 0x2, R4 ;  /* 0x00000002b94a7825 */ /* 0x042fe200078e0204 */
[----:B------:R1:W-:Y:S01]  /*f1d0*/  @P0 STG.E.U16 desc[UR20][R8.64], R250 ;  /* 0x000000fa08000986 */ /* 0x0003e2000c101514 */
[----:B------:R-:W-:Y:S01]  /*f1e0*/  PRMT R186, R252, 0x7632, R186 ;  /* 0x00007632fcba7816 */ /* 0x000fe200000000ba */
[----:B------:R-:W5:Y:S01]  /*f1f0*/  LDCU UR37, c[0x0][0x398] ;  /* 0x00007300ff2577ac */ /* 0x000f620008000800 */
[----:B------:R-:W-:Y:S01]  /*f200*/  VIADD R131, R185, UR18 ;  /* 0x00000012b9837c36 */ /* 0x000fe20008000000 */
[----:B------:R0:W-:Y:S01]  /*f210*/  @P5 STG.E.U16 desc[UR20][R74.64], R189 ;  /* 0x000000bd4a005986 */ /* 0x0001e2000c101514 */
[----:B------:R-:W-:Y:S01]  /*f220*/  VIADD R185, R0, 0x54 ;  /* 0x0000005400b97836 */ /* 0x000fe20000000000 */
[----:B------:R-:W-:Y:S01]  /*f230*/  ISETP.LT.AND P4, PT, R3, UR39, !P4 ;  /* 0x0000002703007c0c */ /* 0x000fe2000e781270 */
[----:B------:R-:W2:Y:S03]  /*f240*/  LDCU UR39, c[0x0][0x398] ;  /* 0x00007300ff2777ac */ /* 0x000ea60008000800 */
[----:B------:R-:W-:Y:S01]  /*f250*/  ISETP.GE.AND P5, PT, R185, UR34, PT ;  /* 0x00000022b9007c0c */ /* 0x000fe2000bfa6270 */
[C---:B------:R-:W-:Y:S01]  /*f260*/  VIADD R185, R131.reuse, UR18 ;  /* 0x0000001283b97c36 */ /* 0x040fe20008000000 */
[----:B------:R-:W-:Y:S01]  /*f270*/  ISETP.LT.AND P0, PT, R2, UR12, !P3 ;  /* 0x0000000c02007c0c */ /* 0x000fe2000df01270 */
[----:B-1----:R-:W-:Y:S01]  /*f280*/  IMAD.WIDE R8, R131, 0x2, R6 ;  /* 0x0000000283087825 */ /* 0x002fe200078e0206 */
[----:B------:R-:W1:Y:S01]  /*f290*/  LDCU UR4, c[0x0][0x39c] ;  /* 0x00007380ff0477ac */ /* 0x000e620008000800 */
[----:B0-----:R-:W-:-:S02]  /*f2a0*/  PRMT R189, R81, 0x7610, R189 ;  /* 0x0000761051bd7816 */ /* 0x001fc400000000bd */
[----:B------:R-:W2:Y:S01]  /*f2b0*/  LDL.LU R81, [R1+0x2f4] ;  /* 0x0002f40001517983 */ /* 0x000ea20000300800 */
[----:B------:R-:W-:Y:S01]  /*f2c0*/  IMAD.WIDE R74, R131, 0x2, R4 ;  /* 0x00000002834a7825 */ /* 0x000fe200078e0204 */
[----:B----4-:R-:W-:Y:S01]  /*f2d0*/  ISETP.LT.AND P3, PT, R3, UR70, !P3 ;  /* 0x0000004603007c0c */ /* 0x010fe2000df61270 */
[----:B------:R-:W0:Y:S01]  /*f2e0*/  LDCU UR12, c[0x0][0x398] ;  /* 0x00007300ff0c77ac */ /* 0x000e220008000800 */
[----:B------:R4:W-:Y:S01]  /*f2f0*/  @P2 STG.E.U16 desc[UR20][R8.64], R252 ;  /* 0x000000fc08002986 */ /* 0x0009e2000c101514 */
[----:B------:R-:W-:Y:S01]  /*f300*/  VIADD R131, R0, 0x55 ;  /* 0x0000005500837836 */ /* 0x000fe20000000000 */
[----:B------:R-:W0:Y:S02]  /*f310*/  LDCU UR34, c[0x0][0x39c] ;  /* 0x00007380ff2277ac */ /* 0x000e240008000800 */
[----:B------:R1:W-:Y:S02]  /*f320*/  @P6 STG.E.U16 desc[UR20][R74.64], R186 ;  /* 0x000000ba4a006986 */ /* 0x0003e4000c101514 */
[----:B------:R-:W-:Y:S01]  /*f330*/  ISETP.GE.AND P6, PT, R131, UR48, PT ;  /* 0x0000003083007c0c */ /* 0x000fe2000bfc6270 */
[C---:B------:R-:W-:Y:S01]  /*f340*/  VIADD R131, R185.reuse, UR18 ;  /* 0x00000012b9837c36 */ /* 0x040fe20008000000 */
[----:B------:R-:W2:Y:S01]  /*f350*/  LDL.LU R84, [R1+0x2f0] ;  /* 0x0002f00001547983 */ /* 0x000ea20000300800 */
[----:B------:R-:W0:Y:S01]  /*f360*/  LDCU UR70, c[0x0][0x398] ;  /* 0x00007300ff4677ac */ /* 0x000e220008000800 */
[C---:B----4-:R-:W-:Y:S01]  /*f370*/  IMAD.WIDE R8, R185.reuse, 0x2, R6 ;  /* 0x00000002b9087825 */ /* 0x050fe200078e0206 */
[----:B------:R-:W-:Y:S01]  /*f380*/  ISETP.LT.AND P2, PT, R2, UR53, !P5 ;  /* 0x0000003502007c0c */ /* 0x000fe2000ef41270 */
[----:B------:R-:W4:Y:S02]  /*f390*/  LDCU UR53, c[0x0][0x398] ;  /* 0x00007300ff3577ac */ /* 0x000f240008000800 */
[----:B-1----:R-:W-:Y:S01]  /*f3a0*/  IMAD.WIDE R74, R185, 0x2, R4 ;  /* 0x00000002b94a7825 */ /* 0x002fe200078e0204 */
[----:B------:R-:W-:Y:S01]  /*f3b0*/  PRMT R186, R83, 0x7610, R186 ;  /* 0x0000761053ba7816 */ /* 0x000fe200000000ba */
[----:B------:R1:W-:Y:S01]  /*f3c0*/  @P1 STG.E.U16 desc[UR20][R8.64], R189 ;  /* 0x000000bd08001986 */ /* 0x0003e2000c101514 */
[----:B------:R-:W0:Y:S01]  /*f3d0*/  LDCU UR48, c[0x0][0x39c] ;  /* 0x00007380ff3077ac */ /* 0x000e220008000800 */
[----:B------:R-:W-:-:S02]  /*f3e0*/  VIADD R185, R0, 0x56 ;  /* 0x0000005600b97836 */ /* 0x000fc40000000000 */
[----:B------:R-:W2:Y:S04]  /*f3f0*/  LDL.LU R83, [R1+0x2ec] ;  /* 0x0002ec0001537983 */ /* 0x000ea80000300800 */
[----:B------:R0:W-:Y:S01]  /*f400*/  @P4 STG.E.U16 desc[UR20][R74.64], R196 ;  /* 0x000000c44a004986 */ /* 0x0001e2000c101514 */
[----:B------:R-:W-:Y:S01]  /*f410*/  ISETP.GE.AND P4, PT, R185, UR10, PT ;  /* 0x0000000ab9007c0c */ /* 0x000fe2000bf86270 */
[C---:B------:R-:W-:Y:S02]  /*f420*/  VIADD R185, R131.reuse, UR18 ;  /* 0x0000001283b97c36 */ /* 0x040fe40008000000 */
[----:B-1----:R-:W-:Y:S01]  /*f430*/  IMAD.WIDE R8, R131, 0x2, R6 ;  /* 0x0000000283087825 */ /* 0x002fe200078e0206 */
[----:B------:R-:W-:Y:S01]  /*f440*/  PRMT R189, R86, 0x7610, R189 ;  /* 0x0000761056bd7816 */ /* 0x000fe200000000bd */
[----:B------:R-:W1:Y:S01]  /*f450*/  LDCU UR10, c[0x0][0x39c] ;  /* 0x00007380ff0a77ac */ /* 0x000e620008000800 */
[----:B------:R-:W2:Y:S01]  /*f460*/  LDL.LU R86, [R1+0x2e8] ;  /* 0x0002e80001567983 */ /* 0x000ea20000300800 */
[----:B------:R-:W-:-:S02]  /*f470*/  ISETP.LT.AND P5, PT, R3, UR54, !P5 ;  /* 0x0000003603007c0c */ /* 0x000fc4000efa1270 */
[----:B------:R-:W-:Y:S01]  /*f480*/  ISETP.LT.AND P1, PT, R2, UR60, !P6 ;  /* 0x0000003c02007c0c */ /* 0x000fe2000f721270 */
[----:B0-----:R-:W-:Y:S01]  /*f490*/  IMAD.WIDE R74, R131, 0x2, R4 ;  /* 0x00000002834a7825 */ /* 0x001fe200078e0204 */
[----:B------:R-:W-:Y:S01]  /*f4a0*/  PRMT R196, R85, 0x7610, R196 ;  /* 0x0000761055c47816 */ /* 0x000fe200000000c4 */
[----:B------:R0:W-:Y:S01]  /*f4b0*/  @P0 STG.E.U16 desc[UR20][R8.64], R186 ;  /* 0x000000ba08000986 */ /* 0x0001e2000c101514 */
[----:B------:R-:W1:Y:S01]  /*f4c0*/  LDCU UR54, c[0x0][0x398] ;  /* 0x00007300ff3677ac */ /* 0x000e620008000800 */
[----:B------:R-:W-:Y:S02]  /*f4d0*/  VIADD R131, R0, 0x57 ;  /* 0x0000005700837836 */ /* 0x000fe40000000000 */
[----:B------:R-:W2:Y:S01]  /*f4e0*/  LDL.LU R85, [R1+0x2e4] ;  /* 0x0002e40001557983 */ /* 0x000ea20000300800 */
[----:B------:R-:W-:Y:S01]  /*f4f0*/  ISETP.LT.AND P6, PT, R3, UR69, !P6 ;  /* 0x0000004503007c0c */ /* 0x000fe2000f7c1270 */
[----:B------:R-:W1:Y:S02]  /*f500*/  LDCU UR60, c[0x0][0x398] ;  /* 0x00007300ff3c77ac */ /* 0x000e640008000800 */
[----:B------:R3:W-:Y:S01]  /*f510*/  @P3 STG.E.U16 desc[UR20][R74.64], R189 ;  /* 0x000000bd4a003986 */ /* 0x0007e2000c101514 */
[----:B------:R-:W-:Y:S01]  /*f520*/  ISETP.GE.AND P3, PT, R131, UR52, PT ;  /* 0x0000003483007c0c */ /* 0x000fe2000bf66270 */
[----:B------:R-:W-:-:S02]  /*f530*/  VIADD R131, R185, UR18 ;  /* 0x00000012b9837c36 */ /* 0x000fc40008000000 */
[C---:B0-----:R-:W-:Y:S01]  /*f540*/  IMAD.WIDE R8, R185.reuse, 0x2, R6 ;  /* 0x00000002b9087825 */ /* 0x041fe200078e0206 */
[C---:B------:R-:W-:Y:S01]  /*f550*/  ISETP.LT.AND P0, PT, R2.reuse, UR8, !P4 ;  /* 0x0000000802007c0c */ /* 0x040fe2000e701270 */
[----:B------:R-:W2:Y:S01]  /*f560*/  LDL.LU R88, [R1+0x2e0] ;  /* 0x0002e00001587983 */ /* 0x000ea20000300800 */
[----:B------:R-:W0:Y:S03]  /*f570*/  LDCU UR69, c[0x0][0x398] ;  /* 0x00007300ff4577ac */ /* 0x000e260008000800 */
[----:B------:R1:W-:Y:S01]  /*f580*/  @P2 STG.E.U16 desc[UR20][R8.64], R196 ;  /* 0x000000c408002986 */ /* 0x0003e2000c101514 */
[----:B---3--:R-:W-:Y:S01]  /*f590*/  IMAD.WIDE R74, R185, 0x2, R4 ;  /* 0x00000002b94a7825 */ /* 0x008fe200078e0204 */
[----:B------:R-:W-:Y:S02]  /*f5a0*/  ISETP.LT.AND P4, PT, R3, UR61, !P4 ;  /* 0x0000003d03007c0c */ /* 0x000fe4000e781270 */
[----:B------:R-:W3:Y:S01]  /*f5b0*/  LDL.LU R87, [R1+0x2dc] ;  /* 0x0002dc0001577983 */ /* 0x000ee20000300800 */
[----:B------:R-:W-:Y:S01]  /*f5c0*/  ISETP.LT.AND P2, PT, R2, UR29, !P3 ;  /* 0x0000001d02007c0c */ /* 0x000fe2000df41270 */
[----:B------:R-:W-:Y:S01]  /*f5d0*/  VIADD R185, R131, UR18 ;  /* 0x0000001283b97c36 */ /* 0x000fe20008000000 */
[----:B------:R-:W0:Y:S01]  /*f5e0*/  LDCU UR8, c[0x0][0x398] ;  /* 0x00007300ff0877ac */ /* 0x000e220008000800 */
[----:B------:R4:W-:Y:S01]  /*f5f0*/  @P5 STG.E.U16 desc[UR20][R74.64], R197 ;  /* 0x000000c54a005986 */ /* 0x0009e2000c101514 */
[----:B------:R-:W-:-:S02]  /*f600*/  VIADD R186, R0, 0x58 ;  /* 0x0000005800ba7836 */ /* 0x000fc40000000000 */
[----:B------:R-:W-:Y:S01]  /*f610*/  VIADD R189, R0, 0x59 ;  /* 0x0000005900bd7836 */ /* 0x000fe20000000000 */
[----:B-1----:R-:W-:Y:S01]  /*f620*/  PRMT R196, R90, 0x7610, R196 ;  /* 0x000076105ac47816 */ /* 0x002fe200000000c4 */
[----:B------:R-:W-:Y:S01]  /*f630*/  IMAD.WIDE R8, R131, 0x2, R6 ;  /* 0x0000000283087825 */ /* 0x000fe200078e0206 */
[----:B------:R-:W-:Y:S01]  /*f640*/  ISETP.GE.AND P5, PT, R186, UR59, PT ;  /* 0x0000003bba007c0c */ /* 0x000fe2000bfa6270 */
[----:B------:R-:W2:Y:S01]  /*f650*/  LDL.LU R90, [R1+0x2d8] ;  /* 0x0002d800015a7983 */ /* 0x000ea20000300800 */
[----:B------:R-:W-:Y:S01]  /*f660*/  ISETP.LT.AND P3, PT, R3, UR68, !P3 ;  /* 0x0000004403007c0c */ /* 0x000fe2000df61270 */
[----:B------:R-:W1:Y:S02]  /*f670*/  LDCU UR61, c[0x0][0x398] ;  /* 0x00007300ff3d77ac */ /* 0x000e640008000800 */
[----:B------:R0:W-:Y:S01]  /*f680*/  @P1 STG.E.U16 desc[UR20][R8.64], R198 ;  /* 0x000000c608001986 */ /* 0x0001e2000c101514 */
[----:B----4-:R-:W-:Y:S01]  /*f690*/  IMAD.WIDE R74, R131, 0x2, R4 ;  /* 0x00000002834a7825 */ /* 0x010fe200078e0204 */
[----:B------:R-:W-:Y:S01]  /*f6a0*/  ISETP.GE.AND P1, PT, R189, UR32, PT ;  /* 0x00000020bd007c0c */ /* 0x000fe2000bf26270 */
[----:B------:R-:W4:Y:S01]  /*f6b0*/  LDCU UR52, c[0x0][0x39c] ;  /* 0x00007380ff3477ac */ /* 0x000f220008000800 */
[----:B------:R-:W2:Y:S01]  /*f6c0*/  LDL.LU R89, [R1+0x2d4] ;  /* 0x0002d40001597983 */ /* 0x000ea20000300800 */
[----:B------:R-:W-:Y:S01]  /*f6d0*/  VIADD R131, R185, UR18 ;  /* 0x00000012b9837c36 */ /* 0x000fe20008000000 */
[----:B------:R-:W-:Y:S01]  /*f6e0*/  PRMT R189, R92, 0x7610, R189 ;  /* 0x000076105cbd7816 */ /* 0x000fe200000000bd */
[----:B------:R-:W-:Y:S01]  /*f6f0*/  VIADD R186, R0, 0x5a ;  /* 0x0000005a00ba7836 */ /* 0x000fe20000000000 */
[----:B------:R1:W-:Y:S01]  /*f700*/  @P6 STG.E.U16 desc[UR20][R74.64], R196 ;  /* 0x000000c44a006986 */ /* 0x0003e2000c101514 */
[----:B------:R-:W-:Y:S01]  /*f710*/  PRMT R197, R91, 0x7610, R197 ;  /* 0x000076105bc57816 */ /* 0x000fe200000000c5 */
[----:B------:R-:W2:Y:S01]  /*f720*/  LDCU UR29, c[0x0][0x398] ;  /* 0x00007300ff1d77ac */ /* 0x000ea20008000800 */
[----:B0-----:R-:W-:Y:S01]  /*f730*/  IMAD.WIDE R8, R185, 0x2, R6 ;  /* 0x00000002b9087825 */ /* 0x001fe200078e0206 */
[----:B------:R-:W2:Y:S01]  /*f740*/  LDL.LU R92, [R1+0x2d0] ;  /* 0x0002d000015c7983 */ /* 0x000ea20000300800 */
[----:B------:R-:W-:Y:S01]  /*f750*/  PRMT R198, R97, 0x7610, R198 ;  /* 0x0000761061c67816 */ /* 0x000fe200000000c6 */
[----:B------:R-:W0:Y:S02]  /*f760*/  LDCU UR59, c[0x0][0x39c] ;  /* 0x00007380ff3b77ac */ /* 0x000e240008000800 */
[----:B------:R4:W-:Y:S01]  /*f770*/  @P0 STG.E.U16 desc[UR20][R8.64], R199 ;  /* 0x000000c708000986 */ /* 0x0009e2000c101514 */
[----:B------:R-:W0:Y:S01]  /*f780*/  LDCU UR68, c[0x0][0x398] ;  /* 0x00007300ff4477ac */ /* 0x000e220008000800 */
[----:B-1----:R-:W-:Y:S01]  /*f790*/  IMAD.WIDE R74, R185, 0x2, R4 ;  /* 0x00000002b94a7825 */ /* 0x002fe200078e0204 */
[----:B------:R-:W-:Y:S01]  /*f7a0*/  ISETP.GE.AND P6, PT, R186, UR58, PT ;  /* 0x0000003aba007c0c */ /* 0x000fe2000bfc6270 */
[----:B------:R-:W2:Y:S01]  /*f7b0*/  LDL.LU R91, [R1+0x2cc] ;  /* 0x0002cc00015b7983 */ /* 0x000ea20000300800 */
[----:B------:R-:W-:Y:S01]  /*f7c0*/  PRMT R196, R96, 0x7610, R196 ;  /* 0x0000761060c47816 */ /* 0x000fe200000000c4 */
[C---:B------:R-:W-:Y:S01]  /*f7d0*/  VIADD R185, R0.reuse, 0x5c ;  /* 0x0000005c00b97836 */ /* 0x040fe20000000000 */
[----:B------:R-:W1:Y:S01]  /*f7e0*/  LDCU UR32, c[0x0][0x398] ;  /* 0x00007300ff2077ac */ /* 0x000e620008000800 */
[----:B----4-:R-:W-:Y:S01]  /*f7f0*/  IMAD.WIDE R8, R131, 0x2, R6 ;  /* 0x0000000283087825 */ /* 0x010fe200078e0206 */
[----:B------:R4:W-:Y:S01]  /*f800*/  @P4 STG.E.U16 desc[UR20][R74.64], R189 ;  /* 0x000000bd4a004986 */ /* 0x0009e2000c101514 */
[----:B------:R-:W0:Y:S02]  /*f810*/  LDCU UR58, c[0x0][0x398] ;  /* 0x00007300ff3a77ac */ /* 0x000e240008000800 */
[----:B------:R-:W-:Y:S01]  /*f820*/  VIADD R186, R0, 0x5b ;  /* 0x0000005b00ba7836 */ /* 0x000fe20000000000 */
[----:B------:R1:W-:Y:S01]  /*f830*/  @P2 STG.E.U16 desc[UR20][R8.64], R197 ;  /* 0x000000c508002986 */ /* 0x0003e2000c101514 */
[----:B------:R-:W-:Y:S01]  /*f840*/  ISETP.LT.AND P2, PT, R2, UR45, !P5 ;  /* 0x0000002d02007c0c */ /* 0x000fe2000ef41270 */
[----:B------:R-:W0:Y:S01]  /*f850*/  LDCU UR45, c[0x0][0x398] ;  /* 0x00007300ff2d77ac */ /* 0x000e220008000800 */
[----:B------:R-:W-:Y:S01]  /*f860*/  ISETP.GE.AND P4, PT, R185, UR50, PT ;  /* 0x00000032b9007c0c */ /* 0x000fe2000bf86270 */
[----:B------:R-:W-:Y:S01]  /*f870*/  VIADD R185, R131, UR18 ;  /* 0x0000001283b97c36 */ /* 0x000fe20008000000 */
[----:B------:R-:W-:Y:S01]  /*f880*/  ISETP.GE.AND P0, PT, R186, UR46, PT ;  /* 0x0000002eba007c0c */ /* 0x000fe2000bf06270 */
[----:B------:R-:W0:Y:S01]  /*f890*/  LDCU UR46, c[0x0][0x39c] ;  /* 0x00007380ff2e77ac */ /* 0x000e220008000800 */
[----:B------:R-:W-:Y:S01]  /*f8a0*/  ISETP.LT.AND P5, PT, R3, UR75, !P5 ;  /* 0x0000004b03007c0c */ /* 0x000fe2000efa1270 */
[----:B----4-:R-:W-:Y:S01]  /*f8b0*/  IMAD.WIDE R74, R131, 0x2, R4 ;  /* 0x00000002834a7825 */ /* 0x010fe200078e0204 */
[----:B------:R-:W-:Y:S01]  /*f8c0*/  PRMT R186, R94, 0x7610, R186 ;  /* 0x000076105eba7816 */ /* 0x000fe200000000ba */
[----:B------:R-:W4:Y:S01]  /*f8d0*/  LDCU UR50, c[0x0][0x398] ;  /* 0x00007300ff3277ac */ /* 0x000f220008000800 */
[----:B------:R-:W-:Y:S01]  /*f8e0*/  PRMT R189, R93, 0x7610, R189 ;  /* 0x000076105dbd7816 */ /* 0x000fe200000000bd */
[----:B-1----:R-:W-:Y:S01]  /*f8f0*/  IMAD.WIDE R8, R185, 0x2, R6 ;  /* 0x00000002b9087825 */ /* 0x002fe200078e0206 */
[----:B------:R-:W2:Y:S03]  /*f900*/  LDL.LU R94, [R1+0x2c8] ;  /* 0x0002c800015e7983 */ /* 0x000ea60000300800 */
[----:B------:R-:W-:Y:S01]  /*f910*/  VIADD R131, R0, 0x5d ;  /* 0x0000005d00837836 */ /* 0x000fe20000000000 */
[----:B------:R1:W-:Y:S01]  /*f920*/  @P3 STG.E.U16 desc[UR20][R74.64], R186 ;  /* 0x000000ba4a003986 */ /* 0x0003e2000c101514 */
[C---:B------:R-:W-:Y:S01]  /*f930*/  ISETP.LT.AND P3, PT, R2.reuse, UR42, !P1 ;  /* 0x0000002a02007c0c */ /* 0x040fe2000cf61270 */
[----:B------:R-:W0:Y:S02]  /*f940*/  LDCU UR42, c[0x0][0x39c] ;  /* 0x00007380ff2a77ac */ /* 0x000e240008000800 */
[----:B------:R-:W2:Y:S04]  /*f950*/  LDL.LU R93, [R1+0x2c4] ;  /* 0x0002c400015d7983 */ /* 0x000ea80000300800 */
[----:B------:R0:W-:Y:S01]  /*f960*/  @P2 STG.E.U16 desc[UR20][R8.64], R189 ;  /* 0x000000bd08002986 */ /* 0x0001e2000c101514 */
[----:B------:R-:W-:Y:S01]  /*f970*/  ISETP.GE.AND P2, PT, R131, UR65, PT ;  /* 0x0000004183007c0c */ /* 0x000fe2000bf46270 */
[----:B-1----:R-:W-:Y:S01]  /*f980*/  IMAD.WIDE R74, R185, 0x2, R4 ;  /* 0x00000002b94a7825 */ /* 0x002fe200078e0204 */
[----:B------:R-:W-:Y:S01]  /*f990*/  ISETP.LT.AND P1, PT, R3, UR41, !P1 ;  /* 0x0000002903007c0c */ /* 0x000fe2000cf21270 */
[----:B------:R-:W2:Y:S01]  /*f9a0*/  LDL.LU R96, [R1+0x2c0] ;  /* 0x0002c00001607983 */ /* 0x000ea20000300800 */
[----:B------:R-:W-:Y:S01]  /*f9b0*/  PRMT R197, R95, 0x7610, R197 ;  /* 0x000076105fc57816 */ /* 0x000fe200000000c5 */
[----:B------:R-:W-:Y:S01]  /*f9c0*/  VIADD R131, R185, UR18 ;  /* 0x00000012b9837c36 */ /* 0x000fe20008000000 */
[----:B------:R-:W1:Y:S01]  /*f9d0*/  LDCU UR65, c[0x0][0x398] ;  /* 0x00007300ff4177ac */ /* 0x000e620008000800 */
[----:B------:R4:W-:Y:S01]  /*f9e0*/  @P5 STG.E.U16 desc[UR20][R74.64], R196 ;  /* 0x000000c44a005986 */ /* 0x0009e2000c101514 */
[----:B------:R-:W-:Y:S01]  /*f9f0*/  ISETP.LT.AND P5, PT, R2, UR36, !P6 ;  /* 0x0000002402007c0c */ /* 0x000fe2000f7a1270 */
[C---:B0-----:R-:W-:Y:S01]  /*fa00*/  IMAD.WIDE R8, R131.reuse, 0x2, R6 ;  /* 0x0000000283087825 */ /* 0x041fe200078e0206 */
[----:B------:R-:W-:Y:S01]  /*fa10*/  PRMT R189, R98, 0x7610, R189 ;  /* 0x0000761062bd7816 */ /* 0x000fe200000000bd */
[----:B------:R-:W2:Y:S01]  /*fa20*/  LDL.LU R95, [R1+0x2bc] ;  /* 0x0002bc00015f7983 */ /* 0x000ea20000300800 */
[----:B------:R-:W0:Y:S01]  /*fa30*/  LDCU UR41, c[0x0][0x398] ;  /* 0x00007300ff2977ac */ /* 0x000e220008000800 */
[----:B------:R-:W-:Y:S01]  /*fa40*/  VIADD R185, R131, UR18 ;  /* 0x0000001283b97c36 */ /* 0x000fe20008000000 */
[----:B------:R-:W-:Y:S01]  /*fa50*/  ISETP.LT.AND P6, PT, R3, UR33, !P6 ;  /* 0x0000002103007c0c */ /* 0x000fe2000f7c1270 */
[----:B------:R1:W-:Y:S01]  /*fa60*/  @P3 STG.E.U16 desc[UR20][R8.64], R197 ;  /* 0x000000c508003986 */ /* 0x0003e2000c101514 */
[----:B------:R-:W-:Y:S01]  /*fa70*/  VIADD R186, R0, 0x5e ;  /* 0x0000005e00ba7836 */ /* 0x000fe20000000000 */
[----:B------:R-:W0:Y:S01]  /*fa80*/  LDCU UR36, c[0x0][0x39c] ;  /* 0x00007380ff2477ac */ /* 0x000e220008000800 */
[----:B----4-:R-:W-:Y:S01]  /*fa90*/  IMAD.WIDE R74, R185, 0x2, R6 ;  /* 0x00000002b94a7825 */ /* 0x010fe200078e0206 */
[----:B------:R-:W4:Y:S01]  /*faa0*/  LDL.LU R98, [R1+0x2b8] ;  /* 0x0002b80001627983 */ /* 0x000f220000300800 */
[----:B------:R-:W-:Y:S01]  /*fab0*/  PRMT R196, R100, 0x7610, R196 ;  /* 0x0000761064c47816 */ /* 0x000fe200000000c4 */
[----:B------:R-:W0:Y:S02]  /*fac0*/  LDCU UR33, c[0x0][0x398] ;  /* 0x00007300ff2177ac */ /* 0x000e240008000800 */
[----:B------:R-:W3:Y:S01]  /*fad0*/  LDL.LU R97, [R1+0x2b4] ;  /* 0x0002b40001617983 */ /* 0x000ee20000300800 */
[----:B-1----:R-:W-:Y:S01]  /*fae0*/  IMAD.WIDE R8, R131, 0x2, R4 ;  /* 0x0000000283087825 */ /* 0x002fe200078e0204 */
[----:B------:R-:W-:-:S02]  /*faf0*/  PRMT R197, R99, 0x7610, R197 ;  /* 0x0000761063c57816 */ /* 0x000fc400000000c5 */
[----:B------:R-:W3:Y:S04]  /*fb00*/  LDL.LU R100, [R1+0x2b0] ;  /* 0x0002b00001647983 */ /* 0x000ee80000300800 */
[----:B------:R-:W-:Y:S04]  /*fb10*/  @P1 STG.E.U16 desc[UR20][R8.64], R189 ;  /* 0x000000bd08001986 */ /* 0x000fe8000c101514 */
[----:B------:R1:W-:Y:S01]  /*fb20*/  @P5 STG.E.U16 desc[UR20][R74.64], R198 ;  /* 0x000000c64a005986 */ /* 0x0003e2000c101514 */
[----:B------:R-:W-:Y:S01]  /*fb30*/  ISETP.LT.AND P5, PT, R2, UR24, !P0 ;  /* 0x0000001802007c0c */ /* 0x000fe2000c7a1270 */
[----:B------:R-:W-:Y:S01]  /*fb40*/  VIADD R131, R185, UR18 ;  /* 0x00000012b9837c36 */ /* 0x000fe20008000000 */
[----:B------:R-:W-:Y:S01]  /*fb50*/  ISETP.LT.AND P0, PT, R3, UR57, !P0 ;  /* 0x0000003903007c0c */ /* 0x000fe2000c701270 */
[----:B------:R-:W3:Y:S01]  /*fb60*/  LDL.LU R99, [R1+0x2ac] ;  /* 0x0002ac0001637983 */ /* 0x000ee20000300800 */
[----:B------:R-:W-:Y:S01]  /*fb70*/  ISETP.GE.AND P3, PT, R186, UR30, PT ;  /* 0x0000001eba007c0c */ /* 0x000fe2000bf66270 */
[----:B------:R-:W0:Y:S01]  /*fb80*/  LDCU UR24, c[0x0][0x39c] ;  /* 0x00007380ff1877ac */ /* 0x000e220008000800 */
[----:B-1----:R-:W-:Y:S01]  /*fb90*/  IMAD.WIDE R74, R185, 0x2, R4 ;  /* 0x00000002b94a7825 */ /* 0x002fe200078e0204 */
[----:B------:R-:W-:Y:S01]  /*fba0*/  PRMT R189, R102, 0x7610, R189 ;  /* 0x0000761066bd7816 */ /* 0x000fe200000000bd */
[----:B------:R-:W1:Y:S01]  /*fbb0*/  LDCU UR30, c[0x0][0x398] ;  /* 0x00007300ff1e77ac */ /* 0x000e620008000800 */
[----:B------:R-:W3:Y:S01]  /*fbc0*/  LDL.LU R102, [R1+0x2a8] ;  /* 0x0002a80001667983 */ /* 0x000ee20000300800 */
[----:B------:R-:W-:Y:S01]  /*fbd0*/  IMAD.WIDE R8, R131, 0x2, R6 ;  /* 0x0000000283087825 */ /* 0x000fe200078e0206 */
[----:B------:R-:W-:Y:S01]  /*fbe0*/  PRMT R198, R101, 0x7610, R198 ;  /* 0x0000761065c67816 */ /* 0x000fe200000000c6 */
[----:B------:R-:W0:Y:S01]  /*fbf0*/  LDCU UR57, c[0x0][0x398] ;  /* 0x00007300ff3977ac */ /* 0x000e220008000800 */
[----:B------:R5:W-:Y:S01]  /*fc00*/  @P6 STG.E.U16 desc[UR20][R74.64], R196 ;  /* 0x000000c44a006986 */ /* 0x000be2000c101514 */
[----:B------:R-:W-:Y:S01]  /*fc10*/  ISETP.LT.AND P6, PT, R2, UR67, !P4 ;  /* 0x0000004302007c0c */ /* 0x000fe2000e7c1270 */
[----:B------:R-:W-:Y:S01]  /*fc20*/  VIADD R185, R131, UR18 ;  /* 0x0000001283b97c36 */ /* 0x000fe20008000000 */
[----:B------:R-:W-:Y:S01]  /*fc30*/  ISETP.LT.AND P4, PT, R3, UR26, !P4 ;  /* 0x0000001a03007c0c */ /* 0x000fe2000e781270 */
[----:B------:R1:W-:Y:S01]  /*fc40*/  @P5 STG.E.U16 desc[UR20][R8.64], R197 ;  /* 0x000000c508005986 */ /* 0x0003e2000c101514 */
[----:B------:R-:W-:Y:S01]  /*fc50*/  VIADD R186, R0, 0x5f ;  /* 0x0000005f00ba7836 */ /* 0x000fe20000000000 */
[----:B------:R-:W0:Y:S02]  /*fc60*/  LDCU UR26, c[0x0][0x398] ;  /* 0x00007300ff1a77ac */ /* 0x000e240008000800 */
[----:B------:R-:W3:Y:S01]  /*fc70*/  LDL.LU R101, [R1+0x2a4] ;  /* 0x0002a40001657983 */ /* 0x000ee20000300800 */
[----:B------:R-:W0:Y:S01]  /*fc80*/  LDCU UR67, c[0x0][0x398] ;  /* 0x00007300ff4377ac */ /* 0x000e220008000800 */
[----:B-----5:R-:W-:-:S04]  /*fc90*/  IMAD.WIDE R74, R185, 0x2, R6 ;  /* 0x00000002b94a7825 */ /* 0x020fc800078e0206 */
[----:B-1----:R-:W-:Y:S01]  /*fca0*/  IMAD.WIDE R8, R131, 0x2, R4 ;  /* 0x0000000283087825 */ /* 0x002fe200078e0204 */
[----:B------:R-:W-:Y:S02]  /*fcb0*/  PRMT R196, R104, 0x7610, R196 ;  /* 0x0000761068c47816 */ /* 0x000fe400000000c4 */
[----:B------:R-:W5:Y:S04]  /*fcc0*/  LDL.LU R104, [R1+0x2a0] ;  /* 0x0002a00001687983 */ /* 0x000f680000300800 */
[----:B------:R-:W-:Y:S04]  /*fcd0*/  @P0 STG.E.U16 desc[UR20][R8.64], R189 ;  /* 0x000000bd08000986 */ /* 0x000fe8000c101514 */
[----:B------:R1:W-:Y:S01]  /*fce0*/  @P6 STG.E.U16 desc[UR20][R74.64], R198 ;  /* 0x000000c64a006986 */ /* 0x0003e2000c101514 */
[----:B------:R-:W-:Y:S01]  /*fcf0*/  ISETP.LT.AND P6, PT, R2, UR31, !P2 ;  /* 0x0000001f02007c0c */ /* 0x000fe2000d7c1270 */
[----:B------:R-:W-:Y:S01]  /*fd00*/  VIADD R131, R185, UR18 ;  /* 0x00000012b9837c36 */ /* 0x000fe20008000000 */
[----:B------:R-:W-:Y:S01]  /*fd10*/  ISETP.LT.AND P2, PT, R3, UR51, !P2 ;  /* 0x0000003303007c0c */ /* 0x000fe2000d741270 */
[----:B------:R-:W0:Y:S01]  /*fd20*/  LDCU UR31, c[0x0][0x398] ;  /* 0x00007300ff1f77ac */ /* 0x000e220008000800 */
[----:B------:R-:W-:-:S02]  /*fd30*/  PRMT R197, R103, 0x7610, R197 ;  /* 0x0000761067c57816 */ /* 0x000fc400000000c5 */
[----:B------:R-:W3:Y:S01]  /*fd40*/  LDL.LU R103, [R1+0x29c] ;  /* 0x00029c0001677983 */ /* 0x000ee20000300800 */
[----:B-1----:R-:W-:Y:S01]  /*fd50*/  IMAD.WIDE R74, R185, 0x2, R4 ;  /* 0x00000002b94a7825 */ /* 0x002fe200078e0204 */
[----:B------:R-:W-:Y:S01]  /*fd60*/  PRMT R189, R106, 0x7610, R189 ;  /* 0x000076106abd7816 */ /* 0x000fe200000000bd */
[----:B------:R-:W1:Y:S01]  /*fd70*/  LDCU UR51, c[0x0][0x398] ;  /* 0x00007300ff3377ac */ /* 0x000e620008000800 */
[----:B------:R-:W3:Y:S01]  /*fd80*/  LDL.LU R106, [R1+0x298] ;  /* 0x00029800016a7983 */ /* 0x000ee20000300800 */
[----:B------:R-:W-:-:S03]  /*fd90*/  IMAD.WIDE R8, R131, 0x2, R6 ;  /* 0x0000000283087825 */ /* 0x000fc600078e0206 */
[----:B------:R0:W-:Y:S01]  /*fda0*/  @P4 STG.E.U16 desc[UR20][R74.64], R196 ;  /* 0x000000c44a004986 */ /* 0x0001e2000c101514 */
[----:B------:R-:W-:Y:S01]  /*fdb0*/  ISETP.LT.AND P4, PT, R2, UR66, !P3 ;  /* 0x0000004202007c0c */ /* 0x000fe2000df81270 */
[----:B------:R-:W-:Y:S01]  /*fdc0*/  VIADD R185, R131, UR18 ;  /* 0x0000001283b97c36 */ /* 0x000fe20008000000 */
[----:B------:R-:W-:Y:S01]  /*fdd0*/  PRMT R198, R105, 0x7610, R198 ;  /* 0x0000761069c67816 */ /* 0x000fe200000000c6 */
[----:B------:R1:W-:Y:S01]  /*fde0*/  @P6 STG.E.U16 desc[UR20][R8.64], R197 ;  /* 0x000000c508006986 */ /* 0x0003e2000c101514 */
[----:B------:R-:W-:Y:S01]  /*fdf0*/  ISETP.LT.AND P3, PT, R3, UR22, !P3 ;  /* 0x0000001603007c0c */ /* 0x000fe2000df61270 */
[----:B------:R-:W2:Y:S02]  /*fe00*/  LDCU UR66, c[0x0][0x398] ;  /* 0x00007300ff4277ac */ /* 0x000ea40008000800 */
[----:B------:R-:W3:Y:S01]  /*fe10*/  LDL.LU R105, [R1+0x294] ;  /* 0x0002940001697983 */ /* 0x000ee20000300800 */
[----:B------:R-:W-:Y:S01]  /*fe20*/  ISETP.GE.AND P1, PT, R186, UR49, PT ;  /* 0x00000031ba007c0c */ /* 0x000fe2000bf26270 */
[----:B0-----:R-:W-:Y:S01]  /*fe30*/  IMAD.WIDE R74, R185, 0x2, R6 ;  /* 0x00000002b94a7825 */ /* 0x001fe200078e0206 */
[----:B------:R-:W-:Y:S01]  /*fe40*/  PRMT R196, R108, 0x7610, R196 ;  /* 0x000076106cc47816 */ /* 0x000fe200000000c4 */
[----:B------:R-:W0:Y:S01]  /*fe50*/  LDCU UR49, c[0x0][0x398] ;  /* 0x00007300ff3177ac */ /* 0x000e220008000800 */
[----:B------:R-:W3:Y:S01]  /*fe60*/  LDL.LU R108, [R1+0x290] ;  /* 0x00029000016c7983 */ /* 0x000ee20000300800 */
[----:B-1----:R-:W-:Y:S01]  /*fe70*/  IMAD.WIDE R8, R131, 0x2, R4 ;  /* 0x0000000283087825 */ /* 0x002fe200078e0204 */
[----:B------:R-:W-:Y:S01]  /*fe80*/  PRMT R197, R107, 0x7610, R197 ;  /* 0x000076106bc57816 */ /* 0x000fe200000000c5 */
[----:B------:R-:W1:Y:S01]  /*fe90*/  LDCU UR22, c[0x0][0x39c] ;  /* 0x00007380ff1677ac */ /* 0x000e620008000800 */
[----:B------:R-:W3:Y:S01]  /*fea0*/  LDL.LU R107, [R1+0x28c] ;  /* 0x00028c00016b7983 */ /* 0x000ee20000300800 */
[----:B------:R-:W-:-:S03]  /*feb0*/  VIADD R186, R0, 0x60 ;  /* 0x0000006000ba7836 */ /* 0x000fc60000000000 */
[----:B------:R-:W-:Y:S04]  /*fec0*/  @P2 STG.E.U16 desc[UR20][R8.64], R189 ;  /* 0x000000bd08002986 */ /* 0x000fe8000c101514 */
[----:B------:R0:W-:Y:S01]  /*fed0*/  @P4 STG.E.U16 desc[UR20][R74.64], R198 ;  /* 0x000000c64a004986 */ /* 0x0001e2000c101514 */
[----:B------:R-:W-:Y:S01]  /*fee0*/  ISETP.LT.AND P4, PT, R2, UR74, !P1 ;  /* 0x0000004a02007c0c */ /* 0x000fe2000cf81270 */
[----:B------:R-:W-:Y:S01]  /*fef0*/  VIADD R131, R185, UR18 ;  /* 0x00000012b9837c36 */ /* 0x000fe20008000000 */
[----:B------:R-:W-:Y:S02]  /*ff00*/  ISETP.GE.AND P5, PT, R186, UR14, PT ;  /* 0x0000000eba007c0c */ /* 0x000fe4000bfa6270 */
[----:B------:R-:W-:Y:S01]  /*ff10*/  ISETP.LT.AND P1, PT, R3, UR64, !P1 ;  /* 0x0000004003007c0c */ /* 0x000fe2000cf21270 */
[----:B0-----:R-:W-:Y:S01]  /*ff20*/  IMAD.WIDE R74, R185, 0x2, R4 ;  /* 0x00000002b94a7825 */ /* 0x001fe200078e0204 */
[----:B------:R-:W-:Y:S01]  /*ff30*/  PRMT R189, R110, 0x7610, R189 ;  /* 0x000076106ebd7816 */ /* 0x000fe200000000bd */
[----:B------:R-:W0:Y:S01]  /*ff40*/  LDCU UR14, c[0x0][0x39c] ;  /* 0x00007380ff0e77ac */ /* 0x000e220008000800 */
[----:B------:R-:W3:Y:S01]  /*ff50*/  LDL.LU R110, [R1+0x288] ;  /* 0x00028800016e7983 */ /* 0x000ee20000300800 */
[----:B------:R-:W-:Y:S01]  /*ff60*/  IMAD.WIDE R8, R131, 0x2, R6 ;  /* 0x0000000283087825 */ /* 0x000fe200078e0206 */
[----:B------:R-:W-:Y:S01]  /*ff70*/  PRMT R198, R109, 0x7610, R198 ;  /* 0x000076106dc67816 */ /* 0x000fe200000000c6 */
[----:B------:R-:W0:Y:S01]  /*ff80*/  LDCU UR64, c[0x0][0x39c] ;  /* 0x00007380ff4077ac */ /* 0x000e220008000800 */
[----:B------:R1:W-:Y:S01]  /*ff90*/  @P3 STG.E.U16 desc[UR20][R74.64], R196 ;  /* 0x000000c44a003986 */ /* 0x0003e2000c101514 */
[----:B------:R-:W-:Y:S01]  /*ffa0*/  ISETP.LT.AND P3, PT, R2, UR40, !P5 ;  /* 0x0000002802007c0c */ /* 0x000fe2000ef61270 */
[----:B------:R-:W-:-:S02]  /*ffb0*/  VIADD R185, R131, UR18 ;  /* 0x0000001283b97c36 */ /* 0x000fc40008000000 */
[----:B------:R-:W-:Y:S01]  /*ffc0*/  VIADD R186, R0, 0x61 ;  /* 0x0000006100ba7836 */ /* 0x000fe20000000000 */
[----:B------:R0:W-:Y:S01]  /*ffd0*/  @P4 STG.E.U16 desc[UR20][R8.64], R197 ;  /* 0x000000c508004986 */ /* 0x0001e2000c101514 */
[----:B------:R-:W-:Y:S01]  /*ffe0*/  ISETP.LT.AND P5, PT, R3, UR16, !P5 ;  /* 0x0000001003007c0c */ /* 0x000fe2000efa1270 */
[----:B------:R-:W2:Y:S02]  /*fff0*/  LDCU UR40, c[0x0][0x39c] ;  /* 0x00007380ff2877ac */ /* 0x000ea40008000800 */
[----:B------:R-:W4:Y:S01]  /*10000*/  LDL.LU R109, [R1+0x284] ;  /* 0x00028400016d7983 */ /* 0x000f220000300800 */
[----:B------:R-:W-:Y:S01]  /*10010*/  ISETP.GE.AND P0, PT, R186, UR35, PT ;  /* 0x00000023ba007c0c */ /* 0x000fe2000bf06270 */
[----:B-1----:R-:W-:Y:S01]  /*10020*/  IMAD.WIDE R74, R185, 0x2, R6 ;  /* 0x00000002b94a7825 */ /* 0x002fe200078e0206 */
[----:B------:R-:W-:Y:S01]  /*10030*/  PRMT R196, R112, 0x7610, R196 ;  /* 0x0000761070c47816 */ /* 0x000fe200000000c4 */
[----:B------:R-:W1:Y:S01]  /*10040*/  LDCU UR35, c[0x0][0x39c] ;  /* 0x00007380ff2377ac */ /* 0x000e620008000800 */
[----:B------:R-:W4:Y:S01]  /*10050*/  LDL.LU R112, [R1+0x280] ;  /* 0x0002800001707983 */ /* 0x000f220000300800 */
[----:B0-----:R-:W-:Y:S01]  /*10060*/  IMAD.WIDE R8, R131, 0x2, R4 ;  /* 0x0000000283087825 */ /* 0x001fe200078e0204 */
[----:B------:R-:W-:Y:S01]  /*10070*/  PRMT R197, R111, 0x7610, R197 ;  /* 0x000076106fc57816 */ /* 0x000fe200000000c5 */
[----:B------:R-:W0:Y:S01]  /*10080*/  LDCU UR16, c[0x0][0x398] ;  /* 0x00007300ff1077ac */ /* 0x000e220008000800 */
[----:B------:R-:W4:Y:S01]  /*10090*/  LDL.LU R111, [R1+0x27c] ;  /* 0x00027c00016f7983 */ /* 0x000f220000300800 */
        /* <DEDUP_REMOVED lines=10> */
[----:B------:R-:W4:Y:S01]  /*10140*/  LDL.LU R114, [R1+0x278] ;  /* 0x0002780001727983 */ /* 0x000f220000300800 */
[----:B------:R-:W-:Y:S01]  /*10150*/  PRMT R198, R113, 0x7610, R198 ;  /* 0x0000761071c67816 */ /* 0x000fe200000000c6 */
[----:B------:R-:W-:-:S02]  /*10160*/  IMAD.WIDE R8, R131, 0x2, R6 ;  /* 0x0000000283087825 */ /* 0x000fc400078e0206 */
[----:B------:R1:W-:Y:S01]  /*10170*/  @P5 STG.E.U16 desc[UR20][R74.64], R196 ;  /* 0x000000c44a005986 */ /* 0x0003e2000c101514 */
[----:B------:R-:W-:-:S03]  /*10180*/  ISETP.LT.AND P5, PT, R2, UR76, !P6 ;  /* 0x0000004c02007c0c */ /* 0x000fc6000f7a1270 */
[----:B------:R-:W4:Y:S01]  /*10190*/  LDL.LU R113, [R1+0x274] ;  /* 0x0002740001717983 */ /* 0x000f220000300800 */
[----:B------:R-:W-:Y:S02]  /*101a0*/  VIADD R185, R131, UR18 ;  /* 0x0000001283b97c36 */ /* 0x000fe40008000000 */
[----:B------:R-:W-:Y:S01]  /*101b0*/  VIADD R186, R0, 0x63 ;  /* 0x0000006300ba7836 */ /* 0x000fe20000000000 */
[----:B------:R0:W-:Y:S01]  /*101c0*/  @P3 STG.E.U16 desc[UR20][R8.64], R197 ;  /* 0x000000c508003986 */ /* 0x0001e2000c101514 */
[----:B------:R-:W-:Y:S01]  /*101d0*/  ISETP.LT.AND P6, PT, R3, UR6, !P6 ;  /* 0x0000000603007c0c */ /* 0x000fe2000f7c1270 */
[----:B------:R-:W2:Y:S01]  /*101e0*/  LDCU UR6, c[0x0][0x398] ;  /* 0x00007300ff0677ac */ /* 0x000ea20008000800 */
[----:B-1----:R-:W-:Y:S01]  /*101f0*/  IMAD.WIDE R74, R185, 0x2, R6 ;  /* 0x00000002b94a7825 */ /* 0x002fe200078e0206 */
[----:B------:R-:W-:Y:S01]  /*10200*/  ISETP.GE.AND P2, PT, R186, UR63, PT ;  /* 0x0000003fba007c0c */ /* 0x000fe2000bf46270 */
[----:B------:R-:W1:Y:S02]  /*10210*/  LDCU UR63, c[0x0][0x398] ;  /* 0x00007300ff3f77ac */ /* 0x000e640008000800 */
[----:B0-----:R-:W-:Y:S01]  /*10220*/  IMAD.WIDE R8, R131, 0x2, R4 ;  /* 0x0000000283087825 */ /* 0x001fe200078e0204 */
[----:B------:R-:W-:-:S02]  /*10230*/  PRMT R196, R116, 0x7610, R196 ;  /* 0x0000761074c47816 */ /* 0x000fc400000000c4 */
[----:B------:R-:W4:Y:S01]  /*10240*/  LDL.LU R116, [R1+0x270] ;  /* 0x0002700001747983 */ /* 0x000f220000300800 */
[----:B------:R-:W-:Y:S01]  /*10250*/  VIADD R186, R0, 0x64 ;  /* 0x0000006400ba7836 */ /* 0x000fe20000000000 */
[----:B------:R-:W-:Y:S02]  /*10260*/  PRMT R197, R115, 0x7610, R197 ;  /* 0x0000761073c57816 */ /* 0x000fe400000000c5 */
[----:B------:R-:W-:Y:S04]  /*10270*/  @P0 STG.E.U16 desc[UR20][R8.64], R189 ;  /* 0x000000bd08000986 */ /* 0x000fe8000c101514 */
[----:B------:R0:W-:Y:S01]  /*10280*/  @P5 STG.E.U16 desc[UR20][R74.64], R198 ;  /* 0x000000c64a005986 */ /* 0x0001e2000c101514 */
[----:B------:R-:W-:Y:S01]  /*10290*/  ISETP.LT.AND P5, PT, R2, UR56, !P2 ;  /* 0x0000003802007c0c */ /* 0x000fe2000d7a1270 */
[----:B------:R-:W-:-:S02]  /*102a0*/  VIADD R131, R185, UR18 ;  /* 0x00000012b9837c36 */ /* 0x000fc40008000000 */
[----:B------:R-:W4:Y:S01]  /*102b0*/  LDL.LU R115, [R1+0x26c] ;  /* 0x00026c0001737983 */ /* 0x000f220000300800 */
[----:B------:R-:W-:Y:S01]  /*102c0*/  ISETP.GE.AND P4, PT, R186, UR38, PT ;  /* 0x00000026ba007c0c */ /* 0x000fe2000bf86270 */
[----:B------:R-:W1:Y:S01]  /*102d0*/  LDCU UR56, c[0x0][0x39c] ;  /* 0x00007380ff3877ac */ /* 0x000e620008000800 */
[----:B------:R-:W-:Y:S01]  /*102e0*/  ISETP.LT.AND P2, PT, R3, UR72, !P2 ;  /* 0x0000004803007c0c */ /* 0x000fe2000d741270 */
[----:B0-----:R-:W-:Y:S01]  /*102f0*/  IMAD.WIDE R74, R185, 0x2, R4 ;  /* 0x00000002b94a7825 */ /* 0x001fe200078e0204 */
[----:B------:R-:W-:Y:S01]  /*10300*/  PRMT R189, R118, 0x7610, R189 ;  /* 0x0000761076bd7816 */ /* 0x000fe200000000bd */
[----:B------:R-:W0:Y:S01]  /*10310*/  LDCU UR38, c[0x0][0x398] ;  /* 0x00007300ff2677ac */ /* 0x000e220008000800 */
[----:B------:R-:W4:Y:S01]  /*10320*/  LDL.LU R118, [R1+0x268] ;  /* 0x0002680001767983 */ /* 0x000f220000300800 */
[----:B------:R-:W-:Y:S01]  /*10330*/  PRMT R198, R117, 0x7610, R198 ;  /* 0x0000761075c67816 */ /* 0x000fe200000000c6 */
[C---:B------:R-:W-:Y:S02]  /*10340*/  IMAD.WIDE R8, R131.reuse, 0x2, R6 ;  /* 0x0000000283087825 */ /* 0x040fe400078e0206 */
[----:B------:R1:W-:Y:S01]  /*10350*/  @P6 STG.E.U16 desc[UR20][R74.64], R196 ;  /* 0x000000c44a006986 */ /* 0x0003e2000c101514 */
[----:B------:R-:W-:Y:S01]  /*10360*/  ISETP.LT.AND P6, PT, R2, UR62, !P4 ;  /* 0x0000003e02007c0c */ /* 0x000fe2000e7c1270 */
[----:B------:R-:W-:-:S02]  /*10370*/  VIADD R185, R131, UR18 ;  /* 0x0000001283b97c36 */ /* 0x000fc40008000000 */
[----:B------:R-:W5:Y:S01]  /*10380*/  LDL.LU R117, [R1+0x264] ;  /* 0x0002640001757983 */ /* 0x000f620000300800 */
[----:B------:R-:W-:-:S03]  /*10390*/  VIADD R186, R0, 0x65 ;  /* 0x0000006500ba7836 */ /* 0x000fc60000000000 */
[----:B------:R0:W-:Y:S01]  /*103a0*/  @P5 STG.E.U16 desc[UR20][R8.64], R197 ;  /* 0x000000c508005986 */ /* 0x0001e2000c101514 */
[----:B------:R-:W2:Y:S01]  /*103b0*/  LDCU UR62, c[0x0][0x398] ;  /* 0x00007300ff3e77ac */ /* 0x000ea20008000800 */
[----:B------:R-:W-:Y:S01]  /*103c0*/  ISETP.GE.AND P1, PT, R186, UR28, PT ;  /* 0x0000001cba007c0c */ /* 0x000fe2000bf26270 */
[----:B-1----:R-:W-:Y:S01]  /*103d0*/  IMAD.WIDE R74, R185, 0x2, R6 ;  /* 0x00000002b94a7825 */ /* 0x002fe200078e0206 */
[----:B------:R-:W-:Y:S01]  /*103e0*/  PRMT R196, R120, 0x7610, R196 ;  /* 0x0000761078c47816 */ /* 0x000fe200000000c4 */
[----:B------:R-:W1:Y:S01]  /*103f0*/  LDCU UR28, c[0x0][0x398] ;  /* 0x00007300ff1c77ac */ /* 0x000e620008000800 */
[----:B------:R-:W-:Y:S01]  /*10400*/  ISETP.LT.AND P4, PT, R3, UR44, !P4 ;  /* 0x0000002c03007c0c */ /* 0x000fe2000e781270 */
[----:B------:R-:W5:Y:S01]  /*10410*/  LDL.LU R120, [R1+0x260] ;  /* 0x0002600001787983 */ /* 0x000f620000300800 */
[----:B0-----:R-:W-:Y:S01]  /*10420*/  IMAD.WIDE R8, R131, 0x2, R4 ;  /* 0x0000000283087825 */ /* 0x001fe200078e0204 */
[----:B------:R-:W-:Y:S01]  /*10430*/  PRMT R197, R119, 0x7610, R197 ;  /* 0x0000761077c57816 */ /* 0x000fe200000000c5 */
[----:B------:R-:W0:Y:S01]  /*10440*/  LDCU UR44, c[0x0][0x39c] ;  /* 0x00007380ff2c77ac */ /* 0x000e220008000800 */
[----:B------:R-:W5:Y:S04]  /*10450*/  LDL.LU R119, [R1+0x25c] ;  /* 0x00025c0001777983 */ /* 0x000f680000300800 */
[----:B------:R1:W-:Y:S04]  /*10460*/  @P2 STG.E.U16 desc[UR20][R8.64], R189 ;  /* 0x000000bd08002986 */ /* 0x0003e8000c101514 */
[----:B------:R0:W-:Y:S01]  /*10470*/  @P6 STG.E.U16 desc[UR20][R74.64], R198 ;  /* 0x000000c64a006986 */ /* 0x0001e2000c101514 */
[----:B------:R-:W-:Y:S01]  /*10480*/  ISETP.LT.AND P6, PT, R2, UR47, !P1 ;  /* 0x0000002f02007c0c */ /* 0x000fe2000cfc1270 */
[----:B------:R-:W-:Y:S01]  /*10490*/  VIADD R131, R185, UR18 ;  /* 0x00000012b9837c36 */ /* 0x000fe20008000000 */
[----:B------:R-:W2:Y:S01]  /*104a0*/  LDCU UR47, c[0x0][0x398] ;  /* 0x00007300ff2f77ac */ /* 0x000ea20008000800 */
[----:B-1----:R-:W-:-:S02]  /*104b0*/  PRMT R189, R122, 0x7610, R189 ;  /* 0x000076107abd7816 */ /* 0x002fc400000000bd */
[----:B------:R-:W5:Y:S01]  /*104c0*/  LDL.LU R122, [R1+0x258] ;  /* 0x00025800017a7983 */ /* 0x000f620000300800 */
[----:B0-----:R-:W-:Y:S01]  /*104d0*/  PRMT R198, R121, 0x7610, R198 ;  /* 0x0000761079c67816 */ /* 0x001fe200000000c6 */
[----:B------:R-:W-:Y:S02]  /*104e0*/  IMAD.WIDE R74, R185, 0x2, R4 ;  /* 0x00000002b94a7825 */ /* 0x000fe400078e0204 */
[----:B------:R-:W5:Y:S02]  /*104f0*/  LDL.LU R121, [R1+0x254] ;  /* 0x0002540001797983 */ /* 0x000f640000300800 */
[----:B------:R-:W-:Y:S02]  /*10500*/  IMAD.WIDE R8, R131, 0x2, R6 ;  /* 0x0000000283087825 */ /* 0x000fe400078e0206 */
[----:B------:R0:W-:Y:S04]  /*10510*/  @P4 STG.E.U16 desc[UR20][R74.64], R196 ;  /* 0x000000c44a004986 */ /* 0x0001e8000c101514 */
[----:B------:R1:W-:Y:S01]  /*10520*/  @P6 STG.E.U16 desc[UR20][R8.64], R197 ;  /* 0x000000c508006986 */ /* 0x0003e2000c101514 */
[----:B0-----:R-:W-:-:S03]  /*10530*/  PRMT R196, R124, 0x7610, R196 ;  /* 0x000076107cc47816 */ /* 0x001fc600000000c4 */
[----:B------:R-:W5:Y:S01]  /*10540*/  LDL.LU R124, [R1+0x250] ;  /* 0x00025000017c7983 */ /* 0x000f620000300800 */
[----:B-1----:R-:W-:-:S03]  /*10550*/  PRMT R197, R123, 0x7610, R197 ;  /* 0x000076107bc57816 */ /* 0x002fc600000000c5 */
[----:B------:R-:W5:Y:S01]  /*10560*/  LDL.LU R123, [R1+0x24c] ;  /* 0x00024c00017b7983 */ /* 0x000f620000300800 */
[----:B------:R-:W-:Y:S01]  /*10570*/  VIADD R186, R0, 0x66 ;  /* 0x0000006600ba7836 */ /* 0x000fe20000000000 */
[----:B--2---:R-:W-:-:S04]  /*10580*/  ISETP.LT.AND P1, PT, R3, UR71, !P1 ;  /* 0x0000004703007c0c */ /* 0x004fc8000cf21270 */
[----:B------:R-:W-:Y:S01]  /*10590*/  ISETP.GE.AND P3, PT, R186, UR43, PT ;  /* 0x0000002bba007c0c */ /* 0x000fe2000bf66270 */
[----:B------:R-:W-:Y:S01]  /*105a0*/  VIADD R185, R131, UR18 ;  /* 0x0000001283b97c36 */ /* 0x000fe20008000000 */
[----:B------:R-:W0:Y:S02]  /*105b0*/  LDCU UR43, c[0x0][0x39c] ;  /* 0x00007380ff2b77ac */ /* 0x000e240008000800 */
[----:B------:R-:W-:Y:S01]  /*105c0*/  ISETP.LT.AND P4, PT, R2, UR37, !P3 ;  /* 0x0000002502007c0c */ /* 0x000fe2000df81270 */
[----:B------:R-:W-:Y:S01]  /*105d0*/  VIADD R186, R0, 0x67 ;  /* 0x0000006700ba7836 */ /* 0x000fe20000000000 */
[----:B------:R-:W-:Y:S01]  /*105e0*/  ISETP.LT.AND P3, PT, R3, UR39, !P3 ;  /* 0x0000002703007c0c */ /* 0x000fe2000df61270 */
[----:B------:R-:W-:Y:S01]  /*105f0*/  IMAD.WIDE R8, R131, 0x2, R4 ;  /* 0x0000000283087825 */ /* 0x000fe200078e0204 */
[----:B------:R-:W1:Y:S03]  /*10600*/  LDCU UR37, c[0x0][0x39c] ;  /* 0x00007380ff2577ac */ /* 0x000e660008000800 */
[----:B------:R-:W-:Y:S01]  /*10610*/  IMAD.WIDE R74, R185, 0x2, R6 ;  /* 0x00000002b94a7825 */ /* 0x000fe200078e0206 */
[----:B------:R-:W-:Y:S01]  /*10620*/  ISETP.GE.AND P0, PT, R186, UR4, PT ;  /* 0x00000004ba007c0c */ /* 0x000fe2000bf06270 */
[----:B------:R2:W-:Y:S01]  /*10630*/  @P1 STG.E.U16 desc[UR20][R8.64], R189 ;  /* 0x000000bd08001986 */ /* 0x0005e2000c101514 */
[----:B------:R-:W0:Y:S01]  /*10640*/  LDCU UR4, c[0x0][0x398] ;  /* 0x00007300ff0477ac */ /* 0x000e220008000800 */
[----:B------:R-:W-:-:S02]  /*10650*/  VIADD R186, R0, 0x68 ;  /* 0x0000006800ba7836 */ /* 0x000fc40000000000 */
[----:B------:R0:W-:Y:S01]  /*10660*/  @P4 STG.E.U16 desc[UR20][R74.64], R198 ;  /* 0x000000c64a004986 */ /* 0x0001e2000c101514 */
[----:B------:R-:W-:Y:S01]  /*10670*/  ISETP.LT.AND P4, PT, R2, UR12, !P0 ;  /* 0x0000000c02007c0c */ /* 0x000fe2000c781270 */
[C---:B------:R-:W-:Y:S01]  /*10680*/  VIADD R131, R185.reuse, UR18 ;  /* 0x00000012b9837c36 */ /* 0x040fe20008000000 */
[----:B------:R-:W-:Y:S01]  /*10690*/  ISETP.GE.AND P5, PT, R186, UR34, PT ;  /* 0x00000022ba007c0c */ /* 0x000fe2000bfa6270 */
[----:B------:R-:W1:Y:S01]  /*106a0*/  LDCU UR12, c[0x0][0x39c] ;  /* 0x00007380ff0c77ac */ /* 0x000e620008000800 */
[----:B--2---:R-:W-:Y:S01]  /*106b0*/  IMAD.WIDE R8, R185, 0x2, R4 ;  /* 0x00000002b9087825 */ /* 0x004fe200078e0204 */
[----:B------:R-:W-:Y:S01]  /*106c0*/  ISETP.LT.AND P0, PT, R3, UR70, !P0 ;  /* 0x0000004603007c0c */ /* 0x000fe2000c701270 */
[----:B------:R-:W2:Y:S03]  /*106d0*/  LDCU UR34, c[0x0][0x398] ;  /* 0x00007300ff2277ac */ /* 0x000ea60008000800 */
[----:B------:R1:W-:Y:S01]  /*106e0*/  @P3 STG.E.U16 desc[UR20][R8.64], R196 ;  /* 0x000000c408003986 */ /* 0x0003e2000c101514 */
[----:B------:R-:W-:Y:S01]  /*106f0*/  ISETP.LT.AND P3, PT, R2, UR53, !P5 ;  /* 0x0000003502007c0c */ /* 0x000fe2000ef61270 */
[----:B0-----:R-:W-:Y:S01]  /*10700*/  IMAD.WIDE R74, R131, 0x2, R6 ;  /* 0x00000002834a7825 */ /* 0x001fe200078e0206 */
[----:B------:R-:W-:Y:S01]  /*10710*/  ISETP.LT.AND P5, PT, R3, UR54, !P5 ;  /* 0x0000003603007c0c */ /* 0x000fe2000efa1270 */
[----:B------:R-:W0:Y:S02]  /*10720*/  LDCU UR39, c[0x0][0x398] ;  /* 0x00007300ff2777ac */ /* 0x000e240008000800 */
[----:B------:R-:W-:-:S02]  /*10730*/  VIADD R185, R131, UR18 ;  /* 0x0000001283b97c36 */ /* 0x000fc40008000000 */
[----:B------:R-:W-:Y:S01]  /*10740*/  VIADD R186, R0, 0x69 ;  /* 0x0000006900ba7836 */ /* 0x000fe20000000000 */
[----:B------:R2:W-:Y:S01]  /*10750*/  @P4 STG.E.U16 desc[UR20][R74.64], R197 ;  /* 0x000000c54a004986 */ /* 0x0005e2000c101514 */
[----:B------:R-:W-:Y:S01]  /*10760*/  PRMT R189, R76, 0x7610, R189 ;  /* 0x000076104cbd7816 */ /* 0x000fe200000000bd */
[----:B------:R-:W0:Y:S01]  /*10770*/  LDCU UR53, c[0x0][0x398] ;  /* 0x00007300ff3577ac */ /* 0x000e220008000800 */
[----:B-1----:R-:W-:Y:S01]  /*10780*/  IMAD.WIDE R8, R131, 0x2, R4 ;  /* 0x0000000283087825 */ /* 0x002fe200078e0204 */
[----:B------:R-:W-:Y:S01]  /*10790*/  PRMT R198, R77, 0x7610, R198 ;  /* 0x000076104dc67816 */ /* 0x000fe200000000c6 */
[----:B------:R-:W5:Y:S01]  /*107a0*/  LDL.LU R76, [R1+0x248] ;  /* 0x00024800014c7983 */ /* 0x000f620000300800 */
[----:B------:R-:W-:Y:S01]  /*107b0*/  ISETP.GE.AND P2, PT, R186, UR48, PT ;  /* 0x00000030ba007c0c */ /* 0x000fe2000bf46270 */
[----:B------:R-:W-:Y:S01]  /*107c0*/  VIADD R186, R0, 0x6a ;  /* 0x0000006a00ba7836 */ /* 0x000fe20000000000 */
[----:B------:R-:W-:Y:S01]  /*107d0*/  PRMT R196, R78, 0x7610, R196 ;  /* 0x000076104ec47816 */ /* 0x000fe200000000c4 */
[----:B------:R-:W1:Y:S01]  /*107e0*/  LDCU UR54, c[0x0][0x398] ;  /* 0x00007300ff3677ac */ /* 0x000e620008000800 */
[C---:B--2---:R-:W-:Y:S01]  /*107f0*/  IMAD.WIDE R74, R185.reuse, 0x2, R6 ;  /* 0x00000002b94a7825 */ /* 0x044fe200078e0206 */
[----:B------:R2:W-:Y:S01]  /*10800*/  @P0 STG.E.U16 desc[UR20][R8.64], R189 ;  /* 0x000000bd08000986 */ /* 0x0005e2000c101514 */
[----:B------:R-:W-:Y:S01]  /*10810*/  ISETP.GE.AND P6, PT, R186, UR10, PT ;  /* 0x0000000aba007c0c */ /* 0x000fe2000bfc6270 */
[----:B------:R-:W0:Y:S02]  /*10820*/  LDCU UR48, c[0x0][0x398] ;  /* 0x00007300ff3077ac */ /* 0x000e240008000800 */
[----:B------:R1:W-:Y:S01]  /*10830*/  @P3 STG.E.U16 desc[UR20][R74.64], R198 ;  /* 0x000000c64a003986 */ /* 0x0003e2000c101514 */
[----:B------:R-:W-:Y:S01]  /*10840*/  ISETP.LT.AND P3, PT, R2, UR60, !P2 ;  /* 0x0000003c02007c0c */ /* 0x000fe2000d761270 */
[----:B------:R-:W-:Y:S01]  /*10850*/  VIADD R131, R185, UR18 ;  /* 0x00000012b9837c36 */ /* 0x000fe20008000000 */
[----:B------:R-:W-:Y:S01]  /*10860*/  ISETP.LT.AND P2, PT, R3, UR69, !P2 ;  /* 0x0000004503007c0c */ /* 0x000fe2000d741270 */
[----:B------:R-:W5:Y:S01]  /*10870*/  LDL.LU R77, [R1+0x244] ;  /* 0x00024400014d7983 */ /* 0x000f620000300800 */
[----:B--2---:R-:W-:Y:S01]  /*10880*/  IMAD.WIDE R8, R185, 0x2, R4 ;  /* 0x00000002b9087825 */ /* 0x004fe200078e0204 */
[----:B------:R-:W-:Y:S01]  /*10890*/  PRMT R197, R79, 0x7610, R197 ;  /* 0x000076104fc57816 */ /* 0x000fe200000000c5 */
[----:B------:R-:W2:Y:S01]  /*108a0*/  LDCU UR10, c[0x0][0x398] ;  /* 0x00007300ff0a77ac */ /* 0x000ea20008000800 */
[----:B------:R-:W-:Y:S01]  /*108b0*/  PRMT R189, R80, 0x7610, R189 ;  /* 0x0000761050bd7816 */ /* 0x000fe200000000bd */
[C---:B-1----:R-:W-:Y:S01]  /*108c0*/  IMAD.WIDE R74, R131.reuse, 0x2, R6 ;  /* 0x00000002834a7825 */ /* 0x042fe200078e0206 */
[----:B------:R1:W-:Y:S01]  /*108d0*/  @P5 STG.E.U16 desc[UR20][R8.64], R196 ;  /* 0x000000c408005986 */ /* 0x0003e2000c101514 */
[----:B------:R-:W-:Y:S01]  /*108e0*/  ISETP.LT.AND P5, PT, R2, UR8, !P6 ;  /* 0x0000000802007c0c */ /* 0x000fe2000f7a1270 */
[----:B------:R-:W0:Y:S01]  /*108f0*/  LDCU UR60, c[0x0][0x398] ;  /* 0x00007300ff3c77ac */ /* 0x000e220008000800 */
[----:B------:R-:W-:Y:S01]  /*10900*/  VIADD R185, R131, UR18 ;  /* 0x0000001283b97c36 */ /* 0x000fe20008000000 */
[----:B------:R-:W-:Y:S01]  /*10910*/  ISETP.LT.AND P6, PT, R3, UR61, !P6 ;  /* 0x0000003d03007c0c */ /* 0x000fe2000f7c1270 */
[----:B------:R-:W-:Y:S01]  /*10920*/  VIADD R186, R0, 0x6b ;  /* 0x0000006b00ba7836 */ /* 0x000fe20000000000 */
[----:B------:R2:W-:Y:S01]  /*10930*/  @P3 STG.E.U16 desc[UR20][R74.64], R197 ;  /* 0x000000c54a003986 */ /* 0x0005e2000c101514 */
[----:B------:R-:W-:Y:S01]  /*10940*/  PRMT R198, R81, 0x7610, R198 ;  /* 0x0000761051c67816 */ /* 0x000fe200000000c6 */
[----:B------:R-:W0:Y:S02]  /*10950*/  LDCU UR8, c[0x0][0x398] ;  /* 0x00007300ff0877ac */ /* 0x000e240008000800 */
[----:B------:R-:W5:Y:S01]  /*10960*/  LDL.LU R78, [R1+0x240] ;  /* 0x00024000014e7983 */ /* 0x000f620000300800 */
[----:B-1----:R-:W-:Y:S01]  /*10970*/  IMAD.WIDE R8, R131, 0x2, R4 ;  /* 0x0000000283087825 */ /* 0x002fe200078e0204 */
[----:B------:R-:W-:Y:S01]  /*10980*/  ISETP.GE.AND P1, PT, R186, UR52, PT ;  /* 0x00000034ba007c0c */ /* 0x000fe2000bf26270 */
[----:B------:R-:W1:Y:S01]  /*10990*/  LDCU UR52, c[0x0][0x398] ;  /* 0x00007300ff3477ac */ /* 0x000e620008000800 */
[----:B------:R-:W-:Y:S01]  /*109a0*/  PRMT R196, R82, 0x7610, R196 ;  /* 0x0000761052c47816 */ /* 0x000fe200000000c4 */
[C---:B--2---:R-:W-:Y:S01]  /*109b0*/  IMAD.WIDE R74, R185.reuse, 0x2, R6 ;  /* 0x00000002b94a7825 */ /* 0x044fe200078e0206 */
[----:B------:R2:W-:Y:S01]  /*109c0*/  @P2 STG.E.U16 desc[UR20][R8.64], R189 ;  /* 0x000000bd08002986 */ /* 0x0005e2000c101514 */
[----:B------:R-:W0:Y:S02]  /*109d0*/  LDCU UR61, c[0x0][0x39c] ;  /* 0x00007380ff3d77ac */ /* 0x000e240008000800 */
[----:B------:R-:W-:Y:S01]  /*109e0*/  VIADD R186, R0, 0x6c ;  /* 0x0000006c00ba7836 */ /* 0x000fe20000000000 */
[----:B------:R1:W-:Y:S01]  /*109f0*/  @P5 STG.E.U16 desc[UR20][R74.64], R198 ;  /* 0x000000c64a005986 */ /* 0x0003e2000c101514 */
[----:B------:R-:W-:Y:S01]  /*10a00*/  ISETP.LT.AND P5, PT, R2, UR29, !P1 ;  /* 0x0000001d02007c0c */ /* 0x000fe2000cfa1270 */
[----:B------:R-:W-:-:S02]  /*10a10*/  VIADD R131, R185, UR18 ;  /* 0x00000012b9837c36 */ /* 0x000fc40008000000 */
[----:B------:R-:W-:Y:S01]  /*10a20*/  ISETP.GE.AND P4, PT, R186, UR59, PT ;  /* 0x0000003bba007c0c */ /* 0x000fe2000bf86270 */
[----:B------:R-:W0:Y:S01]  /*10a30*/  LDCU UR29, c[0x0][0x398] ;  /* 0x00007300ff1d77ac */ /* 0x000e220008000800 */
[----:B------:R-:W-:Y:S01]  /*10a40*/  PRMT R197, R83, 0x7610, R197 ;  /* 0x0000761053c57816 */ /* 0x000fe200000000c5 */
[----:B------:R-:W5:Y:S01]  /*10a50*/  LDL.LU R79, [R1+0x23c] ;  /* 0x00023c00014f7983 */ /* 0x000f620000300800 */
[----:B--2---:R-:W-:Y:S01]  /*10a60*/  IMAD.WIDE R8, R185, 0x2, R4 ;  /* 0x00000002b9087825 */ /* 0x004fe200078e0204 */
[----:B------:R-:W-:Y:S01]  /*10a70*/  ISETP.LT.AND P1, PT, R3, UR68, !P1 ;  /* 0x0000004403007c0c */ /* 0x000fe2000cf21270 */
        /* <DEDUP_REMOVED lines=18> */
[----:B------:R2:W-:Y:S03]  /*10ba0*/  @P1 STG.E.U16 desc[UR20][R8.64], R189 ;  /* 0x000000bd08001986 */ /* 0x0005e6000c101514 */
[----:B------:R-:W-:Y:S01]  /*10bb0*/  VIADD R186, R0, 0x6e ;  /* 0x0000006e00ba7836 */ /* 0x000fe20000000000 */
[----:B------:R0:W-:Y:S01]  /*10bc0*/  @P6 STG.E.U16 desc[UR20][R74.64], R198 ;  /* 0x000000c64a006986 */ /* 0x0001e2000c101514 */
[----:B------:R-:W-:Y:S01]  /*10bd0*/  ISETP.LT.AND P6, PT, R2, UR45, !P0 ;  /* 0x0000002d02007c0c */ /* 0x000fe2000c7c1270 */
[----:B------:R-:W-:-:S02]  /*10be0*/  VIADD R131, R185, UR18 ;  /* 0x00000012b9837c36 */ /* 0x000fc40008000000 */
[----:B------:R-:W-:Y:S01]  /*10bf0*/  ISETP.GE.AND P3, PT, R186, UR42, PT ;  /* 0x0000002aba007c0c */ /* 0x000fe2000bf66270 */
[----:B------:R-:W1:Y:S01]  /*10c00*/  LDCU UR45, c[0x0][0x39c] ;  /* 0x00007380ff2d77ac */ /* 0x000e620008000800 */
[----:B---3--:R-:W-:Y:S01]  /*10c10*/  PRMT R197, R87, 0x7610, R197 ;  /* 0x0000761057c57816 */ /* 0x008fe200000000c5 */
[----:B------:R-:W3:Y:S01]  /*10c20*/  LDL.LU R81, [R1+0x234] ;  /* 0x0002340001517983 */ /* 0x000ee20000300800 */
[----:B--2---:R-:W-:Y:S01]  /*10c30*/  IMAD.WIDE R8, R185, 0x2, R4 ;  /* 0x00000002b9087825 */ /* 0x004fe200078e0204 */
[----:B------:R-:W-:Y:S01]  /*10c40*/  ISETP.LT.AND P0, PT, R3, UR50, !P0 ;  /* 0x0000003203007c0c */ /* 0x000fe2000c701270 */
[----:B------:R-:W2:Y:S01]  /*10c50*/  LDCU UR42, c[0x0][0x398] ;  /* 0x00007300ff2a77ac */ /* 0x000ea20008000800 */
[----:B------:R-:W-:Y:S01]  /*10c60*/  PRMT R189, R88, 0x7610, R189 ;  /* 0x0000761058bd7816 */ /* 0x000fe200000000bd */
[C---:B0-----:R-:W-:Y:S01]  /*10c70*/  IMAD.WIDE R74, R131.reuse, 0x2, R6 ;  /* 0x00000002834a7825 */ /* 0x041fe200078e0206 */
[----:B------:R0:W-:Y:S01]  /*10c80*/  @P4 STG.E.U16 desc[UR20][R8.64], R196 ;  /* 0x000000c408004986 */ /* 0x0001e2000c101514 */
[----:B------:R-:W-:Y:S01]  /*10c90*/  ISETP.LT.AND P4, PT, R2, UR65, !P3 ;  /* 0x0000004102007c0c */ /* 0x000fe2000df81270 */
[----:B------:R-:W1:Y:S01]  /*10ca0*/  LDCU UR50, c[0x0][0x398] ;  /* 0x00007300ff3277ac */ /* 0x000e620008000800 */
[----:B------:R-:W-:Y:S01]  /*10cb0*/  VIADD R185, R131, UR18 ;  /* 0x0000001283b97c36 */ /* 0x000fe20008000000 */
[----:B------:R-:W-:Y:S01]  /*10cc0*/  ISETP.LT.AND P3, PT, R3, UR41, !P3 ;  /* 0x0000002903007c0c */ /* 0x000fe2000df61270 */
[----:B------:R-:W-:Y:S01]  /*10cd0*/  VIADD R186, R0, 0x6f ;  /* 0x0000006f00ba7836 */ /* 0x000fe20000000000 */
[----:B------:R2:W-:Y:S01]  /*10ce0*/  @P6 STG.E.U16 desc[UR20][R74.64], R197 ;  /* 0x000000c54a006986 */ /* 0x0005e2000c101514 */
[----:B------:R-:W-:Y:S01]  /*10cf0*/  PRMT R198, R89, 0x7610, R198 ;  /* 0x0000761059c67816 */ /* 0x000fe200000000c6 */
[----:B------:R-:W1:Y:S02]  /*10d00*/  LDCU UR41, c[0x0][0x398] ;  /* 0x00007300ff2977ac */ /* 0x000e640008000800 */
[----:B------:R-:W3:Y:S01]  /*10d10*/  LDL.LU R82, [R1+0x230] ;  /* 0x0002300001527983 */ /* 0x000ee20000300800 */
[----:B0-----:R-:W-:Y:S01]  /*10d20*/  IMAD.WIDE R8, R131, 0x2, R4 ;  /* 0x0000000283087825 */ /* 0x001fe200078e0204 */
[----:B------:R-:W-:Y:S01]  /*10d30*/  ISETP.GE.AND P2, PT, R186, UR36, PT ;  /* 0x00000024ba007c0c */ /* 0x000fe2000bf46270 */
[----:B------:R-:W0:Y:S01]  /*10d40*/  LDCU UR36, c[0x0][0x398] ;  /* 0x00007300ff2477ac */ /* 0x000e220008000800 */
[----:B------:R-:W-:Y:S01]  /*10d50*/  PRMT R196, R90, 0x7610, R196 ;  /* 0x000076105ac47816 */ /* 0x000fe200000000c4 */
[C---:B--2---:R-:W-:Y:S01]  /*10d60*/  IMAD.WIDE R74, R185.reuse, 0x2, R6 ;  /* 0x00000002b94a7825 */ /* 0x044fe200078e0206 */
[----:B------:R2:W-:Y:S03]  /*10d70*/  @P0 STG.E.U16 desc[UR20][R8.64], R189 ;  /* 0x000000bd08000986 */ /* 0x0005e6000c101514 */
[----:B------:R-:W-:Y:S01]  /*10d80*/  VIADD R186, R0, 0x70 ;  /* 0x0000007000ba7836 */ /* 0x000fe20000000000 */
[----:B------:R0:W-:Y:S01]  /*10d90*/  @P4 STG.E.U16 desc[UR20][R74.64], R198 ;  /* 0x000000c64a004986 */ /* 0x0001e2000c101514 */
[----:B------:R-:W-:Y:S01]  /*10da0*/  ISETP.LT.AND P4, PT, R2, UR30, !P2 ;  /* 0x0000001e02007c0c */ /* 0x000fe2000d781270 */
[----:B------:R-:W-:Y:S01]  /*10db0*/  VIADD R131, R185, UR18 ;  /* 0x00000012b9837c36 */ /* 0x000fe20008000000 */
[----:B------:R-:W-:Y:S01]  /*10dc0*/  ISETP.LT.AND P2, PT, R3, UR33, !P2 ;  /* 0x0000002103007c0c */ /* 0x000fe2000d741270 */
[----:B------:R-:W1:Y:S01]  /*10dd0*/  LDCU UR30, c[0x0][0x39c] ;  /* 0x00007380ff1e77ac */ /* 0x000e620008000800 */
[----:B------:R-:W-:Y:S01]  /*10de0*/  ISETP.GE.AND P5, PT, R186, UR24, PT ;  /* 0x00000018ba007c0c */ /* 0x000fe2000bfa6270 */
[----:B------:R-:W3:Y:S01]  /*10df0*/  LDL.LU R83, [R1+0x22c] ;  /* 0x00022c0001537983 */ /* 0x000ee20000300800 */
[----:B--2---:R-:W-:Y:S01]  /*10e00*/  IMAD.WIDE R8, R185, 0x2, R4 ;  /* 0x00000002b9087825 */ /* 0x004fe200078e0204 */
[----:B------:R-:W-:Y:S01]  /*10e10*/  PRMT R197, R91, 0x7610, R197 ;  /* 0x000076105bc57816 */ /* 0x000fe200000000c5 */
[----:B------:R-:W2:Y:S01]  /*10e20*/  LDCU UR24, c[0x0][0x398] ;  /* 0x00007300ff1877ac */ /* 0x000ea20008000800 */
[----:B------:R-:W-:Y:S01]  /*10e30*/  PRMT R189, R92, 0x7610, R189 ;  /* 0x000076105cbd7816 */ /* 0x000fe200000000bd */
[----:B------:R-:W-:Y:S01]  /*10e40*/  VIADD R186, R0, 0x71 ;  /* 0x0000007100ba7836 */ /* 0x000fe20000000000 */
[----:B------:R1:W-:Y:S01]  /*10e50*/  @P3 STG.E.U16 desc[UR20][R8.64], R196 ;  /* 0x000000c408003986 */ /* 0x0003e2000c101514 */
[----:B------:R-:W-:Y:S01]  /*10e60*/  ISETP.LT.AND P3, PT, R2, UR49, !P5 ;  /* 0x0000003102007c0c */ /* 0x000fe2000ef61270 */
[----:B0-----:R-:W-:Y:S01]  /*10e70*/  IMAD.WIDE R74, R131, 0x2, R6 ;  /* 0x00000002834a7825 */ /* 0x001fe200078e0206 */
[----:B------:R-:W-:Y:S01]  /*10e80*/  ISETP.LT.AND P5, PT, R3, UR57, !P5 ;  /* 0x0000003903007c0c */ /* 0x000fe2000efa1270 */
[----:B------:R-:W0:Y:S01]  /*10e90*/  LDCU UR49, c[0x0][0x39c] ;  /* 0x00007380ff3177ac */ /* 0x000e220008000800 */
[----:B------:R-:W-:Y:S01]  /*10ea0*/  ISETP.GE.AND P1, PT, R186, UR14, PT ;  /* 0x0000000eba007c0c */ /* 0x000fe2000bf26270 */
[----:B------:R-:W-:Y:S01]  /*10eb0*/  VIADD R185, R131, UR18 ;  /* 0x0000001283b97c36 */ /* 0x000fe20008000000 */
[----:B------:R2:W-:Y:S01]  /*10ec0*/  @P4 STG.E.U16 desc[UR20][R74.64], R197 ;  /* 0x000000c54a004986 */ /* 0x0005e2000c101514 */
[----:B------:R-:W-:Y:S01]  /*10ed0*/  VIADD R186, R0, 0x72 ;  /* 0x0000007200ba7836 */ /* 0x000fe20000000000 */
[----:B------:R-:W-:Y:S01]  /*10ee0*/  PRMT R198, R93, 0x7610, R198 ;  /* 0x000076105dc67816 */ /* 0x000fe200000000c6 */
[----:B------:R-:W0:Y:S01]  /*10ef0*/  LDCU UR14, c[0x0][0x398] ;  /* 0x00007300ff0e77ac */ /* 0x000e220008000800 */
[----:B------:R-:W3:Y:S01]  /*10f00*/  LDL.LU R84, [R1+0x228] ;  /* 0x0002280001547983 */ /* 0x000ee20000300800 */
[----:B-1----:R-:W-:Y:S01]  /*10f10*/  IMAD.WIDE R8, R131, 0x2, R4 ;  /* 0x0000000283087825 */ /* 0x002fe200078e0204 */
[----:B------:R-:W-:Y:S01]  /*10f20*/  PRMT R196, R94, 0x7610, R196 ;  /* 0x000076105ec47816 */ /* 0x000fe200000000c4 */
[----:B------:R-:W1:Y:S01]  /*10f30*/  LDCU UR33, c[0x0][0x398] ;  /* 0x00007300ff2177ac */ /* 0x000e620008000800 */
[----:B------:R-:W-:Y:S01]  /*10f40*/  ISETP.GE.AND P6, PT, R186, UR35, PT ;  /* 0x00000023ba007c0c */ /* 0x000fe2000bfc6270 */
[----:B------:R-:W3:Y:S01]  /*10f50*/  LDL.LU R85, [R1+0x224] ;  /* 0x0002240001557983 */ /* 0x000ee20000300800 */
[----:B------:R-:W0:Y:S01]  /*10f60*/  LDCU UR57, c[0x0][0x398] ;  /* 0x00007300ff3977ac */ /* 0x000e220008000800 */
[----:B--2---:R-:W-:-:S02]  /*10f70*/  IMAD.WIDE R74, R185, 0x2, R6 ;  /* 0x00000002b94a7825 */ /* 0x004fc400078e0206 */
[----:B------:R2:W-:Y:S01]  /*10f80*/  @P2 STG.E.U16 desc[UR20][R8.64], R189 ;  /* 0x000000bd08002986 */ /* 0x0005e2000c101514 */
[----:B------:R-:W-:Y:S01]  /*10f90*/  ISETP.LT.AND P2, PT, R2, UR26, !P1 ;  /* 0x0000001a02007c0c */ /* 0x000fe2000cf41270 */
[----:B------:R-:W0:Y:S01]  /*10fa0*/  LDCU UR35, c[0x0][0x39c] ;  /* 0x00007380ff2377ac */ /* 0x000e220008000800 */
[----:B------:R-:W-:Y:S01]  /*10fb0*/  VIADD R131, R185, UR18 ;  /* 0x00000012b9837c36 */ /* 0x000fe20008000000 */
[----:B------:R1:W-:Y:S01]  /*10fc0*/  @P3 STG.E.U16 desc[UR20][R74.64], R198 ;  /* 0x000000c64a003986 */ /* 0x0003e2000c101514 */
[----:B------:R-:W-:Y:S02]  /*10fd0*/  ISETP.LT.AND P1, PT, R3, UR31, !P1 ;  /* 0x0000001f03007c0c */ /* 0x000fe4000cf21270 */
[----:B------:R-:W-:Y:S01]  /*10fe0*/  PRMT R197, R95, 0x7610, R197 ;  /* 0x000076105fc57816 */ /* 0x000fe200000000c5 */
[----:B------:R-:W-:Y:S01]  /*10ff0*/  VIADD R186, R0, 0x73 ;  /* 0x0000007300ba7836 */ /* 0x000fe20000000000 */
[----:B------:R-:W0:Y:S01]  /*11000*/  LDCU UR31, c[0x0][0x39c] ;  /* 0x00007380ff1f77ac */ /* 0x000e220008000800 */
[----:B------:R-:W3:Y:S01]  /*11010*/  LDL.LU R86, [R1+0x220] ;  /* 0x0002200001567983 */ /* 0x000ee20000300800 */
[----:B--2---:R-:W-:Y:S01]  /*11020*/  IMAD.WIDE R8, R185, 0x2, R4 ;  /* 0x00000002b9087825 */ /* 0x004fe200078e0204 */
[----:B------:R-:W-:Y:S01]  /*11030*/  PRMT R189, R96, 0x7610, R189 ;  /* 0x0000761060bd7816 */ /* 0x000fe200000000bd */
[----:B------:R-:W2:Y:S02]  /*11040*/  LDCU UR26, c[0x0][0x398] ;  /* 0x00007300ff1a77ac */ /* 0x000ea40008000800 */
[C---:B-1----:R-:W-:Y:S01]  /*11050*/  IMAD.WIDE R74, R131.reuse, 0x2, R6 ;  /* 0x00000002834a7825 */ /* 0x042fe200078e0206 */
[----:B------:R1:W-:Y:S01]  /*11060*/  @P5 STG.E.U16 desc[UR20][R8.64], R196 ;  /* 0x000000c408005986 */ /* 0x0003e2000c101514 */
[----:B------:R-:W-:Y:S01]  /*11070*/  ISETP.LT.AND P5, PT, R2, UR51, !P6 ;  /* 0x0000003302007c0c */ /* 0x000fe2000f7a1270 */
[----:B------:R-:W0:Y:S01]  /*11080*/  LDCU UR51, c[0x0][0x398] ;  /* 0x00007300ff3377ac */ /* 0x000e220008000800 */
[----:B------:R-:W-:Y:S01]  /*11090*/  VIADD R185, R131, UR18 ;  /* 0x0000001283b97c36 */ /* 0x000fe20008000000 */
[----:B------:R-:W-:Y:S01]  /*110a0*/  ISETP.LT.AND P6, PT, R3, UR66, !P6 ;  /* 0x0000004203007c0c */ /* 0x000fe2000f7c1270 */
[----:B------:R2:W-:Y:S01]  /*110b0*/  @P2 STG.E.U16 desc[UR20][R74.64], R197 ;  /* 0x000000c54a002986 */ /* 0x0005e2000c101514 */
[----:B------:R-:W-:-:S02]  /*110c0*/  PRMT R198, R97, 0x7610, R198 ;  /* 0x0000761061c67816 */ /* 0x000fc400000000c6 */
[----:B------:R-:W-:Y:S01]  /*110d0*/  ISETP.GE.AND P0, PT, R186, UR22, PT ;  /* 0x00000016ba007c0c */ /* 0x000fe2000bf06270 */
[----:B------:R-:W3:Y:S01]  /*110e0*/  LDL.LU R87, [R1+0x21c] ;  /* 0x00021c0001577983 */ /* 0x000ee20000300800 */
[----:B-1----:R-:W-:Y:S01]  /*110f0*/  IMAD.WIDE R8, R131, 0x2, R4 ;  /* 0x0000000283087825 */ /* 0x002fe200078e0204 */
[----:B----4-:R-:W-:Y:S01]  /*11100*/  PRMT R196, R98, 0x7610, R196 ;  /* 0x0000761062c47816 */ /* 0x010fe200000000c4 */
[----:B------:R-:W1:Y:S01]  /*11110*/  LDCU UR22, c[0x0][0x398] ;  /* 0x00007300ff1677ac */ /* 0x000e620008000800 */
[----:B------:R-:W4:Y:S01]  /*11120*/  LDL.LU R88, [R1+0x218] ;  /* 0x0002180001587983 */ /* 0x000f220000300800 */
[----:B--2---:R-:W-:-:S03]  /*11130*/  IMAD.WIDE R74, R185, 0x2, R6 ;  /* 0x00000002b94a7825 */ /* 0x004fc600078e0206 */
[----:B------:R2:W-:Y:S01]  /*11140*/  @P1 STG.E.U16 desc[UR20][R8.64], R189 ;  /* 0x000000bd08001986 */ /* 0x0005e2000c101514 */
[----:B------:R-:W-:-:S03]  /*11150*/  VIADD R186, R0, 0x74 ;  /* 0x0000007400ba7836 */ /* 0x000fc60000000000 */
[----:B------:R0:W-:Y:S01]  /*11160*/  @P5 STG.E.U16 desc[UR20][R74.64], R198 ;  /* 0x000000c64a005986 */ /* 0x0001e2000c101514 */
[----:B------:R-:W-:Y:S02]  /*11170*/  ISETP.LT.AND P5, PT, R2, UR67, !P0 ;  /* 0x0000004302007c0c */ /* 0x000fe4000c7a1270 */
[----:B------:R-:W-:Y:S01]  /*11180*/  ISETP.GE.AND P4, PT, R186, UR40, PT ;  /* 0x00000028ba007c0c */ /* 0x000fe2000bf86270 */
[----:B------:R-:W-:Y:S01]  /*11190*/  VIADD R131, R185, UR18 ;  /* 0x00000012b9837c36 */ /* 0x000fe20008000000 */
[----:B------:R-:W-:Y:S01]  /*111a0*/  PRMT R197, R99, 0x7610, R197 ;  /* 0x0000761063c57816 */ /* 0x000fe200000000c5 */
[----:B------:R-:W4:Y:S01]  /*111b0*/  LDL.LU R89, [R1+0x214] ;  /* 0x0002140001597983 */ /* 0x000f220000300800 */
        /* <DEDUP_REMOVED lines=14> */
[----:B------:R-:W4:Y:S01]  /*112a0*/  LDL.LU R90, [R1+0x210] ;  /* 0x00021000015a7983 */ /* 0x000f220000300800 */
        /* <DEDUP_REMOVED lines=12> */
[----:B------:R-:W-:Y:S01]  /*11370*/  PRMT R197, R103, 0x7610, R197 ;  /* 0x0000761067c57816 */ /* 0x000fe200000000c5 */
[----:B------:R-:W4:Y:S01]  /*11380*/  LDL.LU R91, [R1+0x20c] ;  /* 0x00020c00015b7983 */ /* 0x000f220000300800 */
[----:B--2---:R-:W-:Y:S01]  /*11390*/  IMAD.WIDE R8, R185, 0x2, R4 ;  /* 0x00000002b9087825 */ /* 0x004fe200078e0204 */
[----:B------:R-:W-:Y:S01]  /*113a0*/  ISETP.LT.AND P3, PT, R3, UR55, !P3 ;  /* 0x0000003703007c0c */ /* 0x000fe2000df61270 */
[----:B------:R-:W2:Y:S01]  /*113b0*/  LDCU UR43, c[0x0][0x398] ;  /* 0x00007300ff2b77ac */ /* 0x000ea20008000800 */
[----:B-----5:R-:W-:Y:S01]  /*113c0*/  PRMT R189, R104, 0x7610, R189 ;  /* 0x0000761068bd7816 */ /* 0x020fe200000000bd */
[C---:B0-----:R-:W-:Y:S01]  /*113d0*/  IMAD.WIDE R74, R131.reuse, 0x2, R6 ;  /* 0x00000002834a7825 */ /* 0x041fe200078e0206 */
[----:B------:R0:W-:Y:S01]  /*113e0*/  @P4 STG.E.U16 desc[UR20][R8.64], R196 ;  /* 0x000000c408004986 */ /* 0x0001e2000c101514 */
[----:B------:R-:W-:Y:S01]  /*113f0*/  ISETP.LT.AND P4, PT, R2, UR6, !P2 ;  /* 0x0000000602007c0c */ /* 0x000fe2000d781270 */
[----:B------:R-:W5:Y:S01]  /*11400*/  LDCU UR6, c[0x0][0x398] ;  /* 0x00007300ff0677ac */ /* 0x000f620008000800 */
[----:B------:R-:W-:Y:S01]  /*11410*/  VIADD R185, R131, UR18 ;  /* 0x0000001283b97c36 */ /* 0x000fe20008000000 */
[----:B------:R-:W-:Y:S01]  /*11420*/  ISETP.LT.AND P2, PT, R3, UR4, !P2 ;  /* 0x0000000403007c0c */ /* 0x000fe2000d741270 */
[----:B------:R-:W-:Y:S01]  /*11430*/  VIADD R186, R0, 0x77 ;  /* 0x0000007700ba7836 */ /* 0x000fe20000000000 */
[----:B------:R1:W-:Y:S01]  /*11440*/  @P6 STG.E.U16 desc[UR20][R74.64], R197 ;  /* 0x000000c54a006986 */ /* 0x0003e2000c101514 */
[----:B------:R-:W-:Y:S01]  /*11450*/  PRMT R198, R105, 0x7610, R198 ;  /* 0x0000761069c67816 */ /* 0x000fe200000000c6 */
[----:B------:R-:W2:Y:S02]  /*11460*/  LDCU UR4, c[0x0][0x39c] ;  /* 0x00007380ff0477ac */ /* 0x000ea40008000800 */
[----:B------:R-:W5:Y:S01]  /*11470*/  LDL.LU R92, [R1+0x208] ;  /* 0x00020800015c7983 */ /* 0x000f620000300800 */
[----:B0-----:R-:W-:Y:S01]  /*11480*/  IMAD.WIDE R8, R131, 0x2, R4 ;  /* 0x0000000283087825 */ /* 0x001fe200078e0204 */
[----:B------:R-:W-:Y:S01]  /*11490*/  ISETP.GE.AND P1, PT, R186, UR56, PT ;  /* 0x00000038ba007c0c */ /* 0x000fe2000bf26270 */
[----:B------:R-:W0:Y:S01]  /*114a0*/  LDCU UR56, c[0x0][0x398] ;  /* 0x00007300ff3877ac */ /* 0x000e220008000800 */
[----:B------:R-:W-:Y:S01]  /*114b0*/  PRMT R196, R106, 0x7610, R196 ;  /* 0x000076106ac47816 */ /* 0x000fe200000000c4 */
[----:B-1----:R-:W-:Y:S01]  /*114c0*/  IMAD.WIDE R74, R185, 0x2, R6 ;  /* 0x00000002b94a7825 */ /* 0x002fe200078e0206 */
[----:B------:R1:W-:Y:S01]  /*114d0*/  @P3 STG.E.U16 desc[UR20][R8.64], R189 ;  /* 0x000000bd08003986 */ /* 0x0003e2000c101514 */
[----:B------:R-:W0:Y:S02]  /*114e0*/  LDCU UR55, c[0x0][0x398] ;  /* 0x00007300ff3777ac */ /* 0x000e240008000800 */
[----:B------:R-:W-:Y:S01]  /*114f0*/  VIADD R186, R0, 0x78 ;  /* 0x0000007800ba7836 */ /* 0x000fe20000000000 */
[----:B------:R0:W-:Y:S01]  /*11500*/  @P4 STG.E.U16 desc[UR20][R74.64], R198 ;  /* 0x000000c64a004986 */ /* 0x0001e2000c101514 */
[----:B------:R-:W-:-:S02]  /*11510*/  ISETP.LT.AND P4, PT, R2, UR62, !P1 ;  /* 0x0000003e02007c0c */ /* 0x000fc4000cf81270 */
[----:B------:R-:W-:Y:S01]  /*11520*/  ISETP.LT.AND P1, PT, R3, UR34, !P1 ;  /* 0x0000002203007c0c */ /* 0x000fe2000cf21270 */
[C---:B------:R-:W-:Y:S01]  /*11530*/  VIADD R131, R185.reuse, UR18 ;  /* 0x00000012b9837c36 */ /* 0x040fe20008000000 */
[----:B------:R-:W-:Y:S01]  /*11540*/  ISETP.GE.AND P5, PT, R186, UR44, PT ;  /* 0x0000002cba007c0c */ /* 0x000fe2000bfa6270 */
[----:B------:R-:W5:Y:S01]  /*11550*/  LDL.LU R93, [R1+0x204] ;  /* 0x00020400015d7983 */ /* 0x000f620000300800 */
[----:B-1----:R-:W-:Y:S01]  /*11560*/  IMAD.WIDE R8, R185, 0x2, R4 ;  /* 0x00000002b9087825 */ /* 0x002fe200078e0204 */
[----:B------:R-:W-:Y:S01]  /*11570*/  PRMT R197, R107, 0x7610, R197 ;  /* 0x000076106bc57816 */ /* 0x000fe200000000c5 */
[----:B------:R-:W1:Y:S01]  /*11580*/  LDCU UR44, c[0x0][0x39c] ;  /* 0x00007380ff2c77ac */ /* 0x000e620008000800 */
        /* <DEDUP_REMOVED lines=13> */
[----:B------:R-:W5:Y:S01]  /*11660*/  LDL.LU R94, [R1+0x200] ;  /* 0x00020000015e7983 */ /* 0x000f620000300800 */
[----:B--2---:R-:W-:Y:S01]  /*11670*/  IMAD.WIDE R8, R131, 0x2, R4 ;  /* 0x0000000283087825 */ /* 0x004fe200078e0204 */
[----:B------:R-:W-:Y:S01]  /*11680*/  PRMT R196, R110, 0x7610, R196 ;  /* 0x000076106ec47816 */ /* 0x000fe200000000c4 */
[----:B------:R-:W2:Y:S01]  /*11690*/  LDCU UR48, c[0x0][0x39c] ;  /* 0x00007380ff3077ac */ /* 0x000ea20008000800 */
[----:B------:R-:W-:Y:S01]  /*116a0*/  ISETP.GE.AND P6, PT, R186, UR12, PT ;  /* 0x0000000cba007c0c */ /* 0x000fe2000bfc6270 */
[----:B------:R-:W5:Y:S01]  /*116b0*/  LDL.LU R95, [R1+0x1fc] ;  /* 0x0001fc00015f7983 */ /* 0x000f620000300800 */
[----:B------:R-:W0:Y:S01]  /*116c0*/  LDCU UR47, c[0x0][0x398] ;  /* 0x00007300ff2f77ac */ /* 0x000e220008000800 */
[----:B-1----:R-:W-:-:S02]  /*116d0*/  IMAD.WIDE R74, R185, 0x2, R6 ;  /* 0x00000002b94a7825 */ /* 0x002fc400078e0206 */
        /* <DEDUP_REMOVED lines=9> */
[----:B------:R-:W5:Y:S01]  /*11770*/  LDL.LU R96, [R1+0x1f8] ;  /* 0x0001f80001607983 */ /* 0x000f620000300800 */
[----:B-1----:R-:W-:-:S04]  /*11780*/  IMAD.WIDE R8, R185, 0x2, R4 ;  /* 0x00000002b9087825 */ /* 0x002fc800078e0204 */
[C---:B--2---:R-:W-:Y:S01]  /*11790*/  IMAD.WIDE R74, R131.reuse, 0x2, R6 ;  /* 0x00000002834a7825 */ /* 0x044fe200078e0206 */
[----:B------:R1:W-:Y:S01]  /*117a0*/  @P5 STG.E.U16 desc[UR20][R8.64], R196 ;  /* 0x000000c408005986 */ /* 0x0003e2000c101514 */
[----:B------:R-:W-:Y:S01]  /*117b0*/  ISETP.LT.AND P5, PT, R2, UR52, !P6 ;  /* 0x0000003402007c0c */ /* 0x000fe2000f7a1270 */
[----:B------:R-:W2:Y:S01]  /*117c0*/  LDCU UR39, c[0x0][0x398] ;  /* 0x00007300ff2777ac */ /* 0x000ea20008000800 */
[----:B------:R-:W-:Y:S01]  /*117d0*/  VIADD R185, R131, UR18 ;  /* 0x0000001283b97c36 */ /* 0x000fe20008000000 */
[----:B------:R-:W-:Y:S01]  /*117e0*/  ISETP.LT.AND P6, PT, R3, UR53, !P6 ;  /* 0x0000003503007c0c */ /* 0x000fe2000f7c1270 */
[----:B------:R0:W-:Y:S01]  /*117f0*/  @P1 STG.E.U16 desc[UR20][R74.64], R197 ;  /* 0x000000c54a001986 */ /* 0x0001e2000c101514 */
[----:B------:R-:W-:Y:S01]  /*11800*/  PRMT R189, R112, 0x7610, R189 ;  /* 0x0000761070bd7816 */ /* 0x000fe200000000bd */
[----:B------:R-:W2:Y:S01]  /*11810*/  LDCU UR53, c[0x0][0x39c] ;  /* 0x00007380ff3577ac */ /* 0x000ea20008000800 */
[----:B------:R-:W-:Y:S01]  /*11820*/  PRMT R198, R113, 0x7610, R198 ;  /* 0x0000761071c67816 */ /* 0x000fe200000000c6 */
[----:B------:R-:W5:Y:S01]  /*11830*/  LDL.LU R97, [R1+0x1f4] ;  /* 0x0001f40001617983 */ /* 0x000f620000300800 */
[----:B------:R-:W-:Y:S01]  /*11840*/  ISETP.GE.AND P3, PT, R186, UR59, PT ;  /* 0x0000003bba007c0c */ /* 0x000fe2000bf66270 */
[----:B-1----:R-:W-:Y:S01]  /*11850*/  IMAD.WIDE R8, R131, 0x2, R4 ;  /* 0x0000000283087825 */ /* 0x002fe200078e0204 */
[----:B------:R-:W-:Y:S01]  /*11860*/  PRMT R196, R114, 0x7610, R196 ;  /* 0x0000761072c47816 */ /* 0x000fe200000000c4 */
[----:B------:R-:W1:Y:S01]  /*11870*/  LDCU UR59, c[0x0][0x398] ;  /* 0x00007300ff3b77ac */ /* 0x000e620008000800 */
[----:B------:R-:W5:Y:S01]  /*11880*/  LDL.LU R98, [R1+0x1f0] ;  /* 0x0001f00001627983 */ /* 0x000f620000300800 */
[----:B0-----:R-:W-:Y:S01]  /*11890*/  IMAD.WIDE R74, R185, 0x2, R6 ;  /* 0x00000002b94a7825 */ /* 0x001fe200078e0206 */
[----:B------:R-:W0:Y:S02]  /*118a0*/  LDCU UR52, c[0x0][0x398] ;  /* 0x00007300ff3477ac */ /* 0x000e240008000800 */
[----:B------:R1:W-:Y:S01]  /*118b0*/  @P0 STG.E.U16 desc[UR20][R8.64], R189 ;  /* 0x000000bd08000986 */ /* 0x0003e2000c101514 */
[----:B------:R-:W-:-:S03]  /*118c0*/  VIADD R186, R0, 0x7c ;  /* 0x0000007c00ba7836 */ /* 0x000fc60000000000 */
[----:B------:R0:W-:Y:S01]  /*118d0*/  @P5 STG.E.U16 desc[UR20][R74.64], R198 ;  /* 0x000000c64a005986 */ /* 0x0001e2000c101514 */
[----:B------:R-:W-:Y:S01]  /*118e0*/  ISETP.LT.AND P5, PT, R2, UR54, !P3 ;  /* 0x0000003602007c0c */ /* 0x000fe2000dfa1270 */
[----:B------:R-:W-:Y:S01]  /*118f0*/  VIADD R131, R185, UR18 ;  /* 0x00000012b9837c36 */ /* 0x000fe20008000000 */
[----:B------:R-:W-:Y:S01]  /*11900*/  ISETP.GE.AND P4, PT, R186, UR46, PT ;  /* 0x0000002eba007c0c */ /* 0x000fe2000bf86270 */
[----:B------:R-:W2:Y:S01]  /*11910*/  LDCU UR54, c[0x0][0x39c] ;  /* 0x00007380ff3677ac */ /* 0x000ea20008000800 */
[----:B------:R-:W-:Y:S01]  /*11920*/  PRMT R197, R115, 0x7610, R197 ;  /* 0x0000761073c57816 */ /* 0x000fe200000000c5 */
[----:B------:R-:W5:Y:S01]  /*11930*/  LDL.LU R99, [R1+0x1ec] ;  /* 0x0001ec0001637983 */ /* 0x000f620000300800 */
[----:B-1----:R-:W-:Y:S01]  /*11940*/  IMAD.WIDE R8, R185, 0x2, R4 ;  /* 0x00000002b9087825 */ /* 0x002fe200078e0204 */
[----:B------:R-:W-:Y:S01]  /*11950*/  ISETP.LT.AND P3, PT, R3, UR60, !P3 ;  /* 0x0000003c03007c0c */ /* 0x000fe2000df61270 */
[----:B------:R-:W1:Y:S01]  /*11960*/  LDCU UR46, c[0x0][0x398] ;  /* 0x00007300ff2e77ac */ /* 0x000e620008000800 */
[----:B------:R-:W-:Y:S01]  /*11970*/  PRMT R189, R116, 0x7610, R189 ;  /* 0x0000761074bd7816 */ /* 0x000fe200000000bd */
[----:B0-----:R-:W-:Y:S01]  /*11980*/  IMAD.WIDE R74, R131, 0x2, R6 ;  /* 0x00000002834a7825 */ /* 0x001fe200078e0206 */
[----:B------:R0:W-:Y:S01]  /*11990*/  @P6 STG.E.U16 desc[UR20][R8.64], R196 ;  /* 0x000000c408006986 */ /* 0x0001e2000c101514 */
[----:B------:R-:W-:Y:S01]  /*119a0*/  ISETP.LT.AND P6, PT, R2, UR8, !P4 ;  /* 0x0000000802007c0c */ /* 0x000fe2000e7c1270 */
[----:B------:R-:W1:Y:S01]  /*119b0*/  LDCU UR8, c[0x0][0x398] ;  /* 0x00007300ff0877ac */ /* 0x000e620008000800 */
[----:B------:R-:W-:Y:S01]  /*119c0*/  VIADD R186, R0, 0x7d ;  /* 0x0000007d00ba7836 */ /* 0x000fe20000000000 */
[----:B------:R-:W-:Y:S01]  /*119d0*/  PRMT R198, R117, 0x7610, R198 ;  /* 0x0000761075c67816 */ /* 0x000fe200000000c6 */
[----:B------:R-:W-:Y:S01]  /*119e0*/  VIADD R185, R131, UR18 ;  /* 0x0000001283b97c36 */ /* 0x000fe20008000000 */
[----:B------:R-:W-:Y:S01]  /*119f0*/  ISETP.LT.AND P4, PT, R3, UR42, !P4 ;  /* 0x0000002a03007c0c */ /* 0x000fe2000e781270 */
[----:B------:R2:W-:Y:S01]  /*11a00*/  @P5 STG.E.U16 desc[UR20][R74.64], R197 ;  /* 0x000000c54a005986 */ /* 0x0005e2000c101514 */
[----:B------:R-:W-:Y:S01]  /*11a10*/  ISETP.GE.AND P2, PT, R186, UR61, PT ;  /* 0x0000003dba007c0c */ /* 0x000fe2000bf46270 */
[----:B------:R-:W-:Y:S01]  /*11a20*/  VIADD R186, R0, 0x7e ;  /* 0x0000007e00ba7836 */ /* 0x000fe20000000000 */
[----:B------:R-:W1:Y:S01]  /*11a30*/  LDCU UR42, c[0x0][0x39c] ;  /* 0x00007380ff2a77ac */ /* 0x000e620008000800 */
[----:B------:R-:W-:Y:S01]  /*11a40*/  F2FP.BF16.F32.PACK_AB R12, R12, R76 ;  /* 0x0000004c0c0c723e */ /* 0x000fe200000010ff */
[----:B0-----:R-:W-:Y:S01]  /*11a50*/  IMAD.WIDE R8, R131, 0x2, R4 ;  /* 0x0000000283087825 */ /* 0x001fe200078e0204 */
[----:B------:R-:W-:Y:S01]  /*11a60*/  PRMT R196, R118, 0x7610, R196 ;  /* 0x0000761076c47816 */ /* 0x000fe200000000c4 */
[----:B------:R-:W5:Y:S02]  /*11a70*/  LDL.LU R100, [R1+0x1e8] ;  /* 0x0001e80001647983 */ /* 0x000f640000300800 */
[----:B--2---:R-:W-:-:S02]  /*11a80*/  IMAD.WIDE R74, R185, 0x2, R6 ;  /* 0x00000002b94a7825 */ /* 0x004fc400078e0206 */
[----:B------:R0:W-:Y:S01]  /*11a90*/  @P3 STG.E.U16 desc[UR20][R8.64], R189 ;  /* 0x000000bd08003986 */ /* 0x0001e2000c101514 */
[----:B------:R-:W-:Y:S01]  /*11aa0*/  ISETP.GE.AND P1, PT, R186, UR32, PT ;  /* 0x00000020ba007c0c */ /* 0x000fe2000bf26270 */
[----:B------:R-:W2:Y:S02]  /*11ab0*/  LDCU UR32, c[0x0][0x39c] ;  /* 0x00007380ff2077ac */ /* 0x000ea40008000800 */
[----:B------:R1:W-:Y:S01]  /*11ac0*/  @P6 STG.E.U16 desc[UR20][R74.64], R198 ;  /* 0x000000c64a006986 */ /* 0x0003e2000c101514 */
[----:B------:R-:W-:Y:S01]  /*11ad0*/  ISETP.LT.AND P6, PT, R2, UR29, !P2 ;  /* 0x0000001d02007c0c */ /* 0x000fe2000d7c1270 */
[----:B------:R-:W-:Y:S01]  /*11ae0*/  VIADD R186, R0, 0x7f ;  /* 0x0000007f00ba7836 */ /* 0x000fe20000000000 */
[----:B------:R-:W-:Y:S01]  /*11af0*/  ISETP.LT.AND P2, PT, R3, UR36, !P2 ;  /* 0x0000002403007c0c */ /* 0x000fe2000d741270 */
[----:B------:R-:W-:Y:S01]  /*11b00*/  VIADD R131, R185, UR18 ;  /* 0x00000012b9837c36 */ /* 0x000fe20008000000 */
[----:B------:R-:W-:Y:S01]  /*11b10*/  PRMT R197, R119, 0x7610, R197 ;  /* 0x0000761077c57816 */ /* 0x000fe200000000c5 */
[----:B------:R-:W2:Y:S01]  /*11b20*/  LDCU UR29, c[0x0][0x398] ;  /* 0x00007300ff1d77ac */ /* 0x000ea20008000800 */
[----:B------:R-:W-:Y:S01]  /*11b30*/  F2FP.BF16.F32.PACK_AB R77, R13, R77 ;  /* 0x0000004d0d4d723e */ /* 0x000fe200000010ff */
[----:B0-----:R-:W-:Y:S01]  /*11b40*/  IMAD.WIDE R8, R185, 0x2, R4 ;  /* 0x00000002b9087825 */ /* 0x001fe200078e0204 */
[----:B------:R-:W-:Y:S01]  /*11b50*/  ISETP.GE.AND P0, PT, R186, UR45, PT ;  /* 0x0000002dba007c0c */ /* 0x000fe2000bf06270 */
[----:B------:R-:W0:Y:S01]  /*11b60*/  LDCU UR45, c[0x0][0x398] ;  /* 0x00007300ff2d77ac */ /* 0x000e220008000800 */
[----:B------:R-:W-:Y:S01]  /*11b70*/  F2FP.BF16.F32.PACK_AB R14, R14, R78 ;  /* 0x0000004e0e0e723e */ /* 0x000fe200000010ff */
[----:B------:R-:W5:Y:S01]  /*11b80*/  LDL.LU R101, [R1+0x1e4] ;  /* 0x0001e40001657983 */ /* 0x000f620000300800 */
[----:B------:R-:W-:Y:S01]  /*11b90*/  VIADD R186, R0, 0x80 ;  /* 0x0000008000ba7836 */ /* 0x000fe20000000000 */
[----:B------:R-:W-:Y:S01]  /*11ba0*/  PRMT R189, R120, 0x7610, R189 ;  /* 0x0000761078bd7816 */ /* 0x000fe200000000bd */
[----:B------:R-:W0:Y:S01]  /*11bb0*/  LDCU UR36, c[0x0][0x398] ;  /* 0x00007300ff2477ac */ /* 0x000e220008000800 */
[----:B------:R2:W-:Y:S01]  /*11bc0*/  @P4 STG.E.U16 desc[UR20][R8.64], R196 ;  /* 0x000000c408004986 */ /* 0x0005e2000c101514 */
[----:B------:R-:W-:Y:S01]  /*11bd0*/  ISETP.LT.AND P4, PT, R2, UR24, !P1 ;  /* 0x0000001802007c0c */ /* 0x000fe2000cf81270 */
[----:B-1----:R-:W-:Y:S01]  /*11be0*/  IMAD.WIDE R74, R131, 0x2, R6 ;  /* 0x00000002834a7825 */ /* 0x002fe200078e0206 */
[----:B------:R-:W-:Y:S01]  /*11bf0*/  ISETP.LT.AND P1, PT, R3, UR58, !P1 ;  /* 0x0000003a03007c0c */ /* 0x000fe2000cf21270 */
[----:B------:R-:W1:Y:S02]  /*11c00*/  LDCU UR24, c[0x0][0x39c] ;  /* 0x00007380ff1877ac */ /* 0x000e640008000800 */
[----:B------:R-:W-:Y:S01]  /*11c10*/  VIADD R185, R131, UR18 ;  /* 0x0000001283b97c36 */ /* 0x000fe20008000000 */
[----:B------:R-:W-:Y:S01]  /*11c20*/  ISETP.GE.AND P5, PT, R186, UR35, PT ;  /* 0x00000023ba007c0c */ /* 0x000fe2000bfa6270 */
[----:B------:R-:W-:Y:S01]  /*11c30*/  VIADD R186, R0, 0x81 ;  /* 0x0000008100ba7836 */ /* 0x000fe20000000000 */
[----:B------:R-:W-:Y:S01]  /*11c40*/  PRMT R198, R121, 0x7610, R198 ;  /* 0x0000761079c67816 */ /* 0x000fe200000000c6 */
[----:B------:R-:W5:Y:S01]  /*11c50*/  LDL.LU R102, [R1+0x1e0] ;  /* 0x0001e00001667983 */ /* 0x000f620000300800 */
[----:B------:R-:W0:Y:S01]  /*11c60*/  LDCU UR35, c[0x0][0x398] ;  /* 0x00007300ff2377ac */ /* 0x000e220008000800 */
[----:B--2---:R-:W-:-:S02]  /*11c70*/  IMAD.WIDE R8, R131, 0x2, R4 ;  /* 0x0000000283087825 */ /* 0x004fc400078e0204 */
[----:B------:R2:W-:Y:S01]  /*11c80*/  @P6 STG.E.U16 desc[UR20][R74.64], R197 ;  /* 0x000000c54a006986 */ /* 0x0005e2000c101514 */
[----:B------:R-:W-:-:S03]  /*11c90*/  PRMT R196, R122, 0x7610, R196 ;  /* 0x000076107ac47816 */ /* 0x000fc600000000c4 */
[----:B------:R0:W-:Y:S01]  /*11ca0*/  @P2 STG.E.U16 desc[UR20][R8.64], R189 ;  /* 0x000000bd08002986 */ /* 0x0001e2000c101514 */
[----:B------:R-:W-:Y:S01]  /*11cb0*/  ISETP.LT.AND P2, PT, R2, UR14, !P0 ;  /* 0x0000000e02007c0c */ /* 0x000fe2000c741270 */
[----:B------:R-:W-:Y:S01]  /*11cc0*/  VIADD R131, R185, UR18 ;  /* 0x00000012b9837c36 */ /* 0x000fe20008000000 */
[----:B------:R-:W-:Y:S01]  /*11cd0*/  ISETP.LT.AND P0, PT, R3, UR50, !P0 ;  /* 0x0000003203007c0c */ /* 0x000fe2000c701270 */
[----:B------:R-:W1:Y:S01]  /*11ce0*/  LDCU UR14, c[0x0][0x398] ;  /* 0x00007300ff0e77ac */ /* 0x000e620008000800 */
[----:B------:R-:W-:Y:S01]  /*11cf0*/  ISETP.GE.AND P3, PT, R186, UR30, PT ;  /* 0x0000001eba007c0c */ /* 0x000fe2000bf66270 */
[----:B------:R-:W5:Y:S01]  /*11d00*/  LDL.LU R103, [R1+0x1dc] ;  /* 0x0001dc0001677983 */ /* 0x000f620000300800 */
[----:B--2---:R-:W-:Y:S01]  /*11d10*/  IMAD.WIDE R74, R185, 0x2, R6 ;  /* 0x00000002b94a7825 */ /* 0x004fe200078e0206 */
[----:B------:R-:W-:Y:S01]  /*11d20*/  PRMT R197, R123, 0x7610, R197 ;  /* 0x000076107bc57816 */ /* 0x000fe200000000c5 */
[----:B------:R-:W2:Y:S01]  /*11d30*/  LDCU UR30, c[0x0][0x398] ;  /* 0x00007300ff1e77ac */ /* 0x000ea20008000800 */
[----:B------:R-:W-:Y:S01]  /*11d40*/  F2FP.BF16.F32.PACK_AB R79, R15, R79 ;  /* 0x0000004f0f4f723e */ /* 0x000fe200000010ff */
[----:B0-----:R-:W-:Y:S01]  /*11d50*/  IMAD.WIDE R8, R185, 0x2, R4 ;  /* 0x00000002b9087825 */ /* 0x001fe200078e0204 */
[----:B------:R0:W-:Y:S01]  /*11d60*/  @P4 STG.E.U16 desc[UR20][R74.64], R198 ;  /* 0x000000c64a004986 */ /* 0x0001e2000c101514 */
[----:B------:R-:W-:Y:S01]  /*11d70*/  PRMT R189, R124, 0x7610, R189 ;  /* 0x000076107cbd7816 */ /* 0x000fe200000000bd */
[----:B------:R-:W1:Y:S01]  /*11d80*/  LDCU UR50, c[0x0][0x39c] ;  /* 0x00007380ff3277ac */ /* 0x000e620008000800 */
[----:B------:R-:W-:Y:S01]  /*11d90*/  VIADD R186, R0, 0x82 ;  /* 0x0000008200ba7836 */ /* 0x000fe20000000000 */
[----:B------:R2:W-:Y:S01]  /*11da0*/  @P1 STG.E.U16 desc[UR20][R8.64], R196 ;  /* 0x000000c408001986 */ /* 0x0005e2000c101514 */
[----:B------:R-:W-:Y:S01]  /*11db0*/  ISETP.LT.AND P1, PT, R2, UR41, !P5 ;  /* 0x0000002902007c0c */ /* 0x000fe2000ef21270 */
[----:B------:R-:W-:Y:S01]  /*11dc0*/  VIADD R185, R131, UR18 ;  /* 0x0000001283b97c36 */ /* 0x000fe20008000000 */
[----:B------:R-:W-:Y:S01]  /*11dd0*/  ISETP.LT.AND P5, PT, R3, UR22, !P5 ;  /* 0x0000001603007c0c */ /* 0x000fe2000efa1270 */
[----:B------:R-:W1:Y:S01]  /*11de0*/  LDCU UR41, c[0x0][0x398] ;  /* 0x00007300ff2977ac */ /* 0x000e620008000800 */
[----:B------:R-:W-:Y:S01]  /*11df0*/  ISETP.GE.AND P6, PT, R186, UR49, PT ;  /* 0x00000031ba007c0c */ /* 0x000fe2000bfc6270 */
[----:B------:R-:W-:Y:S01]  /*11e00*/  VIADD R186, R0, 0x83 ;  /* 0x0000008300ba7836 */ /* 0x000fe20000000000 */
[----:B------:R-:W-:Y:S01]  /*11e10*/  F2FP.BF16.F32.PACK_AB R16, R16, R80 ;  /* 0x000000501010723e */ /* 0x000fe200000010ff */
[----:B0-----:R-:W-:Y:S01]  /*11e20*/  IMAD.WIDE R74, R131, 0x2, R6 ;  /* 0x00000002834a7825 */ /* 0x001fe200078e0206 */
[----:B------:R-:W0:Y:S01]  /*11e30*/  LDCU UR49, c[0x0][0x398] ;  /* 0x00007300ff3177ac */ /* 0x000e220008000800 */
[----:B---3--:R-:W-:Y:S01]  /*11e40*/  F2FP.BF16.F32.PACK_AB R81, R17, R81 ;  /* 0x000000511151723e */ /* 0x008fe200000010ff */
[----:B------:R-:W3:Y:S01]  /*11e50*/  LDL.LU R104, [R1+0x1d8] ;  /* 0x0001d80001687983 */ /* 0x000ee20000300800 */
[----:B--2---:R-:W-:Y:S01]  /*11e60*/  IMAD.WIDE R8, R131, 0x2, R4 ;  /* 0x0000000283087825 */ /* 0x004fe200078e0204 */
[----:B------:R-:W-:Y:S01]  /*11e70*/  ISETP.GE.AND P4, PT, R186, UR31, PT ;  /* 0x0000001fba007c0c */ /* 0x000fe2000bf86270 */
[----:B------:R-:W2:Y:S01]  /*11e80*/  LDCU UR31, c[0x0][0x39c] ;  /* 0x00007380ff1f77ac */ /* 0x000ea20008000800 */
[----:B------:R0:W-:Y:S01]  /*11e90*/  @P2 STG.E.U16 desc[UR20][R74.64], R197 ;  /* 0x000000c54a002986 */ /* 0x0001e2000c101514 */
[----:B------:R-:W-:Y:S01]  /*11ea0*/  PRMT R196, R132, 0x7632, R196 ;  /* 0x0000763284c47816 */ /* 0x000fe200000000c4 */
[----:B------:R-:W-:Y:S01]  /*11eb0*/  VIADD R186, R0, 0x84 ;  /* 0x0000008400ba7836 */ /* 0x000fe20000000000 */
[----:B------:R-:W1:Y:S01]  /*11ec0*/  LDCU UR22, c[0x0][0x398] ;  /* 0x00007300ff1677ac */ /* 0x000e620008000800 */
[----:B------:R2:W-:Y:S01]  /*11ed0*/  @P0 STG.E.U16 desc[UR20][R8.64], R189 ;  /* 0x000000bd08000986 */ /* 0x0005e2000c101514 */
[----:B------:R-:W-:Y:S01]  /*11ee0*/  ISETP.LT.AND P0, PT, R2, UR33, !P3 ;  /* 0x0000002102007c0c */ /* 0x000fe2000df01270 */
[----:B------:R-:W-:Y:S01]  /*11ef0*/  VIADD R131, R185, UR18 ;  /* 0x00000012b9837c36 */ /* 0x000fe20008000000 */
[----:B------:R-:W-:Y:S01]  /*11f00*/  F2FP.BF16.F32.PACK_AB R18, R18, R82 ;  /* 0x000000521212723e */ /* 0x000fe200000010ff */
[----:B------:R-:W1:Y:S01]  /*11f10*/  LDCU UR33, c[0x0][0x398] ;  /* 0x00007300ff2177ac */ /* 0x000e620008000800 */
[----:B------:R-:W-:Y:S01]  /*11f20*/  F2FP.BF16.F32.PACK_AB R19, R19, R83 ;  /* 0x000000531313723e */ /* 0x000fe200000010ff */
[----:B------:R-:W3:Y:S01]  /*11f30*/  LDL.LU R105, [R1+0x1d4] ;  /* 0x0001d40001697983 */ /* 0x000ee20000300800 */
[----:B0-----:R-:W-:-:S04]  /*11f40*/  IMAD.WIDE R74, R185, 0x2, R6 ;  /* 0x00000002b94a7825 */ /* 0x001fc800078e0206 */
[----:B--2---:R-:W-:Y:S01]  /*11f50*/  IMAD.WIDE R8, R185, 0x2, R4 ;  /* 0x00000002b9087825 */ /* 0x004fe200078e0204 */
[----:B------:R0:W-:Y:S01]  /*11f60*/  @P1 STG.E.U16 desc[UR20][R74.64], R132 ;  /* 0x000000844a001986 */ /* 0x0001e2000c101514 */
[----:B------:R-:W-:Y:S01]  /*11f70*/  ISETP.LT.AND P3, PT, R3, UR40, !P3 ;  /* 0x0000002803007c0c */ /* 0x000fe2000df61270 */
[----:B------:R-:W2:Y:S01]  /*11f80*/  LDCU UR40, c[0x0][0x398] ;  /* 0x00007300ff2877ac */ /* 0x000ea20008000800 */
[----:B------:R-:W-:Y:S01]  /*11f90*/  ISETP.GE.AND P2, PT, R186, UR64, PT ;  /* 0x00000040ba007c0c */ /* 0x000fe2000bf46270 */
[----:B------:R1:W-:Y:S01]  /*11fa0*/  @P5 STG.E.U16 desc[UR20][R8.64], R196 ;  /* 0x000000c408005986 */ /* 0x0003e2000c101514 */
[----:B------:R-:W-:Y:S01]  /*11fb0*/  ISETP.LT.AND P5, PT, R2, UR26, !P6 ;  /* 0x0000001a02007c0c */ /* 0x000fe2000f7a1270 */
[----:B------:R-:W-:Y:S02]  /*11fc0*/  VIADD R186, R0, 0x85 ;  /* 0x0000008500ba7836 */ /* 0x000fe40000000000 */
[C---:B------:R-:W-:Y:S01]  /*11fd0*/  VIADD R185, R131.reuse, UR18 ;  /* 0x0000001283b97c36 */ /* 0x040fe20008000000 */
[----:B------:R-:W-:Y:S01]  /*11fe0*/  PRMT R189, R134, 0x7632, R189 ;  /* 0x0000763286bd7816 */ /* 0x000fe200000000bd */
[----:B------:R-:W2:Y:S01]  /*11ff0*/  LDCU UR26, c[0x0][0x398] ;  /* 0x00007300ff1a77ac */ /* 0x000ea20008000800 */
[----:B------:R-:W-:Y:S01]  /*12000*/  F2FP.BF16.F32.PACK_AB R20, R20, R84 ;  /* 0x000000541414723e */ /* 0x000fe200000010ff */
[----:B0-----:R-:W-:Y:S01]  /*12010*/  IMAD.WIDE R74, R131, 0x2, R6 ;  /* 0x00000002834a7825 */ /* 0x001fe200078e0206 */
[----:B------:R-:W-:Y:S01]  /*12020*/  ISETP.GE.AND P1, PT, R186, UR44, PT ;  /* 0x0000002cba007c0c */ /* 0x000fe2000bf26270 */
[----:B------:R-:W0:Y:S01]  /*12030*/  LDCU UR44, c[0x0][0x39c] ;  /* 0x00007380ff2c77ac */ /* 0x000e220008000800 */
[----:B------:R-:W-:Y:S01]  /*12040*/  ISETP.LT.AND P6, PT, R3, UR57, !P6 ;  /* 0x0000003903007c0c */ /* 0x000fe2000f7c1270 */
[----:B-1----:R-:W-:Y:S01]  /*12050*/  IMAD.WIDE R8, R131, 0x2, R4 ;  /* 0x0000000283087825 */ /* 0x002fe200078e0204 */
[----:B------:R1:W-:Y:S01]  /*12060*/  @P0 STG.E.U16 desc[UR20][R74.64], R133 ;  /* 0x000000854a000986 */ /* 0x0003e2000c101514 */
[----:B------:R-:W-:-:S03]  /*12070*/  PRMT R186, R133, 0x7632, R186 ;  /* 0x0000763285ba7816 */ /* 0x000fc600000000ba */
[----:B------:R-:W3:Y:S04]  /*12080*/  LDL.LU R106, [R1+0x1d0] ;  /* 0x0001d000016a7983 */ /* 0x000ee80000300800 */
[----:B------:R0:W-:Y:S01]  /*12090*/  @P3 STG.E.U16 desc[UR20][R8.64], R186 ;  /* 0x000000ba08003986 */ /* 0x0001e2000c101514 */
[----:B-1----:R-:W-:Y:S01]  /*120a0*/  IMAD.WIDE R74, R185, 0x2, R6 ;  /* 0x00000002b94a7825 */ /* 0x002fe200078e0206 */
[----:B------:R-:W-:Y:S02]  /*120b0*/  F2FP.BF16.F32.PACK_AB R21, R21, R85 ;  /* 0x000000551515723e */ /* 0x000fe400000010ff */
[----:B------:R-:W3:Y:S04]  /*120c0*/  LDL.LU R107, [R1+0x1cc] ;  /* 0x0001cc00016b7983 */ /* 0x000ee80000300800 */
[----:B------:R1:W-:Y:S01]  /*120d0*/  @P5 STG.E.U16 desc[UR20][R74.64], R134 ;  /* 0x000000864a005986 */ /* 0x0003e2000c101514 */
[----:B------:R-:W-:Y:S01]  /*120e0*/  ISETP.LT.AND P5, PT, R2, UR43, !P4 ;  /* 0x0000002b02007c0c */ /* 0x000fe2000e7a1270 */
[----:B0-----:R-:W-:Y:S01]  /*120f0*/  IMAD.WIDE R8, R185, 0x2, R4 ;  /* 0x00000002b9087825 */ /* 0x001fe200078e0204 */
[----:B------:R-:W-:Y:S01]  /*12100*/  ISETP.LT.AND P4, PT, R3, UR51, !P4 ;  /* 0x0000003303007c0c */ /* 0x000fe2000e781270 */
[----:B------:R-:W0:Y:S01]  /*12110*/  LDCU UR43, c[0x0][0x39c] ;  /* 0x00007380ff2b77ac */ /* 0x000e220008000800 */
[----:B------:R-:W-:Y:S01]  /*12120*/  F2FP.BF16.F32.PACK_AB R22, R22, R86 ;  /* 0x000000561616723e */ /* 0x000fe200000010ff */
[----:B------:R-:W-:Y:S01]  /*12130*/  VIADD R131, R185, UR18 ;  /* 0x00000012b9837c36 */ /* 0x000fe20008000000 */
[----:B------:R2:W-:Y:S01]  /*12140*/  @P6 STG.E.U16 desc[UR20][R8.64], R189 ;  /* 0x000000bd08006986 */ /* 0x0005e2000c101514 */
[----:B------:R-:W-:Y:S01]  /*12150*/  ISETP.LT.AND P6, PT, R2, UR56, !P2 ;  /* 0x0000003802007c0c */ /* 0x000fe2000d7c1270 */
[----:B------:R-:W-:Y:S01]  /*12160*/  VIADD R132, R0, 0x86 ;  /* 0x0000008600847836 */ /* 0x000fe20000000000 */
[----:B------:R-:W0:Y:S01]  /*12170*/  LDCU UR51, c[0x0][0x39c] ;  /* 0x00007380ff3377ac */ /* 0x000e220008000800 */
[----:B------:R-:W3:Y:S01]  /*12180*/  LDL.LU R108, [R1+0x1c8] ;  /* 0x0001c800016c7983 */ /* 0x000ee20000300800 */
[----:B-1----:R-:W-:Y:S01]  /*12190*/  IMAD.WIDE R74, R131, 0x2, R6 ;  /* 0x00000002834a7825 */ /* 0x002fe200078e0206 */
[----:B------:R-:W-:Y:S01]  /*121a0*/  ISETP.LT.AND P2, PT, R3, UR38, !P2 ;  /* 0x0000002603007c0c */ /* 0x000fe2000d741270 */
[----:B------:R-:W1:Y:S02]  /*121b0*/  LDCU UR38, c[0x0][0x398] ;  /* 0x00007300ff2677ac */ /* 0x000e640008000800 */
[----:B------:R-:W-:Y:S01]  /*121c0*/  VIADD R133, R131, UR18 ;  /* 0x0000001283857c36 */ /* 0x000fe20008000000 */
[----:B------:R0:W-:Y:S01]  /*121d0*/  @P5 STG.E.U16 desc[UR20][R74.64], R135 ;  /* 0x000000874a005986 */ /* 0x0001e2000c101514 */
[----:B------:R-:W-:Y:S01]  /*121e0*/  PRMT R134, R135, 0x7632, R134 ;  /* 0x0000763287867816 */ /* 0x000fe20000000086 */
[----:B--2---:R-:W-:Y:S01]  /*121f0*/  IMAD.WIDE R8, R131, 0x2, R4 ;  /* 0x0000000283087825 */ /* 0x004fe200078e0204 */
[----:B------:R-:W-:Y:S01]  /*12200*/  ISETP.GE.AND P0, PT, R132, UR37, PT ;  /* 0x0000002584007c0c */ /* 0x000fe2000bf06270 */
[----:B------:R-:W2:Y:S01]  /*12210*/  LDCU UR37, c[0x0][0x398] ;  /* 0x00007300ff2577ac */ /* 0x000ea20008000800 */
[----:B------:R-:W-:Y:S01]  /*12220*/  F2FP.BF16.F32.PACK_AB R23, R23, R87 ;  /* 0x000000571717723e */ /* 0x000fe200000010ff */
[----:B------:R-:W3:Y:S01]  /*12230*/  LDL.LU R109, [R1+0x1c4] ;  /* 0x0001c400016d7983 */ /* 0x000ee20000300800 */
[----:B0-----:R-:W-:-:S03]  /*12240*/  IMAD.WIDE R74, R133, 0x2, R6 ;  /* 0x00000002854a7825 */ /* 0x001fc600078e0206 */
[----:B------:R0:W-:Y:S01]  /*12250*/  @P4 STG.E.U16 desc[UR20][R8.64], R134 ;  /* 0x0000008608004986 */ /* 0x0001e2000c101514 */
[----:B------:R-:W-:-:S03]  /*12260*/  PRMT R135, R136, 0x7632, R135 ;  /* 0x0000763288877816 */ /* 0x000fc60000000087 */
[----:B------:R1:W-:Y:S01]  /*12270*/  @P6 STG.E.U16 desc[UR20][R74.64], R136 ;  /* 0x000000884a006986 */ /* 0x0003e2000c101514 */
[----:B------:R-:W-:Y:S01]  /*12280*/  ISETP.LT.AND P6, PT, R2, UR16, !P1 ;  /* 0x0000001002007c0c */ /* 0x000fe2000cfc1270 */
[----:B------:R-:W-:Y:S01]  /*12290*/  VIADD R131, R133, UR18 ;  /* 0x0000001285837c36 */ /* 0x000fe20008000000 */
[----:B------:R-:W-:Y:S01]  /*122a0*/  ISETP.LT.AND P1, PT, R3, UR28, !P1 ;  /* 0x0000001c03007c0c */ /* 0x000fe2000cf21270 */
[----:B------:R-:W-:Y:S01]  /*122b0*/  VIADD R132, R0, 0x87 ;  /* 0x0000008700847836 */ /* 0x000fe20000000000 */
[----:B------:R-:W2:Y:S01]  /*122c0*/  LDCU UR16, c[0x0][0x398] ;  /* 0x00007300ff1077ac */ /* 0x000ea20008000800 */
[----:B----4-:R-:W-:Y:S01]  /*122d0*/  F2FP.BF16.F32.PACK_AB R24, R24, R88 ;  /* 0x000000581818723e */ /* 0x010fe200000010ff */
[----:B------:R-:W4:Y:S01]  /*122e0*/  LDL.LU R110, [R1+0x1c0] ;  /* 0x0001c000016e7983 */ /* 0x000f220000300800 */
[----:B0-----:R-:W-:-:S04]  /*122f0*/  IMAD.WIDE R8, R133, 0x2, R4 ;  /* 0x0000000285087825 */ /* 0x001fc800078e0204 */
[C---:B-1----:R-:W-:Y:S01]  /*12300*/  IMAD.WIDE R74, R131.reuse, 0x2, R6 ;  /* 0x00000002834a7825 */ /* 0x042fe200078e0206 */
[----:B------:R0:W-:Y:S01]  /*12310*/  @P2 STG.E.U16 desc[UR20][R8.64], R135 ;  /* 0x0000008708002986 */ /* 0x0001e2000c101514 */
[----:B-----5:R-:W-:Y:S01]  /*12320*/  ISETP.LT.AND P2, PT, R2, UR6, !P0 ;  /* 0x0000000602007c0c */ /* 0x020fe2000c741270 */
[----:B------:R-:W1:Y:S01]  /*12330*/  LDCU UR28, c[0x0][0x39c] ;  /* 0x00007380ff1c77ac */ /* 0x000e620008000800 */
[----:B------:R-:W-:Y:S01]  /*12340*/  VIADD R133, R131, UR18 ;  /* 0x0000001283857c36 */ /* 0x000fe20008000000 */
[----:B------:R-:W-:Y:S01]  /*12350*/  ISETP.LT.AND P0, PT, R3, UR12, !P0 ;  /* 0x0000000c03007c0c */ /* 0x000fe2000c701270 */
[----:B------:R5:W-:Y:S01]  /*12360*/  @P6 STG.E.U16 desc[UR20][R74.64], R137 ;  /* 0x000000894a006986 */ /* 0x000be2000c101514 */
[----:B------:R-:W-:Y:S01]  /*12370*/  ISETP.GE.AND P3, PT, R132, UR4, PT ;  /* 0x0000000484007c0c */ /* 0x000fe2000bf66270 */
[----:B------:R-:W-:Y:S01]  /*12380*/  VIADD R132, R0, 0x88 ;  /* 0x0000008800847836 */ /* 0x000fe20000000000 */
[----:B------:R-:W-:Y:S01]  /*12390*/  PRMT R134, R137, 0x7632, R134 ;  /* 0x0000763289867816 */ /* 0x000fe20000000086 */
[----:B------:R-:W1:Y:S01]  /*123a0*/  LDCU UR4, c[0x0][0x398] ;  /* 0x00007300ff0477ac */ /* 0x000e620008000800 */
[----:B------:R-:W-:Y:S01]  /*123b0*/  PRMT R136, R141, 0x7632, R136 ;  /* 0x000076328d887816 */ /* 0x000fe20000000088 */
[----:B------:R-:W3:Y:S01]  /*123c0*/  LDL.LU R111, [R1+0x1bc] ;  /* 0x0001bc00016f7983 */ /* 0x000ee20000300800 */
[----:B0-----:R-:W-:Y:S01]  /*123d0*/  IMAD.WIDE R8, R131, 0x2, R4 ;  /* 0x0000000283087825 */ /* 0x001fe200078e0204 */
[----:B------:R-:W-:Y:S01]  /*123e0*/  PRMT R135, R138, 0x7632, R135 ;  /* 0x000076328a877816 */ /* 0x000fe20000000087 */
[----:B------:R-:W0:Y:S02]  /*123f0*/  LDCU UR6, c[0x0][0x398] ;  /* 0x00007300ff0677ac */ /* 0x000e240008000800 */
[----:B-----5:R-:W-:Y:S01]  /*12400*/  IMAD.WIDE R74, R133, 0x2, R6 ;  /* 0x00000002854a7825 */ /* 0x020fe200078e0206 */
[----:B------:R5:W-:Y:S01]  /*12410*/  @P1 STG.E.U16 desc[UR20][R8.64], R134 ;  /* 0x0000008608001986 */ /* 0x000be2000c101514 */
[----:B------:R-:W-:Y:S01]  /*12420*/  ISETP.GE.AND P5, PT, R132, UR34, PT ;  /* 0x0000002284007c0c */ /* 0x000fe2000bfa6270 */
[----:B------:R-:W0:Y:S01]  /*12430*/  LDCU UR34, c[0x0][0x398] ;  /* 0x00007300ff2277ac */ /* 0x000e220008000800 */
[----:B------:R-:W-:Y:S01]  /*12440*/  VIADD R132, R0, 0x89 ;  /* 0x0000008900847836 */ /* 0x000fe20000000000 */
[----:B------:R1:W-:Y:S01]  /*12450*/  @P2 STG.E.U16 desc[UR20][R74.64], R138 ;  /* 0x0000008a4a002986 */ /* 0x0003e2000c101514 */
[----:B------:R-:W-:Y:S01]  /*12460*/  ISETP.LT.AND P2, PT, R2, UR55, !P3 ;  /* 0x0000003702007c0c */ /* 0x000fe2000df41270 */
[----:B------:R-:W0:Y:S01]  /*12470*/  LDCU UR12, c[0x0][0x398] ;  /* 0x00007300ff0c77ac */ /* 0x000e220008000800 */
[----:B------:R-:W-:Y:S01]  /*12480*/  ISETP.LT.AND P3, PT, R3, UR59, !P3 ;  /* 0x0000003b03007c0c */ /* 0x000fe2000df61270 */
[----:B------:R-:W-:Y:S01]  /*12490*/  VIADD R131, R133, UR18 ;  /* 0x0000001285837c36 */ /* 0x000fe20008000000 */
[----:B------:R-:W-:Y:S01]  /*124a0*/  PRMT R137, R127, 0x7610, R137 ;  /* 0x000076107f897816 */ /* 0x000fe20000000089 */
[----:B------:R-:W3:Y:S01]  /*124b0*/  LDL.LU R112, [R1+0x1b8] ;  /* 0x0001b80001707983 */ /* 0x000ee20000300800 */
[----:B-----5:R-:W-:Y:S01]  /*124c0*/  IMAD.WIDE R8, R133, 0x2, R4 ;  /* 0x0000000285087825 */ /* 0x020fe200078e0204 */
[----:B------:R-:W-:Y:S01]  /*124d0*/  ISETP.GE.AND P4, PT, R132, UR48, PT ;  /* 0x0000003084007c0c */ /* 0x000fe2000bf86270 */
[----:B------:R-:W5:Y:S01]  /*124e0*/  LDCU UR48, c[0x0][0x39c] ;  /* 0x00007380ff3077ac */ /* 0x000f620008000800 */
[----:B------:R-:W-:Y:S01]  /*124f0*/  PRMT R134, R139, 0x7632, R134 ;  /* 0x000076328b867816 */ /* 0x000fe20000000086 */
[----:B------:R-:W-:Y:S01]  /*12500*/  VIADD R132, R0, 0x8a ;  /* 0x0000008a00847836 */ /* 0x000fe20000000000 */
[----:B------:R0:W-:Y:S01]  /*12510*/  @P0 STG.E.U16 desc[UR20][R8.64], R135 ;  /* 0x0000008708000986 */ /* 0x0001e2000c101514 */
[----:B------:R-:W-:Y:S01]  /*12520*/  ISETP.LT.AND P0, PT, R2, UR46, !P5 ;  /* 0x0000002e02007c0c */ /* 0x000fe2000ef01270 */
[----:B-1----:R-:W-:Y:S01]  /*12530*/  IMAD.WIDE R74, R131, 0x2, R6 ;  /* 0x00000002834a7825 */ /* 0x002fe200078e0206 */
[----:B------:R-:W-:Y:S01]  /*12540*/  ISETP.LT.AND P5, PT, R3, UR47, !P5 ;  /* 0x0000002f03007c0c */ /* 0x000fe2000efa1270 */
[----:B------:R-:W1:Y:S01]  /*12550*/  LDCU UR46, c[0x0][0x398] ;  /* 0x00007300ff2e77ac */ /* 0x000e620008000800 */
[----:B------:R-:W-:Y:S01]  /*12560*/  ISETP.GE.AND P6, PT, R132, UR32, PT ;  /* 0x0000002084007c0c */ /* 0x000fe2000bfc6270 */
[----:B------:R-:W-:Y:S01]  /*12570*/  VIADD R133, R131, UR18 ;  /* 0x0000001283857c36 */ /* 0x000fe20008000000 */
[----:B------:R2:W-:Y:S01]  /*12580*/  @P2 STG.E.U16 desc[UR20][R74.64], R139 ;  /* 0x0000008b4a002986 */ /* 0x0005e2000c101514 */
[----:B------:R-:W-:Y:S01]  /*12590*/  VIADD R132, R0, 0x8b ;  /* 0x0000008b00847836 */ /* 0x000fe20000000000 */
[----:B------:R-:W1:Y:S01]  /*125a0*/  LDCU UR32, c[0x0][0x398] ;  /* 0x00007300ff2077ac */ /* 0x000e620008000800 */
[----:B------:R-:W-:Y:S01]  /*125b0*/  F2FP.BF16.F32.PACK_AB R25, R25, R89 ;  /* 0x000000591919723e */ /* 0x000fe200000010ff */
[----:B------:R-:W3:Y:S01]  /*125c0*/  LDL.LU R113, [R1+0x1b4] ;  /* 0x0001b40001717983 */ /* 0x000ee20000300800 */
[----:B0-----:R-:W-:Y:S01]  /*125d0*/  IMAD.WIDE R8, R131, 0x2, R4 ;  /* 0x0000000283087825 */ /* 0x001fe200078e0204 */
[----:B------:R-:W-:Y:S01]  /*125e0*/  PRMT R135, R140, 0x7632, R135 ;  /* 0x000076328c877816 */ /* 0x000fe20000000087 */
[----:B------:R-:W0:Y:S01]  /*125f0*/  LDCU UR47, c[0x0][0x39c] ;  /* 0x00007380ff2f77ac */ /* 0x000e220008000800 */
[----:B------:R-:W-:Y:S01]  /*12600*/  ISETP.GE.AND P1, PT, R132, UR53, PT ;  /* 0x0000003584007c0c */ /* 0x000fe2000bf26270 */
[----:B------:R-:W3:Y:S01]  /*12610*/  LDL.LU R114, [R1+0x1b0] ;  /* 0x0001b00001727983 */ /* 0x000ee20000300800 */
[----:B--2---:R-:W-:-:S03]  /*12620*/  IMAD.WIDE R74, R133, 0x2, R6 ;  /* 0x00000002854a7825 */ /* 0x004fc600078e0206 */
[----:B------:R2:W-:Y:S01]  /*12630*/  @P3 STG.E.U16 desc[UR20][R8.64], R134 ;  /* 0x0000008608003986 */ /* 0x0005e2000c101514 */
[----:B------:R-:W-:Y:S01]  /*12640*/  ISETP.LT.AND P3, PT, R2, UR10, !P4 ;  /* 0x0000000a02007c0c */ /* 0x000fe2000e761270 */
[----:B------:R-:W0:Y:S01]  /*12650*/  LDCU UR10, c[0x0][0x398] ;  /* 0x00007300ff0a77ac */ /* 0x000e220008000800 */
[----:B------:R-:W-:Y:S01]  /*12660*/  VIADD R132, R0, 0x8c ;  /* 0x0000008c00847836 */ /* 0x000fe20000000000 */
[----:B------:R1:W-:Y:S01]  /*12670*/  @P0 STG.E.U16 desc[UR20][R74.64], R140 ;  /* 0x0000008c4a000986 */ /* 0x0003e2000c101514 */
[----:B------:R-:W-:Y:S01]  /*12680*/  VIADD R131, R133, UR18 ;  /* 0x0000001285837c36 */ /* 0x000fe20008000000 */
[----:B------:R-:W-:Y:S01]  /*12690*/  ISETP.LT.AND P4, PT, R3, UR39, !P4 ;  /* 0x0000002703007c0c */ /* 0x000fe2000e781270 */
[----:B------:R-:W0:Y:S01]  /*126a0*/  LDCU UR39, c[0x0][0x398] ;  /* 0x00007300ff2777ac */ /* 0x000e220008000800 */
[----:B------:R-:W-:Y:S01]  /*126b0*/  F2FP.BF16.F32.PACK_AB R26, R26, R90 ;  /* 0x0000005a1a1a723e */ /* 0x000fe200000010ff */
[----:B------:R-:W3:Y:S01]  /*126c0*/  LDL.LU R115, [R1+0x1ac] ;  /* 0x0001ac0001737983 */ /* 0x000ee20000300800 */
[----:B--2---:R-:W-:Y:S01]  /*126d0*/  IMAD.WIDE R8, R133, 0x2, R4 ;  /* 0x0000000285087825 */ /* 0x004fe200078e0204 */
[----:B------:R-:W-:Y:S01]  /*126e0*/  ISETP.GE.AND P2, PT, R132, UR42, PT ;  /* 0x0000002a84007c0c */ /* 0x000fe2000bf46270 */
[----:B------:R-:W2:Y:S01]  /*126f0*/  LDCU UR42, c[0x0][0x398] ;  /* 0x00007300ff2a77ac */ /* 0x000ea20008000800 */
[----:B------:R-:W-:Y:S01]  /*12700*/  F2FP.BF16.F32.PACK_AB R27, R27, R91 ;  /* 0x0000005b1b1b723e */ /* 0x000fe200000010ff */
[C---:B-1----:R-:W-:Y:S01]  /*12710*/  IMAD.WIDE R74, R131.reuse, 0x2, R6 ;  /* 0x00000002834a7825 */ /* 0x042fe200078e0206 */
[----:B------:R1:W-:Y:S01]  /*12720*/  @P5 STG.E.U16 desc[UR20][R8.64], R135 ;  /* 0x0000008708005986 */ /* 0x0003e2000c101514 */
[----:B------:R-:W-:Y:S01]  /*12730*/  ISETP.LT.AND P5, PT, R2, UR52, !P6 ;  /* 0x0000003402007c0c */ /* 0x000fe2000f7a1270 */
[----:B------:R-:W0:Y:S01]  /*12740*/  LDCU UR52, c[0x0][0x39c] ;  /* 0x00007380ff3477ac */ /* 0x000e220008000800 */
[----:B------:R-:W-:Y:S01]  /*12750*/  VIADD R132, R0, 0x8d ;  /* 0x0000008d00847836 */ /* 0x000fe20000000000 */
[----:B------:R-:W-:Y:S01]  /*12760*/  F2FP.BF16.F32.PACK_AB R28, R28, R92 ;  /* 0x0000005c1c1c723e */ /* 0x000fe200000010ff */
[----:B------:R-:W-:Y:S01]  /*12770*/  VIADD R133, R131, UR18 ;  /* 0x0000001283857c36 */ /* 0x000fe20008000000 */
[----:B------:R2:W-:Y:S01]  /*12780*/  @P3 STG.E.U16 desc[UR20][R74.64], R141 ;  /* 0x0000008d4a003986 */ /* 0x0005e2000c101514 */
[----:B------:R-:W-:Y:S01]  /*12790*/  ISETP.LT.AND P6, PT, R3, UR45, !P6 ;  /* 0x0000002d03007c0c */ /* 0x000fe2000f7c1270 */
[----:B------:R-:W-:Y:S01]  /*127a0*/  VIADD R134, R0, 0x8f ;  /* 0x0000008f00867836 */ /* 0x000fe20000000000 */
[----:B------:R-:W-:Y:S01]  /*127b0*/  ISETP.GE.AND P0, PT, R132, UR24, PT ;  /* 0x0000001884007c0c */ /* 0x000fe2000bf06270 */
[----:B------:R-:W-:Y:S01]  /*127c0*/  VIADD R132, R0, 0x8e ;  /* 0x0000008e00847836 */ /* 0x000fe20000000000 */
[----:B------:R-:W0:Y:S01]  /*127d0*/  LDCU UR24, c[0x0][0x398] ;  /* 0x00007300ff1877ac */ /* 0x000e220008000800 */
[----:B-1----:R-:W-:Y:S01]  /*127e0*/  IMAD.WIDE R8, R131, 0x2, R4 ;  /* 0x0000000283087825 */ /* 0x002fe200078e0204 */
[----:B------:R-:W-:Y:S01]  /*127f0*/  F2FP.BF16.F32.PACK_AB R29, R29, R93 ;  /* 0x0000005d1d1d723e */ /* 0x000fe200000010ff */
[----:B------:R-:W3:Y:S02]  /*12800*/  LDL.LU R116, [R1+0x1a8] ;  /* 0x0001a80001747983 */ /* 0x000ee40000300800 */
[----:B--2---:R-:W-:-:S02]  /*12810*/  IMAD.WIDE R74, R133, 0x2, R6 ;  /* 0x00000002854a7825 */ /* 0x004fc400078e0206 */
[----:B------:R1:W-:Y:S01]  /*12820*/  @P4 STG.E.U16 desc[UR20][R8.64], R136 ;  /* 0x0000008808004986 */ /* 0x0003e2000c101514 */
[----:B------:R-:W-:Y:S01]  /*12830*/  ISETP.GE.AND P3, PT, R132, UR31, PT ;  /* 0x0000001f84007c0c */ /* 0x000fe2000bf66270 */
[----:B------:R-:W2:Y:S01]  /*12840*/  LDCU UR31, c[0x0][0x398] ;  /* 0x00007300ff1f77ac */ /* 0x000ea20008000800 */
[C---:B------:R-:W-:Y:S01]  /*12850*/  VIADD R131, R133.reuse, UR18 ;  /* 0x0000001285837c36 */ /* 0x040fe20008000000 */
[----:B------:R0:W-:Y:S01]  /*12860*/  @P5 STG.E.U16 desc[UR20][R74.64], R142 ;  /* 0x0000008e4a005986 */ /* 0x0001e2000c101514 */
[----:B------:R-:W-:Y:S01]  /*12870*/  ISETP.LT.AND P5, PT, R2, UR8, !P1 ;  /* 0x0000000802007c0c */ /* 0x000fe2000cfa1270 */
[----:B------:R-:W-:Y:S01]  /*12880*/  IMAD.WIDE R132, R133, 0x2, R4 ;  /* 0x0000000285847825 */ /* 0x000fe200078e0204 */
[----:B------:R-:W-:Y:S01]  /*12890*/  ISETP.LT.AND P1, PT, R3, UR35, !P1 ;  /* 0x0000002303007c0c */ /* 0x000fe2000cf21270 */
[----:B------:R-:W2:Y:S01]  /*128a0*/  LDCU UR45, c[0x0][0x39c] ;  /* 0x00007380ff2d77ac */ /* 0x000ea20008000800 */
[----:B------:R-:W-:Y:S01]  /*128b0*/  F2FP.BF16.F32.PACK_AB R30, R30, R94 ;  /* 0x0000005e1e1e723e */ /* 0x000fe200000010ff */
[----:B------:R-:W3:Y:S01]  /*128c0*/  LDL.LU R117, [R1+0x1a4] ;  /* 0x0001a40001757983 */ /* 0x000ee20000300800 */
[----:B-1----:R-:W-:Y:S01]  /*128d0*/  IMAD.WIDE R8, R131, 0x2, R6 ;  /* 0x0000000283087825 */ /* 0x002fe200078e0206 */
[----:B------:R-:W-:Y:S01]  /*128e0*/  ISETP.GE.AND P4, PT, R134, UR50, PT ;  /* 0x0000003286007c0c */ /* 0x000fe2000bf86270 */
[----:B------:R-:W1:Y:S01]  /*128f0*/  LDCU UR8, c[0x0][0x398] ;  /* 0x00007300ff0877ac */ /* 0x000e620008000800 */
[----:B------:R-:W-:-:S02]  /*12900*/  PRMT R136, R125, 0x7610, R136 ;  /* 0x000076107d887816 */ /* 0x000fc40000000088 */
[----:B0-----:R-:W-:Y:S01]  /*12910*/  PRMT R75, R142, 0x7632, R75 ;  /* 0x000076328e4b7816 */ /* 0x001fe2000000004b */
[----:B------:R-:W-:Y:S01]  /*12920*/  VIADD R135, R131, UR18 ;  /* 0x0000001283877c36 */ /* 0x000fe20008000000 */
[----:B------:R-:W0:Y:S01]  /*12930*/  LDCU UR50, c[0x0][0x39c] ;  /* 0x00007380ff3277ac */ /* 0x000e220008000800 */
[----:B------:R-:W-:Y:S01]  /*12940*/  F2FP.BF16.F32.PACK_AB R31, R31, R95 ;  /* 0x0000005f1f1f723e */ /* 0x000fe200000010ff */
[----:B------:R-:W3:Y:S01]  /*12950*/  LDL.LU R118, [R1+0x1a0] ;  /* 0x0001a00001767983 */ /* 0x000ee20000300800 */
[----:B------:R-:W0:Y:S03]  /*12960*/  LDCU UR35, c[0x0][0x398] ;  /* 0x00007300ff2377ac */ /* 0x000e260008000800 */
[----:B------:R1:W-:Y:S01]  /*12970*/  @P6 STG.E.U16 desc[UR20][R132.64], R75 ;  /* 0x0000004b84006986 */ /* 0x0003e2000c101514 */
[----:B------:R-:W-:Y:S01]  /*12980*/  ISETP.LT.AND P6, PT, R2, UR29, !P2 ;  /* 0x0000001d02007c0c */ /* 0x000fe2000d7c1270 */
[----:B------:R-:W-:Y:S01]  /*12990*/  VIADD R134, R0, 0x90 ;  /* 0x0000009000867836 */ /* 0x000fe20000000000 */
[----:B------:R-:W-:Y:S01]  /*129a0*/  ISETP.LT.AND P2, PT, R3, UR30, !P2 ;  /* 0x0000001e03007c0c */ /* 0x000fe2000d741270 */
[----:B------:R0:W-:Y:S01]  /*129b0*/  @P5 STG.E.U16 desc[UR20][R8.64], R143 ;  /* 0x0000008f08005986 */ /* 0x0001e2000c101514 */
[----:B------:R-:W2:Y:S01]  /*129c0*/  LDCU UR29, c[0x0][0x398] ;  /* 0x00007300ff1d77ac */ /* 0x000ea20008000800 */
[----:B------:R-:W-:-:S02]  /*129d0*/  F2FP.BF16.F32.PACK_AB R32, R32, R96 ;  /* 0x000000602020723e */ /* 0x000fc400000010ff */
[----:B------:R-:W-:Y:S01]  /*129e0*/  F2FP.BF16.F32.PACK_AB R33, R33, R97 ;  /* 0x000000612121723e */ /* 0x000fe200000010ff */
[----:B------:R-:W2:Y:S01]  /*129f0*/  LDCU UR30, c[0x0][0x398] ;  /* 0x00007300ff1e77ac */ /* 0x000ea20008000800 */
[----:B------:R-:W3:Y:S01]  /*12a00*/  LDL.LU R119, [R1+0x19c] ;  /* 0x00019c0001777983 */ /* 0x000ee20000300800 */
[----:B-1----:R-:W-:Y:S01]  /*12a10*/  IMAD.WIDE R74, R131, 0x2, R4 ;  /* 0x00000002834a7825 */ /* 0x002fe200078e0204 */
[----:B0-----:R-:W-:-:S03]  /*12a20*/  PRMT R9, R143, 0x7632, R9 ;  /* 0x000076328f097816 */ /* 0x001fc60000000009 */
[C---:B------:R-:W-:Y:S01]  /*12a30*/  IMAD.WIDE R132, R135.reuse, 0x2, R6 ;  /* 0x0000000287847825 */ /* 0x040fe200078e0206 */
[----:B------:R-:W-:Y:S01]  /*12a40*/  ISETP.GE.AND P5, PT, R134, UR44, PT ;  /* 0x0000002c86007c0c */ /* 0x000fe2000bfa6270 */
[----:B------:R-:W0:Y:S01]  /*12a50*/  LDCU UR44, c[0x0][0x39c] ;  /* 0x00007380ff2c77ac */ /* 0x000e220008000800 */
[----:B------:R-:W-:Y:S01]  /*12a60*/  F2FP.BF16.F32.PACK_AB R34, R34, R98 ;  /* 0x000000622222723e */ /* 0x000fe200000010ff */
[----:B------:R1:W-:Y:S04]  /*12a70*/  @P1 STG.E.U16 desc[UR20][R74.64], R9 ;  /* 0x000000094a001986 */ /* 0x0003e8000c101514 */
[----:B------:R0:W-:Y:S01]  /*12a80*/  @P6 STG.E.U16 desc[UR20][R132.64], R144 ;  /* 0x0000009084006986 */ /* 0x0001e2000c101514 */
[----:B------:R-:W-:Y:S01]  /*12a90*/  ISETP.LT.AND P6, PT, R2, UR36, !P0 ;  /* 0x0000002402007c0c */ /* 0x000fe2000c7c1270 */
[----:B------:R-:W-:Y:S01]  /*12aa0*/  VIADD R131, R135, UR18 ;  /* 0x0000001287837c36 */ /* 0x000fe20008000000 */
[----:B------:R-:W-:Y:S01]  /*12ab0*/  ISETP.LT.AND P0, PT, R3, UR49, !P0 ;  /* 0x0000003103007c0c */ /* 0x000fe2000c701270 */
[----:B------:R-:W-:Y:S01]  /*12ac0*/  VIADD R134, R0, 0x91 ;  /* 0x0000009100867836 */ /* 0x000fe20000000000 */
[----:B------:R-:W2:Y:S01]  /*12ad0*/  LDCU UR36, c[0x0][0x398] ;  /* 0x00007300ff2477ac */ /* 0x000ea20008000800 */
[----:B------:R-:W3:Y:S01]  /*12ae0*/  LDL.LU R120, [R1+0x198] ;  /* 0x0001980001787983 */ /* 0x000ee20000300800 */
[----:B-1----:R-:W-:Y:S01]  /*12af0*/  IMAD.WIDE R8, R135, 0x2, R4 ;  /* 0x0000000287087825 */ /* 0x002fe200078e0204 */
[----:B0-----:R-:W-:-:S03]  /*12b00*/  PRMT R133, R144, 0x7632, R133 ;  /* 0x0000763290857816 */ /* 0x001fc60000000085 */
[C---:B------:R-:W-:Y:S01]  /*12b10*/  IMAD.WIDE R74, R131.reuse, 0x2, R6 ;  /* 0x00000002834a7825 */ /* 0x040fe200078e0206 */
[----:B------:R-:W-:Y:S01]  /*12b20*/  ISETP.GE.AND P1, PT, R134, UR54, PT ;  /* 0x0000003686007c0c */ /* 0x000fe2000bf26270 */
[----:B------:R-:W3:Y:S04]  /*12b30*/  LDL.LU R121, [R1+0x194] ;  /* 0x0001940001797983 */ /* 0x000ee80000300800 */
[----:B------:R0:W-:Y:S01]  /*12b40*/  @P2 STG.E.U16 desc[UR20][R8.64], R133 ;  /* 0x0000008508002986 */ /* 0x0001e2000c101514 */
[----:B------:R-:W-:Y:S01]  /*12b50*/  ISETP.LT.AND P2, PT, R2, UR14, !P3 ;  /* 0x0000000e02007c0c */ /* 0x000fe2000df41270 */
[----:B------:R-:W-:Y:S01]  /*12b60*/  VIADD R135, R131, UR18 ;  /* 0x0000001283877c36 */ /* 0x000fe20008000000 */
[----:B------:R-:W-:Y:S01]  /*12b70*/  ISETP.LT.AND P3, PT, R3, UR41, !P3 ;  /* 0x0000002903007c0c */ /* 0x000fe2000df61270 */
[----:B------:R1:W-:Y:S01]  /*12b80*/  @P6 STG.E.U16 desc[UR20][R74.64], R145 ;  /* 0x000000914a006986 */ /* 0x0003e2000c101514 */
[----:B------:R-:W-:Y:S01]  /*12b90*/  VIADD R134, R0, 0x92 ;  /* 0x0000009200867836 */ /* 0x000fe20000000000 */
[----:B------:R-:W2:Y:S01]  /*12ba0*/  LDCU UR14, c[0x0][0x398] ;  /* 0x00007300ff0e77ac */ /* 0x000ea20008000800 */
[----:B------:R-:W-:Y:S01]  /*12bb0*/  F2FP.BF16.F32.PACK_AB R35, R35, R99 ;  /* 0x000000632323723e */ /* 0x000fe200000010ff */
[----:B------:R-:W3:Y:S01]  /*12bc0*/  LDL.LU R122, [R1+0x190] ;  /* 0x00019000017a7983 */ /* 0x000ee20000300800 */
[----:B------:R-:W2:Y:S01]  /*12bd0*/  LDCU UR41, c[0x0][0x398] ;  /* 0x00007300ff2977ac */ /* 0x000ea20008000800 */
[----:B0-----:R-:W-:Y:S01]  /*12be0*/  IMAD.WIDE R132, R131, 0x2, R4 ;  /* 0x0000000283847825 */ /* 0x001fe200078e0204 */
[----:B-1----:R-:W-:-:S03]  /*12bf0*/  PRMT R75, R145, 0x7632, R75 ;  /* 0x00007632914b7816 */ /* 0x002fc6000000004b */
        /* <DEDUP_REMOVED lines=11> */
[----:B------:R-:W-:Y:S01]  /*12cb0*/  F2FP.BF16.F32.PACK_AB R37, R37, R101 ;  /* 0x000000652525723e */ /* 0x000fe200000010ff */
[----:B------:R-:W3:Y:S01]  /*12cc0*/  LDL.LU R123, [R1+0x18c] ;  /* 0x00018c00017b7983 */ /* 0x000ee20000300800 */
[----:B-1----:R-:W-:Y:S01]  /*12cd0*/  IMAD.WIDE R74, R135, 0x2, R4 ;  /* 0x00000002874a7825 */ /* 0x002fe200078e0204 */
[----:B------:R-:W1:Y:S01]  /*12ce0*/  LDCU UR22, c[0x0][0x398] ;  /* 0x00007300ff1677ac */ /* 0x000e620008000800 */
[----:B0-----:R-:W-:-:S02]  /*12cf0*/  PRMT R9, R146, 0x7632, R9 ;  /* 0x0000763292097816 */ /* 0x001fc40000000009 */
[C---:B------:R-:W-:Y:S01]  /*12d00*/  IMAD.WIDE R132, R131.reuse, 0x2, R6 ;  /* 0x0000000283847825 */ /* 0x040fe200078e0206 */
[----:B-----5:R-:W-:Y:S01]  /*12d10*/  ISETP.GE.AND P0, PT, R134, UR48, PT ;  /* 0x0000003086007c0c */ /* 0x020fe2000bf06270 */
[----:B------:R-:W0:Y:S01]  /*12d20*/  LDCU UR48, c[0x0][0x398] ;  /* 0x00007300ff3077ac */ /* 0x000e220008000800 */
[----:B------:R-:W-:Y:S01]  /*12d30*/  F2FP.BF16.F32.PACK_AB R38, R38, R102 ;  /* 0x000000662626723e */ /* 0x000fe200000010ff */
[----:B------:R5:W-:Y:S01]  /*12d40*/  @P3 STG.E.U16 desc[UR20][R74.64], R9 ;  /* 0x000000094a003986 */ /* 0x000be2000c101514 */
[----:B------:R-:W-:Y:S01]  /*12d50*/  ISETP.LT.AND P3, PT, R2, UR26, !P5 ;  /* 0x0000001a02007c0c */ /* 0x000fe2000ef61270 */
[----:B------:R-:W-:Y:S01]  /*12d60*/  VIADD R135, R131, UR18 ;  /* 0x0000001283877c36 */ /* 0x000fe20008000000 */
[----:B------:R-:W-:Y:S01]  /*12d70*/  ISETP.LT.AND P5, PT, R3, UR37, !P5 ;  /* 0x0000002503007c0c */ /* 0x000fe2000efa1270 */
[----:B------:R0:W-:Y:S01]  /*12d80*/  @P2 STG.E.U16 desc[UR20][R132.64], R147 ;  /* 0x0000009384002986 */ /* 0x0001e2000c101514 */
[----:B------:R-:W-:Y:S01]  /*12d90*/  VIADD R134, R0, 0x94 ;  /* 0x0000009400867836 */ /* 0x000fe20000000000 */
[----:B------:R-:W1:Y:S02]  /*12da0*/  LDCU UR26, c[0x0][0x398] ;  /* 0x00007300ff1a77ac */ /* 0x000e640008000800 */
[----:B------:R-:W3:Y:S01]  /*12db0*/  LDL.LU R124, [R1+0x188] ;  /* 0x00018800017c7983 */ /* 0x000ee20000300800 */
[----:B------:R-:W1:Y:S01]  /*12dc0*/  LDCU UR37, c[0x0][0x398] ;  /* 0x00007300ff2577ac */ /* 0x000e620008000800 */
[----:B-----5:R-:W-:Y:S01]  /*12dd0*/  IMAD.WIDE R8, R131, 0x2, R4 ;  /* 0x0000000283087825 */ /* 0x020fe200078e0204 */
[----:B0-----:R-:W-:-:S03]  /*12de0*/  PRMT R133, R147, 0x7632, R133 ;  /* 0x0000763293857816 */ /* 0x001fc60000000085 */
[----:B------:R-:W-:Y:S01]  /*12df0*/  IMAD.WIDE R74, R135, 0x2, R6 ;  /* 0x00000002874a7825 */ /* 0x000fe200078e0206 */
[----:B------:R-:W-:Y:S01]  /*12e00*/  ISETP.GE.AND P2, PT, R134, UR28, PT ;  /* 0x0000001c86007c0c */ /* 0x000fe2000bf46270 */
[----:B------:R-:W0:Y:S01]  /*12e10*/  LDCU UR28, c[0x0][0x39c] ;  /* 0x00007380ff1c77ac */ /* 0x000e220008000800 */
[----:B------:R-:W-:Y:S01]  /*12e20*/  F2FP.BF16.F32.PACK_AB R39, R39, R103 ;  /* 0x000000672727723e */ /* 0x000fe200000010ff */
[----:B------:R5:W-:Y:S01]  /*12e30*/  @P4 STG.E.U16 desc[UR20][R8.64], R133 ;  /* 0x0000008508004986 */ /* 0x000be2000c101514 */
[----:B------:R-:W-:Y:S01]  /*12e40*/  ISETP.LT.AND P4, PT, R2, UR4, !P1 ;  /* 0x0000000402007c0c */ /* 0x000fe2000cf81270 */
[----:B------:R-:W-:Y:S02]  /*12e50*/  VIADD R131, R135, UR18 ;  /* 0x0000001287837c36 */ /* 0x000fe40008000000 */
[----:B------:R0:W-:Y:S01]  /*12e60*/  @P3 STG.E.U16 desc[UR20][R74.64], R148 ;  /* 0x000000944a003986 */ /* 0x0001e2000c101514 */
[----:B------:R-:W-:Y:S01]  /*12e70*/  ISETP.LT.AND P1, PT, R3, UR40, !P1 ;  /* 0x0000002803007c0c */ /* 0x000fe2000cf21270 */
[----:B------:R-:W-:Y:S01]  /*12e80*/  VIADD R134, R0, 0x95 ;  /* 0x0000009500867836 */ /* 0x000fe20000000000 */
[----:B------:R-:W1:Y:S01]  /*12e90*/  LDCU UR4, c[0x0][0x39c] ;  /* 0x00007380ff0477ac */ /* 0x000e620008000800 */
[----:B------:R-:W3:Y:S01]  /*12ea0*/  LDL.LU R125, [R1+0x184] ;  /* 0x00018400017d7983 */ /* 0x000ee20000300800 */
[----:B-----5:R-:W-:Y:S01]  /*12eb0*/  IMAD.WIDE R132, R135, 0x2, R4 ;  /* 0x0000000287847825 */ /* 0x020fe200078e0204 */
[----:B------:R-:W5:Y:S01]  /*12ec0*/  LDCU UR40, c[0x0][0x398] ;  /* 0x00007300ff2877ac */ /* 0x000f620008000800 */
[----:B0-----:R-:W-:-:S02]  /*12ed0*/  PRMT R75, R148, 0x7632, R75 ;  /* 0x00007632944b7816 */ /* 0x001fc4000000004b */
[----:B------:R-:W-:-:S03]  /*12ee0*/  IMAD.WIDE R8, R131, 0x2, R6 ;  /* 0x0000000283087825 */ /* 0x000fc600078e0206 */
[----:B------:R0:W-:Y:S01]  /*12ef0*/  @P5 STG.E.U16 desc[UR20][R132.64], R75 ;  /* 0x0000004b84005986 */ /* 0x0001e2000c101514 */
[----:B------:R-:W-:Y:S01]  /*12f00*/  ISETP.LT.AND P5, PT, R2, UR34, !P6 ;  /* 0x0000002202007c0c */ /* 0x000fe2000f7a1270 */
[----:B------:R-:W-:Y:S01]  /*12f10*/  VIADD R135, R131, UR18 ;  /* 0x0000001283877c36 */ /* 0x000fe20008000000 */
[----:B------:R-:W-:Y:S01]  /*12f20*/  ISETP.LT.AND P6, PT, R3, UR38, !P6 ;  /* 0x0000002603007c0c */ /* 0x000fe2000f7c1270 */
[----:B------:R1:W-:Y:S01]  /*12f30*/  @P4 STG.E.U16 desc[UR20][R8.64], R149 ;  /* 0x0000009508004986 */ /* 0x0003e2000c101514 */
[----:B------:R-:W-:Y:S01]  /*12f40*/  ISETP.GE.AND P3, PT, R134, UR51, PT ;  /* 0x0000003386007c0c */ /* 0x000fe2000bf66270 */
[----:B------:R-:W2:Y:S01]  /*12f50*/  LDCU UR34, c[0x0][0x398] ;  /* 0x00007300ff2277ac */ /* 0x000ea20008000800 */
[----:B------:R-:W2:Y:S01]  /*12f60*/  LDCU UR38, c[0x0][0x398] ;  /* 0x00007300ff2677ac */ /* 0x000ea20008000800 */
[----:B0-----:R-:W-:Y:S01]  /*12f70*/  IMAD.WIDE R74, R131, 0x2, R4 ;  /* 0x00000002834a7825 */ /* 0x001fe200078e0204 */
[----:B-1----:R-:W-:-:S03]  /*12f80*/  PRMT R9, R149, 0x7632, R9 ;  /* 0x0000763295097816 */ /* 0x002fc60000000009 */
[C---:B------:R-:W-:Y:S02]  /*12f90*/  IMAD.WIDE R132, R135.reuse, 0x2, R6 ;  /* 0x0000000287847825 */ /* 0x040fe400078e0206 */
[----:B------:R0:W-:Y:S04]  /*12fa0*/  @P1 STG.E.U16 desc[UR20][R74.64], R9 ;  /* 0x000000094a001986 */ /* 0x0001e8000c101514 */
[----:B------:R1:W-:Y:S01]  /*12fb0*/  @P5 STG.E.U16 desc[UR20][R132.64], R150 ;  /* 0x0000009684005986 */ /* 0x0003e2000c101514 */
[----:B------:R-:W-:Y:S01]  /*12fc0*/  ISETP.LT.AND P5, PT, R2, UR16, !P0 ;  /* 0x0000001002007c0c */ /* 0x000fe2000c7a1270 */
[----:B------:R-:W-:Y:S01]  /*12fd0*/  VIADD R131, R135, UR18 ;  /* 0x0000001287837c36 */ /* 0x000fe20008000000 */
[----:B------:R-:W-:Y:S01]  /*12fe0*/  ISETP.LT.AND P0, PT, R3, UR6, !P0 ;  /* 0x0000000603007c0c */ /* 0x000fe2000c701270 */
[----:B------:R-:W-:Y:S01]  /*12ff0*/  VIADD R134, R0, 0x96 ;  /* 0x0000009600867836 */ /* 0x000fe20000000000 */
[----:B------:R-:W2:Y:S01]  /*13000*/  LDCU UR16, c[0x0][0x39c] ;  /* 0x00007380ff1077ac */ /* 0x000ea20008000800 */
[----:B0-----:R-:W-:Y:S01]  /*13010*/  IMAD.WIDE R8, R135, 0x2, R4 ;  /* 0x0000000287087825 */ /* 0x001fe200078e0204 */
[----:B------:R-:W0:Y:S01]  /*13020*/  LDCU UR6, c[0x0][0x39c] ;  /* 0x00007380ff0677ac */ /* 0x000e220008000800 */
[----:B-1----:R-:W-:-:S02]  /*13030*/  PRMT R133, R150, 0x7632, R133 ;  /* 0x0000763296857816 */ /* 0x002fc40000000085 */
        /* <DEDUP_REMOVED lines=9> */
[----:B-1----:R-:W-:Y:S01]  /*130d0*/  IMAD.WIDE R132, R131, 0x2, R4 ;  /* 0x0000000283847825 */ /* 0x002fe200078e0204 */
[----:B------:R-:W1:Y:S01]  /*130e0*/  LDCU UR47, c[0x0][0x398] ;  /* 0x00007300ff2f77ac */ /* 0x000e620008000800 */
[----:B0-----:R-:W-:-:S02]  /*130f0*/  PRMT R75, R151, 0x7632, R75 ;  /* 0x00007632974b7816 */ /* 0x001fc4000000004b */
[----:B------:R-:W-:-:S03]  /*13100*/  IMAD.WIDE R8, R135, 0x2, R6 ;  /* 0x0000000287087825 */ /* 0x000fc600078e0206 */
        /* <DEDUP_REMOVED lines=8> */
[----:B-1----:R-:W-:-:S03]  /*13190*/  PRMT R9, R152, 0x7632, R9 ;  /* 0x0000763298097816 */ /* 0x002fc60000000009 */
[C---:B------:R-:W-:Y:S02]  /*131a0*/  IMAD.WIDE R132, R131.reuse, 0x2, R6 ;  /* 0x0000000283847825 */ /* 0x040fe400078e0206 */
[----:B------:R0:W-:Y:S01]  /*131b0*/  @P2 STG.E.U16 desc[UR20][R74.64], R9 ;  /* 0x000000094a002986 */ /* 0x0001e2000c101514 */
[----:B------:R-:W-:Y:S01]  /*131c0*/  ISETP.LT.AND P2, PT, R2, UR24, !P4 ;  /* 0x0000001802007c0c */ /* 0x000fe2000e741270 */
[----:B------:R-:W-:Y:S01]  /*131d0*/  VIADD R135, R131, UR18 ;  /* 0x0000001283877c36 */ /* 0x000fe20008000000 */
[----:B------:R-:W-:Y:S01]  /*131e0*/  ISETP.LT.AND P4, PT, R3, UR10, !P4 ;  /* 0x0000000a03007c0c */ /* 0x000fe2000e781270 */
[----:B------:R1:W-:Y:S01]  /*131f0*/  @P6 STG.E.U16 desc[UR20][R132.64], R153 ;  /* 0x0000009984006986 */ /* 0x0003e2000c101514 */
[----:B------:R-:W-:Y:S01]  /*13200*/  ISETP.GE.AND P1, PT, R134, UR52, PT ;  /* 0x0000003486007c0c */ /* 0x000fe2000bf26270 */
[----:B------:R-:W-:Y:S01]  /*13210*/  VIADD R134, R0, 0x98 ;  /* 0x0000009800867836 */ /* 0x000fe20000000000 */
[----:B------:R-:W3:Y:S01]  /*13220*/  LDCU UR24, c[0x0][0x398] ;  /* 0x00007300ff1877ac */ /* 0x000ee20008000800 */
[----:B------:R-:W3:Y:S01]  /*13230*/  LDCU UR10, c[0x0][0x39c] ;  /* 0x00007380ff0a77ac */ /* 0x000ee20008000800 */
[----:B0-----:R-:W-:Y:S01]  /*13240*/  IMAD.WIDE R8, R131, 0x2, R4 ;  /* 0x0000000283087825 */ /* 0x001fe200078e0204 */
[----:B-1----:R-:W-:-:S03]  /*13250*/  PRMT R133, R153, 0x7632, R133 ;  /* 0x0000763299857816 */ /* 0x002fc60000000085 */
[C---:B------:R-:W-:Y:S02]  /*13260*/  IMAD.WIDE R74, R135.reuse, 0x2, R6 ;  /* 0x00000002874a7825 */ /* 0x040fe400078e0206 */
[----:B------:R0:W-:Y:S01]  /*13270*/  @P3 STG.E.U16 desc[UR20][R8.64], R133 ;  /* 0x0000008508003986 */ /* 0x0001e2000c101514 */
[----:B--2---:R-:W-:Y:S01]  /*13280*/  ISETP.LT.AND P3, PT, R2, UR31, !P1 ;  /* 0x0000001f02007c0c */ /* 0x004fe2000cf61270 */
[----:B------:R-:W-:Y:S02]  /*13290*/  VIADD R131, R135, UR18 ;  /* 0x0000001287837c36 */ /* 0x000fe40008000000 */
[----:B------:R1:W-:Y:S01]  /*132a0*/  @P2 STG.E.U16 desc[UR20][R74.64], R154 ;  /* 0x0000009a4a002986 */ /* 0x0003e2000c101514 */
[----:B------:R-:W-:Y:S01]  /*132b0*/  ISETP.GE.AND P5, PT, R134, UR45, PT ;  /* 0x0000002d86007c0c */ /* 0x000fe2000bfa6270 */
[----:B------:R-:W2:Y:S01]  /*132c0*/  LDCU UR31, c[0x0][0x398] ;  /* 0x00007300ff1f77ac */ /* 0x000ea20008000800 */
[----:B------:R-:W-:Y:S01]  /*132d0*/  ISETP.LT.AND P1, PT, R3, UR39, !P1 ;  /* 0x0000002703007c0c */ /* 0x000fe2000cf21270 */
[----:B0-----:R-:W-:Y:S01]  /*132e0*/  IMAD.WIDE R132, R135, 0x2, R4 ;  /* 0x0000000287847825 */ /* 0x001fe200078e0204 */
[----:B------:R-:W0:Y:S01]  /*132f0*/  LDCU UR45, c[0x0][0x398] ;  /* 0x00007300ff2d77ac */ /* 0x000e220008000800 */
[----:B-1----:R-:W-:-:S02]  /*13300*/  PRMT R75, R154, 0x7632, R75 ;  /* 0x000076329a4b7816 */ /* 0x002fc4000000004b */
[C---:B------:R-:W-:Y:S01]  /*13310*/  IMAD.WIDE R8, R131.reuse, 0x2, R6 ;  /* 0x0000000283087825 */ /* 0x040fe200078e0206 */
[----:B------:R-:W1:Y:S02]  /*13320*/  LDCU UR39, c[0x0][0x398] ;  /* 0x00007300ff2777ac */ /* 0x000e640008000800 */
[----:B------:R0:W-:Y:S01]  /*13330*/  @P4 STG.E.U16 desc[UR20][R132.64], R75 ;  /* 0x0000004b84004986 */ /* 0x0001e2000c101514 */
[----:B------:R-:W-:Y:S01]  /*13340*/  ISETP.LT.AND P4, PT, R2, UR8, !P5 ;  /* 0x0000000802007c0c */ /* 0x000fe2000ef81270 */
[----:B------:R-:W-:Y:S02]  /*13350*/  VIADD R135, R131, UR18 ;  /* 0x0000001283877c36 */ /* 0x000fe40008000000 */
[----:B------:R-:W-:Y:S01]  /*13360*/  VIADD R134, R0, 0x99 ;  /* 0x0000009900867836 */ /* 0x000fe20000000000 */
[----:B------:R1:W-:Y:S01]  /*13370*/  @P3 STG.E.U16 desc[UR20][R8.64], R155 ;  /* 0x0000009b08003986 */ /* 0x0003e2000c101514 */
[----:B------:R-:W-:Y:S01]  /*13380*/  ISETP.LT.AND P5, PT, R3, UR29, !P5 ;  /* 0x0000001d03007c0c */ /* 0x000fe2000efa1270 */
[----:B------:R-:W2:Y:S02]  /*13390*/  LDCU UR8, c[0x0][0x39c] ;  /* 0x00007380ff0877ac */ /* 0x000ea40008000800 */
[----:B------:R-:W-:Y:S01]  /*133a0*/  ISETP.GE.AND P0, PT, R134, UR44, PT ;  /* 0x0000002c86007c0c */ /* 0x000fe2000bf06270 */
[----:B0-----:R-:W-:Y:S01]  /*133b0*/  IMAD.WIDE R74, R131, 0x2, R4 ;  /* 0x00000002834a7825 */ /* 0x001fe200078e0204 */
[----:B------:R-:W0:Y:S03]  /*133c0*/  LDCU UR44, c[0x0][0x398] ;  /* 0x00007300ff2c77ac */ /* 0x000e260008000800 */
[----:B------:R-:W-:Y:S01]  /*133d0*/  IMAD.WIDE R132, R135, 0x2, R6 ;  /* 0x0000000287847825 */ /* 0x000fe200078e0206 */
[----:B-1----:R-:W-:Y:S01]  /*133e0*/  PRMT R9, R155, 0x7632, R9 ;  /* 0x000076329b097816 */ /* 0x002fe20000000009 */
[----:B------:R-:W1:Y:S02]  /*133f0*/  LDCU UR29, c[0x0][0x398] ;  /* 0x00007300ff1d77ac */ /* 0x000e640008000800 */
[----:B------:R-:W-:-:S02]  /*13400*/  VIADD R134, R0, 0x9a ;  /* 0x0000009a00867836 */ /* 0x000fc40000000000 */
[----:B------:R0:W-:Y:S04]  /*13410*/  @P1 STG.E.U16 desc[UR20][R74.64], R9 ;  /* 0x000000094a001986 */ /* 0x0001e8000c101514 */
[----:B------:R1:W-:Y:S01]  /*13420*/  @P4 STG.E.U16 desc[UR20][R132.64], R156 ;  /* 0x0000009c84004986 */ /* 0x0003e2000c101514 */
[----:B------:R-:W-:Y:S01]  /*13430*/  ISETP.LT.AND P4, PT, R2, UR30, !P0 ;  /* 0x0000001e02007c0c */ /* 0x000fe2000c781270 */
[C---:B------:R-:W-:Y:S01]  /*13440*/  VIADD R131, R135.reuse, UR18 ;  /* 0x0000001287837c36 */ /* 0x040fe20008000000 */
[----:B------:R-:W-:Y:S01]  /*13450*/  ISETP.GE.AND P6, PT, R134, UR50, PT ;  /* 0x0000003286007c0c */ /* 0x000fe2000bfc6270 */
[----:B------:R-:W2:Y:S01]  /*13460*/  LDCU UR30, c[0x0][0x398] ;  /* 0x00007300ff1e77ac */ /* 0x000ea20008000800 */
[----:B0-----:R-:W-:Y:S01]  /*13470*/  IMAD.WIDE R8, R135, 0x2, R4 ;  /* 0x0000000287087825 */ /* 0x001fe200078e0204 */
[----:B-1----:R-:W-:-:S02]  /*13480*/  PRMT R133, R156, 0x7632, R133 ;  /* 0x000076329c857816 */ /* 0x002fc40000000085 */
[----:B------:R-:W-:Y:S01]  /*13490*/  ISETP.LT.AND P0, PT, R3, UR35, !P0 ;  /* 0x0000002303007c0c */ /* 0x000fe2000c701270 */
[C---:B------:R-:W-:Y:S01]  /*134a0*/  IMAD.WIDE R74, R131.reuse, 0x2, R6 ;  /* 0x00000002834a7825 */ /* 0x040fe200078e0206 */
[----:B------:R-:W0:Y:S01]  /*134b0*/  LDCU UR35, c[0x0][0x398] ;  /* 0x00007300ff2377ac */ /* 0x000e220008000800 */
        /* <DEDUP_REMOVED lines=8> */
[----:B-1----:R-:W-:Y:S01]  /*13540*/  IMAD.WIDE R132, R131, 0x2, R4 ;  /* 0x0000000283847825 */ /* 0x002fe200078e0204 */
[----:B------:R-:W1:Y:S03]  /*13550*/  LDCU UR36, c[0x0][0x398] ;  /* 0x00007300ff2477ac */ /* 0x000e660008000800 */
[----:B------:R-:W-:Y:S01]  /*13560*/  IMAD.WIDE R8, R135, 0x2, R6 ;  /* 0x0000000287087825 */ /* 0x000fe200078e0206 */
[----:B0-----:R-:W-:-:S03]  /*13570*/  PRMT R75, R157, 0x7632, R75 ;  /* 0x000076329d4b7816 */ /* 0x001fc6000000004b */
[----:B------:R-:W-:Y:S02]  /*13580*/  VIADD R134, R0, 0x9c ;  /* 0x0000009c00867836 */ /* 0x000fe40000000000 */
        /* <DEDUP_REMOVED lines=22> */
[----:B0-----:R-:W-:Y:S01]  /*136f0*/  PRMT R133, R159, 0x7632, R133 ;  /* 0x000076329f857816 */ /* 0x001fe20000000085 */
[----:B------:R-:W0:Y:S02]  /*13700*/  LDCU UR26, c[0x0][0x398] ;  /* 0x00007300ff1a77ac */ /* 0x000e240008000800 */
[----:B------:R-:W-:-:S02]  /*13710*/  VIADD R134, R0, 0x9e ;  /* 0x0000009e00867836 */ /* 0x000fc40000000000 */
[----:B------:R1:W-:Y:S04]  /*13720*/  @P2 STG.E.U16 desc[UR20][R8.64], R133 ;  /* 0x0000008508002986 */ /* 0x0003e8000c101514 */
[----:B------:R0:W-:Y:S01]  /*13730*/  @P6 STG.E.U16 desc[UR20][R74.64], R160 ;  /* 0x000000a04a006986 */ /* 0x0001e2000c101514 */
[----:B------:R-:W-:Y:S01]  /*13740*/  ISETP.LT.AND P6, PT, R2, UR37, !P1 ;  /* 0x0000002502007c0c */ /* 0x000fe2000cfc1270 */
[C---:B------:R-:W-:Y:S01]  /*13750*/  VIADD R131, R135.reuse, UR18 ;  /* 0x0000001287837c36 */ /* 0x040fe20008000000 */
[----:B------:R-:W-:Y:S01]  /*13760*/  ISETP.GE.AND P4, PT, R134, UR28, PT ;  /* 0x0000001c86007c0c */ /* 0x000fe2000bf86270 */
[----:B------:R-:W2:Y:S01]  /*13770*/  LDCU UR37, c[0x0][0x398] ;  /* 0x00007300ff2577ac */ /* 0x000ea20008000800 */
[----:B-1----:R-:W-:Y:S01]  /*13780*/  IMAD.WIDE R132, R135, 0x2, R4 ;  /* 0x0000000287847825 */ /* 0x002fe200078e0204 */
[----:B0-----:R-:W-:-:S02]  /*13790*/  PRMT R75, R160, 0x7632, R75 ;  /* 0x00007632a04b7816 */ /* 0x001fc4000000004b */
        /* <DEDUP_REMOVED lines=8> */
[----:B-----5:R-:W-:Y:S01]  /*13820*/  ISETP.LT.AND P4, PT, R3, UR40, !P4 ;  /* 0x0000002803007c0c */ /* 0x020fe2000e781270 */
[----:B------:R-:W5:Y:S02]  /*13830*/  LDCU UR34, c[0x0][0x398] ;  /* 0x00007300ff2277ac */ /* 0x000f640008000800 */
[----:B------:R-:W-:Y:S01]  /*13840*/  ISETP.GE.AND P0, PT, R134, UR16, PT ;  /* 0x0000001086007c0c */ /* 0x000fe2000bf06270 */
[----:B------:R-:W2:Y:S01]  /*13850*/  LDCU UR38, c[0x0][0x398] ;  /* 0x00007300ff2677ac */ /* 0x000ea20008000800 */
        /* <DEDUP_REMOVED lines=11> */
[----:B-1----:R-:W-:Y:S01]  /*13910*/  IMAD.WIDE R8, R135, 0x2, R4 ;  /* 0x0000000287087825 */ /* 0x002fe200078e0204 */
[----:B0-----:R-:W-:Y:S02]  /*13920*/  PRMT R133, R162, 0x7632, R133 ;  /* 0x00007632a2857816 */ /* 0x001fe40000000085 */
[----:B------:R-:W-:Y:S01]  /*13930*/  ISETP.LT.AND P0, PT, R3, UR45, !P0 ;  /* 0x0000002d03007c0c */ /* 0x000fe2000c701270 */
[C---:B------:R-:W-:Y:S01]  /*13940*/  IMAD.WIDE R74, R131.reuse, 0x2, R6 ;  /* 0x00000002834a7825 */ /* 0x040fe200078e0206 */
        /* <DEDUP_REMOVED lines=16> */
[----:B---3--:R-:W-:Y:S01]  /*13a50*/  ISETP.LT.AND P4, PT, R2, UR24, !P2 ;  /* 0x0000001802007c0c */ /* 0x008fe2000d781270 */
[C---:B------:R-:W-:Y:S01]  /*13a60*/  VIADD R131, R135.reuse, UR18 ;  /* 0x0000001287837c36 */ /* 0x040fe20008000000 */
[----:B------:R-:W-:Y:S01]  /*13a70*/  ISETP.GE.AND P6, PT, R134, UR10, PT ;  /* 0x0000000a86007c0c */ /* 0x000fe2000bfc6270 */
[----:B------:R-:W3:Y:S01]  /*13a80*/  LDCU UR24, c[0x0][0x398] ;  /* 0x00007300ff1877ac */ /* 0x000ee20008000800 */
[----:B0-----:R-:W-:Y:S01]  /*13a90*/  IMAD.WIDE R74, R135, 0x2, R4 ;  /* 0x00000002874a7825 */ /* 0x001fe200078e0204 */
[----:B-1----:R-:W-:-:S02]  /*13aa0*/  PRMT R9, R164, 0x7632, R9 ;  /* 0x00007632a4097816 */ /* 0x002fc40000000009 */
[----:B------:R-:W-:Y:S01]  /*13ab0*/  ISETP.LT.AND P2, PT, R3, UR42, !P2 ;  /* 0x0000002a03007c0c */ /* 0x000fe2000d741270 */
[C---:B------:R-:W-:Y:S01]  /*13ac0*/  IMAD.WIDE R132, R131.reuse, 0x2, R6 ;  /* 0x0000000283847825 */ /* 0x040fe200078e0206 */
[----:B------:R-:W0:Y:S01]  /*13ad0*/  LDCU UR10, c[0x0][0x39c] ;  /* 0x00007380ff0a77ac */ /* 0x000e220008000800 */
[----:B------:R1:W-:Y:S01]  /*13ae0*/  @P5 STG.E.U16 desc[UR20][R74.64], R9 ;  /* 0x000000094a005986 */ /* 0x0003e2000c101514 */
[----:B--2---:R-:W-:Y:S01]  /*13af0*/  ISETP.LT.AND P5, PT, R2, UR31, !P6 ;  /* 0x0000001f02007c0c */ /* 0x004fe2000f7a1270 */
[----:B------:R-:W-:Y:S02]  /*13b00*/  VIADD R135, R131, UR18 ;  /* 0x0000001283877c36 */ /* 0x000fe40008000000 */
[----:B------:R-:W-:Y:S01]  /*13b10*/  VIADD R134, R0, 0xa3 ;  /* 0x000000a300867836 */ /* 0x000fe20000000000 */
[----:B------:R2:W-:Y:S01]  /*13b20*/  @P4 STG.E.U16 desc[UR20][R132.64], R165 ;  /* 0x000000a584004986 */ /* 0x0005e2000c101514 */
[----:B------:R-:W-:Y:S01]  /*13b30*/  ISETP.LT.AND P6, PT, R3, UR39, !P6 ;  /* 0x0000002703007c0c */ /* 0x000fe2000f7c1270 */
[----:B------:R-:W0:Y:S02]  /*13b40*/  LDCU UR31, c[0x0][0x398] ;  /* 0x00007300ff1f77ac */ /* 0x000e240008000800 */
[----:B------:R-:W-:Y:S01]  /*13b50*/  ISETP.GE.AND P1, PT, R134, UR8, PT ;  /* 0x0000000886007c0c */ /* 0x000fe2000bf26270 */
[----:B-1----:R-:W-:Y:S01]  /*13b60*/  IMAD.WIDE R8, R131, 0x2, R4 ;  /* 0x0000000283087825 */ /* 0x002fe200078e0204 */
[----:B------:R-:W1:Y:S03]  /*13b70*/  LDCU UR8, c[0x0][0x39c] ;  /* 0x00007380ff0877ac */ /* 0x000e660008000800 */
[----:B------:R-:W-:Y:S01]  /*13b80*/  IMAD.WIDE R74, R135, 0x2, R6 ;  /* 0x00000002874a7825 */ /* 0x000fe200078e0206 */
[----:B--2---:R-:W-:-:S03]  /*13b90*/  PRMT R133, R165, 0x7632, R133 ;  /* 0x00007632a5857816 */ /* 0x004fc60000000085 */
[----:B------:R-:W-:Y:S02]  /*13ba0*/  VIADD R134, R0, 0xa4 ;  /* 0x000000a400867836 */ /* 0x000fe40000000000 */
[----:B------:R2:W-:Y:S04]  /*13bb0*/  @P2 STG.E.U16 desc[UR20][R8.64], R133 ;  /* 0x0000008508002986 */ /* 0x0005e8000c101514 */
[----:B------:R0:W-:Y:S01]  /*13bc0*/  @P5 STG.E.U16 desc[UR20][R74.64], R166 ;  /* 0x000000a64a005986 */ /* 0x0001e2000c101514 */
[----:B------:R-:W-:Y:S01]  /*13bd0*/  ISETP.LT.AND P5, PT, R2, UR29, !P1 ;  /* 0x0000001d02007c0c */ /* 0x000fe2000cfa1270 */
[C---:B------:R-:W-:Y:S01]  /*13be0*/  VIADD R131, R135.reuse, UR18 ;  /* 0x0000001287837c36 */ /* 0x040fe20008000000 */
[----:B------:R-:W-:Y:S01]  /*13bf0*/  ISETP.GE.AND P3, PT, R134, UR4, PT ;  /* 0x0000000486007c0c */ /* 0x000fe2000bf66270 */
[----:B------:R-:W1:Y:S01]  /*13c00*/  LDCU UR29, c[0x0][0x398] ;  /* 0x00007300ff1d77ac */ /* 0x000e620008000800 */
[----:B--2---:R-:W-:Y:S01]  /*13c10*/  IMAD.WIDE R132, R135, 0x2, R4 ;  /* 0x0000000287847825 */ /* 0x004fe200078e0204 */
        /* <DEDUP_REMOVED lines=10> */
[----:B------:R-:W1:Y:S02]  /*13cc0*/  LDCU UR30, c[0x0][0x398] ;  /* 0x00007300ff1e77ac */ /* 0x000e640008000800 */
[----:B------:R-:W-:Y:S01]  /*13cd0*/  ISETP.GE.AND P0, PT, R134, UR14, PT ;  /* 0x0000000e86007c0c */ /* 0x000fe2000bf06270 */
[----:B------:R-:W1:Y:S01]  /*13ce0*/  LDCU UR33, c[0x0][0x398] ;  /* 0x00007300ff2177ac */ /* 0x000e620008000800 */
[----:B--2---:R-:W-:Y:S01]  /*13cf0*/  IMAD.WIDE R74, R131, 0x2, R4 ;  /* 0x00000002834a7825 */ /* 0x004fe200078e0204 */
[----:B------:R-:W2:Y:S03]  /*13d00*/  LDCU UR14, c[0x0][0x398] ;  /* 0x00007300ff0e77ac */ /* 0x000ea60008000800 */
        /* <DEDUP_REMOVED lines=38> */
[----:B-----5:R-:W-:Y:S01]  /*13f70*/  ISETP.LT.AND P2, PT, R3, UR34, !P2 ;  /* 0x0000002203007c0c */ /* 0x020fe2000d741270 */
        /* <DEDUP_REMOVED lines=13> */
[----:B-----5:R-:W-:-:S03]  /*14050*/  PRMT R133, R171, 0x7632, R133 ;  /* 0x00007632ab857816 */ /* 0x020fc60000000085 */
[----:B------:R-:W-:Y:S02]  /*14060*/  VIADD R134, R0, 0xaa ;  /* 0x000000aa00867836 */ /* 0x000fe40000000000 */
[----:B------:R5:W-:Y:S04]  /*14070*/  @P2 STG.E.U16 desc[UR20][R8.64], R133 ;  /* 0x0000008508002986 */ /* 0x000be8000c101514 */
[----:B------:R0:W-:Y:S01]  /*14080*/  @P4 STG.E.U16 desc[UR20][R74.64], R172 ;  /* 0x000000ac4a004986 */ /* 0x0001e2000c101514 */
[----:B------:R-:W-:Y:S01]  /*14090*/  ISETP.LT.AND P4, PT, R2, UR32, !P1 ;  /* 0x0000002002007c0c */ /* 0x000fe2000cf81270 */
[C---:B------:R-:W-:Y:S01]  /*140a0*/  VIADD R131, R135.reuse, UR18 ;  /* 0x0000001287837c36 */ /* 0x040fe20008000000 */
[----:B------:R-:W-:Y:S01]  /*140b0*/  ISETP.GE.AND P6, PT, R134, UR4, PT ;  /* 0x0000000486007c0c */ /* 0x000fe2000bfc6270 */
[----:B------:R-:W1:Y:S01]  /*140c0*/  LDCU UR32, c[0x0][0x398] ;  /* 0x00007300ff2077ac */ /* 0x000e620008000800 */
[----:B-----5:R-:W-:Y:S01]  /*140d0*/  IMAD.WIDE R132, R135, 0x2, R4 ;  /* 0x0000000287847825 */ /* 0x020fe200078e0204 */
[----:B0-----:R-:W-:-:S02]  /*140e0*/  PRMT R75, R172, 0x7632, R75 ;  /* 0x00007632ac4b7816 */ /* 0x001fc4000000004b */
        /* <DEDUP_REMOVED lines=8> */
[----:B---3--:R-:W-:Y:S01]  /*14170*/  ISETP.LT.AND P6, PT, R3, UR24, !P6 ;  /* 0x0000001803007c0c */ /* 0x008fe2000f7c1270 */
[----:B------:R-:W3:Y:S02]  /*14180*/  LDCU UR14, c[0x0][0x398] ;  /* 0x00007300ff0e77ac */ /* 0x000ee40008000800 */
[----:B------:R-:W-:Y:S01]  /*14190*/  ISETP.GE.AND P0, PT, R134, UR12, PT ;  /* 0x0000000c86007c0c */ /* 0x000fe2000bf06270 */
[----:B-----5:R-:W-:Y:S01]  /*141a0*/  IMAD.WIDE R74, R131, 0x2, R4 ;  /* 0x00000002834a7825 */ /* 0x020fe200078e0204 */
[----:B------:R-:W5:Y:S03]  /*141b0*/  LDCU UR12, c[0x0][0x39c] ;  /* 0x00007380ff0c77ac */ /* 0x000f660008000800 */
[----:B------:R-:W-:Y:S01]  /*141c0*/  IMAD.WIDE R132, R135, 0x2, R6 ;  /* 0x0000000287847825 */ /* 0x000fe200078e0206 */
[----:B--2---:R-:W-:Y:S01]  /*141d0*/  PRMT R9, R173, 0x7632, R9 ;  /* 0x00007632ad097816 */ /* 0x004fe20000000009 */
[----:B------:R-:W2:Y:S02]  /*141e0*/  LDCU UR24, c[0x0][0x398] ;  /* 0x00007300ff1877ac */ /* 0x000ea40008000800 */
        /* <DEDUP_REMOVED lines=56> */
[----:B-----5:R-:W-:Y:S01]  /*14570*/  ISETP.GE.AND P5, PT, R134, UR12, PT ;  /* 0x0000000c86007c0c */ /* 0x020fe2000bfa6270 */
[----:B------:R-:W5:Y:S01]  /*14580*/  LDCU UR26, c[0x0][0x398] ;  /* 0x00007300ff1a77ac */ /* 0x000f620008000800 */
        /* <DEDUP_REMOVED lines=10> */
[----:B------:R-:W-:-:S03]  /*14630*/  ISETP.LT.AND P5, PT, R3, UR37, !P5 ;  /* 0x0000002503007c0c */ /* 0x000fc6000efa1270 */
        /* <DEDUP_REMOVED lines=11> */
[----:B------:R-:W4:Y:S01]  /*146f0*/  LDCU UR32, c[0x0][0x398] ;  /* 0x00007300ff2077ac */ /* 0x000f220008000800 */
[----:B0-----:R-:W-:Y:S01]  /*14700*/  IMAD.WIDE R8, R135, 0x2, R4 ;  /* 0x0000000287087825 */ /* 0x001fe200078e0204 */
[----:B-1----:R-:W-:-:S02]  /*14710*/  PRMT R133, R180, 0x7632, R133 ;  /* 0x00007632b4857816 */ /* 0x002fc40000000085 */
[----:B---3--:R-:W-:Y:S01]  /*14720*/  ISETP.LT.AND P0, PT, R3, UR14, !P0 ;  /* 0x0000000e03007c0c */ /* 0x008fe2000c701270 */
        /* <DEDUP_REMOVED lines=8> */
[----:B------:R-:W3:Y:S02]  /*147b0*/  LDCU UR14, c[0x0][0x398] ;  /* 0x00007300ff0e77ac */ /* 0x000ee40008000800 */
[----:B------:R-:W-:Y:S01]  /*147c0*/  ISETP.GE.AND P2, PT, R134, UR4, PT ;  /* 0x0000000486007c0c */ /* 0x000fe2000bf46270 */
[----:B------:R-:W0:Y:S01]  /*147d0*/  LDCU UR24, c[0x0][0x398] ;  /* 0x00007300ff1877ac */ /* 0x000e220008000800 */
[----:B-1----:R-:W-:Y:S01]  /*147e0*/  IMAD.WIDE R132, R131, 0x2, R4 ;  /* 0x0000000283847825 */ /* 0x002fe200078e0204 */
[----:B------:R-:W1:Y:S03]  /*147f0*/  LDCU UR4, c[0x0][0x39c] ;  /* 0x00007380ff0477ac */ /* 0x000e660008000800 */
        /* <DEDUP_REMOVED lines=42> */
[----:B-----5:R-:W-:Y:S01]  /*14aa0*/  ISETP.LT.AND P3, PT, R2, UR26, !P4 ;  /* 0x0000001a02007c0c */ /* 0x020fe2000e761270 */
        /* <DEDUP_REMOVED lines=19> */
[----:B----4-:R-:W-:Y:S01]  /*14be0*/  ISETP.LT.AND P0, PT, R3, UR32, !P0 ;  /* 0x0000002003007c0c */ /* 0x010fe2000c701270 */
[C---:B------:R-:W-:Y:S01]  /*14bf0*/  IMAD.WIDE R74, R131.reuse, 0x2, R6 ;  /* 0x00000002834a7825 */ /* 0x040fe200078e0206 */
[----:B------:R-:W0:Y:S01]  /*14c00*/  LDCU UR6, c[0x0][0x39c] ;  /* 0x00007380ff0677ac */ /* 0x000e220008000800 */
[----:B------:R4:W-:Y:S01]  /*14c10*/  @P4 STG.E.U16 desc[UR20][R8.64], R133 ;  /* 0x0000008508004986 */ /* 0x0009e2000c101514 */
[----:B---3--:R-:W-:Y:S01]  /*14c20*/  ISETP.LT.AND P4, PT, R2, UR14, !P5 ;  /* 0x0000000e02007c0c */ /* 0x008fe2000ef81270 */
[----:B------:R-:W-:Y:S02]  /*14c30*/  VIADD R135, R131, UR18 ;  /* 0x0000001283877c36 */ /* 0x000fe40008000000 */
[----:B------:R-:W-:Y:S01]  /*14c40*/  VIADD R134, R0, 0xb9 ;  /* 0x000000b900867836 */ /* 0x000fe20000000000 */
[----:B------:R3:W-:Y:S01]  /*14c50*/  @P3 STG.E.U16 desc[UR20][R74.64], R190 ;  /* 0x000000be4a003986 */ /* 0x0007e2000c101514 */
[----:B------:R-:W-:Y:S01]  /*14c60*/  ISETP.LT.AND P5, PT, R3, UR24, !P5 ;  /* 0x0000001803007c0c */ /* 0x000fe2000efa1270 */
[----:B------:R-:W5:Y:S02]  /*14c70*/  LDCU UR14, c[0x0][0x398] ;  /* 0x00007300ff0e77ac */ /* 0x000f640008000800 */
[----:B------:R-:W-:Y:S01]  /*14c80*/  ISETP.GE.AND P2, PT, R134, UR4, PT ;  /* 0x0000000486007c0c */ /* 0x000fe2000bf46270 */
[----:B----4-:R-:W-:Y:S01]  /*14c90*/  IMAD.WIDE R132, R131, 0x2, R4 ;  /* 0x0000000283847825 */ /* 0x010fe200078e0204 */
[----:B------:R-:W4:Y:S03]  /*14ca0*/  LDCU UR4, c[0x0][0x39c] ;  /* 0x00007380ff0477ac */ /* 0x000f260008000800 */
[----:B------:R-:W-:Y:S01]  /*14cb0*/  IMAD.WIDE R8, R135, 0x2, R6 ;  /* 0x0000000287087825 */ /* 0x000fe200078e0206 */
[----:B---3--:R-:W-:Y:S01]  /*14cc0*/  PRMT R75, R190, 0x7632, R75 ;  /* 0x00007632be4b7816 */ /* 0x008fe2000000004b */
[----:B------:R-:W3:Y:S02]  /*14cd0*/  LDCU UR24, c[0x0][0x398] ;  /* 0x00007300ff1877ac */ /* 0x000ee40008000800 */
[----:B------:R-:W-:-:S02]  /*14ce0*/  VIADD R134, R0, 0xba ;  /* 0x000000ba00867836 */ /* 0x000fc40000000000 */
[----:B------:R0:W-:Y:S04]  /*14cf0*/  @P0 STG.E.U16 desc[UR20][R132.64], R75 ;  /* 0x0000004b84000986 */ /* 0x0001e8000c101514 */
[----:B------:R3:W-:Y:S01]  /*14d00*/  @P4 STG.E.U16 desc[UR20][R8.64], R191 ;  /* 0x000000bf08004986 */ /* 0x0007e2000c101514 */
[----:B--2---:R-:W-:Y:S01]  /*14d10*/  ISETP.LT.AND P4, PT, R2, UR16, !P2 ;  /* 0x0000001002007c0c */ /* 0x004fe2000d781270 */
[C---:B------:R-:W-:Y:S01]  /*14d20*/  VIADD R131, R135.reuse, UR18 ;  /* 0x0000001287837c36 */ /* 0x040fe20008000000 */
[----:B-1----:R-:W-:Y:S01]  /*14d30*/  ISETP.GE.AND P6, PT, R134, UR8, PT ;  /* 0x0000000886007c0c */ /* 0x002fe2000bfc6270 */
[----:B------:R-:W1:Y:S01]  /*14d40*/  LDCU UR8, c[0x0][0x398] ;  /* 0x00007300ff0877ac */ /* 0x000e620008000800 */
[----:B0-----:R-:W-:Y:S01]  /*14d50*/  IMAD.WIDE R74, R135, 0x2, R4 ;  /* 0x00000002874a7825 */ /* 0x001fe200078e0204 */
[----:B---3--:R-:W-:Y:S01]  /*14d60*/  PRMT R9, R191, 0x7632, R9 ;  /* 0x00007632bf097816 */ /* 0x008fe20000000009 */
[----:B------:R-:W0:Y:S01]  /*14d70*/  LDCU UR16, c[0x0][0x398] ;  /* 0x00007300ff1077ac */ /* 0x000e220008000800 */
[----:B------:R-:W-:Y:S01]  /*14d80*/  ISETP.LT.AND P2, PT, R3, UR29, !P2 ;  /* 0x0000001d03007c0c */ /* 0x000fe2000d741270 */
[----:B------:R-:W-:-:S02]  /*14d90*/  IMAD.WIDE R132, R131, 0x2, R6 ;  /* 0x0000000283847825 */ /* 0x000fc400078e0206 */
[----:B------:R2:W-:Y:S01]  /*14da0*/  @P5 STG.E.U16 desc[UR20][R74.64], R9 ;  /* 0x000000094a005986 */ /* 0x0005e2000c101514 */
[----:B------:R-:W-:Y:S01]  /*14db0*/  ISETP.LT.AND P5, PT, R2, UR12, !P6 ;  /* 0x0000000c02007c0c */ /* 0x000fe2000f7a1270 */
[----:B------:R-:W-:Y:S02]  /*14dc0*/  VIADD R135, R131, UR18 ;  /* 0x0000001283877c36 */ /* 0x000fe40008000000 */
[----:B------:R-:W-:Y:S01]  /*14dd0*/  VIADD R134, R0, 0xbb ;  /* 0x000000bb00867836 */ /* 0x000fe20000000000 */
[----:B------:R3:W-:Y:S01]  /*14de0*/  @P4 STG.E.U16 desc[UR20][R132.64], R192 ;  /* 0x000000c084004986 */ /* 0x0007e2000c101514 */
[----:B------:R-:W-:Y:S01]  /*14df0*/  ISETP.LT.AND P6, PT, R3, UR28, !P6 ;  /* 0x0000001c03007c0c */ /* 0x000fe2000f7c1270 */
[----:B------:R-:W0:Y:S02]  /*14e00*/  LDCU UR12, c[0x0][0x398] ;  /* 0x00007300ff0c77ac */ /* 0x000e240008000800 */
[----:B----4-:R-:W-:Y:S01]  /*14e10*/  ISETP.GE.AND P1, PT, R134, UR4, PT ;  /* 0x0000000486007c0c */ /* 0x010fe2000bf26270 */
[----:B--2---:R-:W-:Y:S01]  /*14e20*/  IMAD.WIDE R8, R131, 0x2, R4 ;  /* 0x0000000283087825 */ /* 0x004fe200078e0204 */
[----:B------:R-:W2:Y:S03]  /*14e30*/  LDCU UR4, c[0x0][0x39c] ;  /* 0x00007380ff0477ac */ /* 0x000ea60008000800 */
[----:B------:R-:W-:Y:S01]  /*14e40*/  IMAD.WIDE R74, R135, 0x2, R6 ;  /* 0x00000002874a7825 */ /* 0x000fe200078e0206 */
[----:B---3--:R-:W-:Y:S01]  /*14e50*/  PRMT R133, R192, 0x7632, R133 ;  /* 0x00007632c0857816 */ /* 0x008fe20000000085 */
[----:B------:R-:W3:Y:S02]  /*14e60*/  LDCU UR28, c[0x0][0x398] ;  /* 0x00007300ff1c77ac */ /* 0x000ee40008000800 */
[----:B------:R-:W-:-:S02]  /*14e70*/  VIADD R134, R0, 0xbc ;  /* 0x000000bc00867836 */ /* 0x000fc40000000000 */
[----:B------:R4:W-:Y:S04]  /*14e80*/  @P2 STG.E.U16 desc[UR20][R8.64], R133 ;  /* 0x0000008508002986 */ /* 0x0009e8000c101514 */
[----:B------:R0:W-:Y:S01]  /*14e90*/  @P5 STG.E.U16 desc[UR20][R74.64], R193 ;  /* 0x000000c14a005986 */ /* 0x0001e2000c101514 */
[----:B------:R-:W-:Y:S01]  /*14ea0*/  ISETP.LT.AND P5, PT, R2, UR22, !P1 ;  /* 0x0000001602007c0c */ /* 0x000fe2000cfa1270 */
[C---:B------:R-:W-:Y:S01]  /*14eb0*/  VIADD R131, R135.reuse, UR18 ;  /* 0x0000001287837c36 */ /* 0x040fe20008000000 */
[----:B------:R-:W-:Y:S01]  /*14ec0*/  ISETP.GE.AND P3, PT, R134, UR6, PT ;  /* 0x0000000686007c0c */ /* 0x000fe2000bf66270 */
[----:B------:R-:W2:Y:S01]  /*14ed0*/  LDCU UR6, c[0x0][0x39c] ;  /* 0x00007380ff0677ac */ /* 0x000ea20008000800 */
[----:B----4-:R-:W-:Y:S01]  /*14ee0*/  IMAD.WIDE R132, R135, 0x2, R4 ;  /* 0x0000000287847825 */ /* 0x010fe200078e0204 */
[----:B0-----:R-:W-:Y:S01]  /*14ef0*/  PRMT R75, R193, 0x7632, R75 ;  /* 0x00007632c14b7816 */ /* 0x001fe2000000004b */
[----:B------:R-:W0:Y:S01]  /*14f00*/  LDCU UR22, c[0x0][0x398] ;  /* 0x00007300ff1677ac */ /* 0x000e220008000800 */
[----:B------:R-:W-:Y:S01]  /*14f10*/  ISETP.LT.AND P1, PT, R3, UR26, !P1 ;  /* 0x0000001a03007c0c */ /* 0x000fe2000cf21270 */
[----:B------:R-:W-:-:S02]  /*14f20*/  IMAD.WIDE R8, R131, 0x2, R6 ;  /* 0x0000000283087825 */ /* 0x000fc400078e0206 */
[----:B------:R4:W-:Y:S01]  /*14f30*/  @P6 STG.E.U16 desc[UR20][R132.64], R75 ;  /* 0x0000004b84006986 */ /* 0x0009e2000c101514 */
[----:B-1----:R-:W-:Y:S01]  /*14f40*/  ISETP.LT.AND P6, PT, R2, UR8, !P3 ;  /* 0x0000000802007c0c */ /* 0x002fe2000dfc1270 */
[----:B------:R-:W-:Y:S02]  /*14f50*/  VIADD R134, R0, 0xbd ;  /* 0x000000bd00867836 */ /* 0x000fe40000000000 */
[----:B------:R-:W-:Y:S01]  /*14f60*/  VIADD R135, R131, UR18 ;  /* 0x0000001283877c36 */ /* 0x000fe20008000000 */
[----:B------:R1:W-:Y:S01]  /*14f70*/  @P5 STG.E.U16 desc[UR20][R8.64], R194 ;  /* 0x000000c208005986 */ /* 0x0003e2000c101514 */
[----:B------:R-:W-:Y:S01]  /*14f80*/  ISETP.LT.AND P3, PT, R3, UR10, !P3 ;  /* 0x0000000a03007c0c */ /* 0x000fe2000df61270 */
[----:B------:R-:W0:Y:S01]  /*14f90*/  LDCU UR8, c[0x0][0x398] ;  /* 0x00007300ff0877ac */ /* 0x000e220008000800 */
[----:B--2---:R-:W-:Y:S01]  /*14fa0*/  ISETP.GE.AND P0, PT, R134, UR4, PT ;  /* 0x0000000486007c0c */ /* 0x004fe2000bf06270 */
[----:B------:R-:W-:Y:S01]  /*14fb0*/  VIADD R134, R0, 0xbe ;  /* 0x000000be00867836 */ /* 0x000fe20000000000 */
[----:B------:R-:W2:Y:S01]  /*14fc0*/  LDCU UR4, c[0x0][0x39c] ;  /* 0x00007380ff0477ac */ /* 0x000ea20008000800 */
[----:B----4-:R-:W-:-:S04]  /*14fd0*/  IMAD.WIDE R74, R131, 0x2, R4 ;  /* 0x00000002834a7825 */ /* 0x010fc800078e0204 */
[----:B------:R-:W-:Y:S01]  /*14fe0*/  IMAD.WIDE R132, R135, 0x2, R6 ;  /* 0x0000000287847825 */ /* 0x000fe200078e0206 */
[----:B-1----:R-:W-:Y:S01]  /*14ff0*/  PRMT R9, R194, 0x7632, R9 ;  /* 0x00007632c2097816 */ /* 0x002fe20000000009 */
[----:B------:R-:W1:Y:S01]  /*15000*/  LDCU UR10, c[0x0][0x398] ;  /* 0x00007300ff0a77ac */ /* 0x000e620008000800 */
[----:B------:R-:W-:-:S03]  /*15010*/  ISETP.GE.AND P4, PT, R134, UR6, PT ;  /* 0x0000000686007c0c */ /* 0x000fc6000bf86270 */
[----:B------:R4:W-:Y:S01]  /*15020*/  @P1 STG.E.U16 desc[UR20][R74.64], R9 ;  /* 0x000000094a001986 */ /* 0x0009e2000c101514 */
[----:B------:R-:W0:Y:S03]  /*15030*/  LDCU UR6, c[0x0][0x39c] ;  /* 0x00007380ff0677ac */ /* 0x000e260008000800 */
[----:B------:R1:W-:Y:S01]  /*15040*/  @P6 STG.E.U16 desc[UR20][R132.64], R195 ;  /* 0x000000c384006986 */ /* 0x0003e2000c101514 */
[----:B-----5:R-:W-:Y:S01]  /*15050*/  ISETP.LT.AND P6, PT, R2, UR14, !P0 ;  /* 0x0000000e02007c0c */ /* 0x020fe2000c7c1270 */
[----:B------:R-:W-:Y:S01]  /*15060*/  VIADD R131, R135, UR18 ;  /* 0x0000001287837c36 */ /* 0x000fe20008000000 */
[----:B------:R-:W-:Y:S01]  /*15070*/  ISETP.LT.AND P0, PT, R3, UR30, !P0 ;  /* 0x0000001e03007c0c */ /* 0x000fe2000c701270 */
[----:B------:R-:W-:Y:S01]  /*15080*/  VIADD R134, R0, 0xbf ;  /* 0x000000bf00867836 */ /* 0x000fe20000000000 */
[----:B------:R-:W5:Y:S01]  /*15090*/  LDCU UR14, c[0x0][0x398] ;  /* 0x00007300ff0e77ac */ /* 0x000f620008000800 */
[----:B----4-:R-:W-:Y:S01]  /*150a0*/  IMAD.WIDE R8, R135, 0x2, R4 ;  /* 0x0000000287087825 */ /* 0x010fe200078e0204 */
[----:B-1----:R-:W-:-:S03]  /*150b0*/  PRMT R133, R195, 0x7632, R133 ;  /* 0x00007632c3857816 */ /* 0x002fc60000000085 */
[C---:B------:R-:W-:Y:S02]  /*150c0*/  IMAD.WIDE R74, R131.reuse, 0x2, R6 ;  /* 0x00000002834a7825 */ /* 0x040fe400078e0206 */
[----:B------:R1:W-:Y:S01]  /*150d0*/  @P3 STG.E.U16 desc[UR20][R8.64], R133 ;  /* 0x0000008508003986 */ /* 0x0003e2000c101514 */
[----:B------:R-:W-:Y:S01]  /*150e0*/  ISETP.LT.AND P3, PT, R2, UR16, !P4 ;  /* 0x0000001002007c0c */ /* 0x000fe2000e761270 */
[----:B------:R-:W-:Y:S01]  /*150f0*/  VIADD R135, R131, UR18 ;  /* 0x0000001283877c36 */ /* 0x000fe20008000000 */
[----:B--2---:R-:W-:Y:S01]  /*15100*/  ISETP.GE.AND P2, PT, R134, UR4, PT ;  /* 0x0000000486007c0c */ /* 0x004fe2000bf46270 */
[----:B------:R2:W-:Y:S01]  /*15110*/  @P6 STG.E.U16 desc[UR20][R74.64], R136 ;  /* 0x000000884a006986 */ /* 0x0005e2000c101514 */
[----:B------:R-:W4:Y:S01]  /*15120*/  LDCU UR4, c[0x0][0x39c] ;  /* 0x00007380ff0477ac */ /* 0x000f220008000800 */
[----:B------:R-:W-:Y:S01]  /*15130*/  VIADD R134, R0, 0xc0 ;  /* 0x000000c000867836 */ /* 0x000fe20000000000 */
[----:B------:R-:W-:Y:S01]  /*15140*/  ISETP.LT.AND P4, PT, R3, UR24, !P4 ;  /* 0x0000001803007c0c */ /* 0x000fe2000e781270 */
[----:B------:R-:W3:Y:S01]  /*15150*/  LDCU UR16, c[0x0][0x398] ;  /* 0x00007300ff1077ac */ /* 0x000ee20008000800 */
[----:B-1----:R-:W-:Y:S01]  /*15160*/  IMAD.WIDE R132, R131, 0x2, R4 ;  /* 0x0000000283847825 */ /* 0x002fe200078e0204 */
[----:B--2---:R-:W-:-:S03]  /*15170*/  PRMT R75, R126, 0x7610, R75 ;  /* 0x000076107e4b7816 */ /* 0x004fc6000000004b */
[----:B------:R-:W-:Y:S01]  /*15180*/  IMAD.WIDE R8, R135, 0x2, R6 ;  /* 0x0000000287087825 */ /* 0x000fe200078e0206 */
[----:B0-----:R-:W-:Y:S01]  /*15190*/  ISETP.GE.AND P5, PT, R134, UR6, PT ;  /* 0x0000000686007c0c */ /* 0x001fe2000bfa6270 */
[----:B------:R-:W0:Y:S01]  /*151a0*/  LDCU UR6, c[0x0][0x39c] ;  /* 0x00007380ff0677ac */ /* 0x000e220008000800 */
[----:B------:R-:W-:Y:S01]  /*151b0*/  PRMT R136, R129, 0x7610, R136 ;  /* 0x0000761081887816 */ /* 0x000fe20000000088 */
[----:B------:R1:W-:Y:S01]  /*151c0*/  @P0 STG.E.U16 desc[UR20][R132.64], R75 ;  /* 0x0000004b84000986 */ /* 0x0003e2000c101514 */
[----:B------:R-:W2:Y:S03]  /*151d0*/  LDCU UR24, c[0x0][0x398] ;  /* 0x00007300ff1877ac */ /* 0x000ea60008000800 */
[----:B------:R0:W-:Y:S01]  /*151e0*/  @P3 STG.E.U16 desc[UR20][R8.64], R137 ;  /* 0x0000008908003986 */ /* 0x0001e2000c101514 */
[----:B------:R-:W-:Y:S01]  /*151f0*/  ISETP.LT.AND P3, PT, R2, UR12, !P2 ;  /* 0x0000000c02007c0c */ /* 0x000fe2000d761270 */
[----:B------:R-:W-:Y:S01]  /*15200*/  VIADD R131, R135, UR18 ;  /* 0x0000001287837c36 */ /* 0x000fe20008000000 */
[----:B------:R-:W-:Y:S01]  /*15210*/  ISETP.LT.AND P2, PT, R3, UR22, !P2 ;  /* 0x0000001603007c0c */ /* 0x000fe2000d741270 */
[----:B------:R-:W-:Y:S01]  /*15220*/  VIADD R134, R0, 0xc1 ;  /* 0x000000c100867836 */ /* 0x000fe20000000000 */
[----:B------:R-:W2:Y:S01]  /*15230*/  LDCU UR12, c[0x0][0x398] ;  /* 0x00007300ff0c77ac */ /* 0x000ea20008000800 */
[----:B------:R-:W2:Y:S01]  /*15240*/  LDL.LU R126, [R1+0x180] ;  /* 0x00018000017e7983 */ /* 0x000ea20000300800 */
[----:B-1----:R-:W-:Y:S01]  /*15250*/  IMAD.WIDE R74, R135, 0x2, R4 ;  /* 0x00000002874a7825 */ /* 0x002fe200078e0204 */
[----:B0-----:R-:W-:-:S03]  /*15260*/  PRMT R9, R128, 0x7610, R9 ;  /* 0x0000761080097816 */ /* 0x001fc60000000009 */
[C---:B------:R-:W-:Y:S01]  /*15270*/  IMAD.WIDE R132, R131.reuse, 0x2, R6 ;  /* 0x0000000283847825 */ /* 0x040fe200078e0206 */
[----:B----4-:R-:W-:Y:S01]  /*15280*/  ISETP.GE.AND P1, PT, R134, UR4, PT ;  /* 0x0000000486007c0c */ /* 0x010fe2000bf26270 */
[----:B------:R-:W0:Y:S01]  /*15290*/  LDCU UR4, c[0x0][0x39c] ;  /* 0x00007380ff0477ac */ /* 0x000e220008000800 */
[----:B------:R-:W-:Y:S01]  /*152a0*/  F2FP.BF16.F32.PACK_AB R40, R40, R104 ;  /* 0x000000682828723e */ /* 0x000fe200000010ff */
[----:B------:R1:W-:Y:S01]  /*152b0*/  @P4 STG.E.U16 desc[UR20][R74.64], R9 ;  /* 0x000000094a004986 */ /* 0x0003e2000c101514 */
[----:B---3--:R-:W-:Y:S01]  /*152c0*/  ISETP.LT.AND P4, PT, R2, UR28, !P5 ;  /* 0x0000001c02007c0c */ /* 0x008fe2000ef81270 */
[----:B------:R-:W-:Y:S01]  /*152d0*/  VIADD R135, R131, UR18 ;  /* 0x0000001283877c36 */ /* 0x000fe20008000000 */
[----:B------:R-:W3:Y:S01]  /*152e0*/  LDCU UR22, c[0x0][0x398] ;  /* 0x00007300ff1677ac */ /* 0x000ee20008000800 */
[----:B------:R-:W-:Y:S01]  /*152f0*/  VIADD R134, R0, 0xc2 ;  /* 0x000000c200867836 */ /* 0x000fe20000000000 */
[----:B------:R4:W-:Y:S01]  /*15300*/  @P3 STG.E.U16 desc[UR20][R132.64], R136 ;  /* 0x0000008884003986 */ /* 0x0009e2000c101514 */
[----:B------:R-:W-:Y:S01]  /*15310*/  ISETP.LT.AND P5, PT, R3, UR8, !P5 ;  /* 0x0000000803007c0c */ /* 0x000fe2000efa1270 */
[----:B------:R-:W0:Y:S02]  /*15320*/  LDCU UR8, c[0x0][0x398] ;  /* 0x00007300ff0877ac */ /* 0x000e240008000800 */
[----:B------:R-:W-:Y:S01]  /*15330*/  ISETP.GE.AND P6, PT, R134, UR6, PT ;  /* 0x0000000686007c0c */ /* 0x000fe2000bfc6270 */
[----:B------:R-:W2:Y:S01]  /*15340*/  LDL.LU R127, [R1+0x17c] ;  /* 0x00017c00017f7983 */ /* 0x000ea20000300800 */
[----:B------:R-:W0:Y:S01]  /*15350*/  LDCU UR6, c[0x0][0x39c] ;  /* 0x00007380ff0677ac */ /* 0x000e220008000800 */
[----:B-1----:R-:W-:-:S02]  /*15360*/  IMAD.WIDE R8, R131, 0x2, R4 ;  /* 0x0000000283087825 */ /* 0x002fc400078e0204 */
[----:B------:R-:W2:Y:S02]  /*15370*/  LDL.LU R128, [R1+0x178] ;  /* 0x0001780001807983 */ /* 0x000ea40000300800 */
[----:B------:R-:W-:Y:S01]  /*15380*/  IMAD.WIDE R74, R135, 0x2, R6 ;  /* 0x00000002874a7825 */ /* 0x000fe200078e0206 */
[----:B----4-:R-:W-:Y:S01]  /*15390*/  PRMT R133, R130, 0x7610, R133 ;  /* 0x0000761082857816 */ /* 0x010fe20000000085 */
[----:B------:R-:W4:Y:S04]  /*153a0*/  LDL.LU R129, [R1+0x174] ;  /* 0x0001740001817983 */ /* 0x000f280000300800 */
[----:B------:R1:W-:Y:S04]  /*153b0*/  @P2 STG.E.U16 desc[UR20][R8.64], R133 ;  /* 0x0000008508002986 */ /* 0x0003e8000c101514 */
[----:B------:R0:W-:Y:S01]  /*153c0*/  @P4 STG.E.U16 desc[UR20][R74.64], R68 ;  /* 0x000000444a004986 */ /* 0x0001e2000c101514 */
[----:B------:R-:W-:Y:S01]  /*153d0*/  ISETP.LT.AND P4, PT, R2, UR10, !P1 ;  /* 0x0000000a02007c0c */ /* 0x000fe2000cf81270 */
[----:B------:R-:W-:-:S02]  /*153e0*/  VIADD R134, R0, 0xc3 ;  /* 0x000000c300867836 */ /* 0x000fc40000000000 */
[----:B------:R-:W-:Y:S01]  /*153f0*/  VIADD R131, R135, UR18 ;  /* 0x0000001287837c36 */ /* 0x000fe20008000000 */
[----:B------:R-:W-:Y:S01]  /*15400*/  F2FP.BF16.F32.PACK_AB R41, R41, R105 ;  /* 0x000000692929723e */ /* 0x000fe200000010ff */
[----:B------:R-:W2:Y:S01]  /*15410*/  LDCU UR10, c[0x0][0x398] ;  /* 0x00007300ff0a77ac */ /* 0x000ea20008000800 */
[----:B------:R-:W4:Y:S01]  /*15420*/  LDL.LU R130, [R1+0x170] ;  /* 0x0001700001827983 */ /* 0x000f220000300800 */
[----:B-1----:R-:W-:Y:S01]  /*15430*/  IMAD.WIDE R132, R135, 0x2, R4 ;  /* 0x0000000287847825 */ /* 0x002fe200078e0204 */
[----:B0-----:R-:W-:-:S03]  /*15440*/  PRMT R75, R68, 0x7632, R75 ;  /* 0x00007632444b7816 */ /* 0x001fc6000000004b */
[--C-:B------:R-:W-:Y:S01]  /*15450*/  IMAD.WIDE R8, R131, 0x2, R6.reuse ;  /* 0x0000000283087825 */ /* 0x100fe200078e0206 */
[----:B-----5:R-:W-:Y:S01]  /*15460*/  ISETP.LT.AND P1, PT, R3, UR14, !P1 ;  /* 0x0000000e03007c0c */ /* 0x020fe2000cf21270 */
[----:B------:R-:W0:Y:S01]  /*15470*/  LDCU UR14, c[0x0][0x398] ;  /* 0x00007300ff0e77ac */ /* 0x000e220008000800 */
[----:B------:R1:W-:Y:S01]  /*15480*/  @P5 STG.E.U16 desc[UR20][R132.64], R75 ;  /* 0x0000004b84005986 */ /* 0x0003e2000c101514 */
[----:B------:R-:W-:Y:S02]  /*15490*/  ISETP.LT.AND P5, PT, R2, UR16, !P6 ;  /* 0x0000001002007c0c */ /* 0x000fe4000f7a1270 */
[----:B------:R-:W-:Y:S01]  /*154a0*/  ISETP.GE.AND P0, PT, R134, UR4, PT ;  /* 0x0000000486007c0c */ /* 0x000fe2000bf06270 */
[----:B------:R-:W5:Y:S01]  /*154b0*/  LDCU UR4, c[0x0][0x39c] ;  /* 0x00007380ff0477ac */ /* 0x000f620008000800 */
[----:B------:R-:W-:Y:S01]  /*154c0*/  VIADD R134, R0, 0xc4 ;  /* 0x000000c400867836 */ /* 0x000fe20000000000 */
[----:B------:R0:W-:Y:S01]  /*154d0*/  @P4 STG.E.U16 desc[UR20][R8.64], R69 ;  /* 0x0000004508004986 */ /* 0x0001e2000c101514 */
[----:B------:R-:W-:Y:S01]  /*154e0*/  VIADD R135, R131, UR18 ;  /* 0x0000001283877c36 */ /* 0x000fe20008000000 */
[----:B--2---:R-:W-:Y:S01]  /*154f0*/  ISETP.LT.AND P6, PT, R3, UR12, !P6 ;  /* 0x0000000c03007c0c */ /* 0x004fe2000f7c1270 */
[----:B------:R-:W2:Y:S01]  /*15500*/  LDCU UR12, c[0x0][0x398] ;  /* 0x00007300ff0c77ac */ /* 0x000ea20008000800 */
[----:B------:R-:W-:Y:S01]  /*15510*/  ISETP.GE.AND P3, PT, R134, UR6, PT ;  /* 0x0000000686007c0c */ /* 0x000fe2000bf66270 */
[----:B-1----:R-:W-:Y:S01]  /*15520*/  IMAD.WIDE R74, R135, 0x2, R6 ;  /* 0x00000002874a7825 */ /* 0x002fe200078e0206 */
[----:B------:R-:W1:Y:S01]  /*15530*/  LDCU UR6, c[0x0][0x39c] ;  /* 0x00007380ff0677ac */ /* 0x000e620008000800 */
[----:B------:R-:W-:Y:S01]  /*15540*/  PRMT R133, R70, 0x7632, R133 ;  /* 0x0000763246857816 */ /* 0x000fe20000000085 */
[----:B------:R-:W1:Y:S01]  /*15550*/  LDCU UR16, c[0x0][0x398] ;  /* 0x00007300ff1077ac */ /* 0x000e620008000800 */
[----:B0-----:R-:W-:Y:S01]  /*15560*/  PRMT R9, R69, 0x7632, R9 ;  /* 0x0000763245097816 */ /* 0x001fe20000000009 */
[----:B------:R-:W-:-:S05]  /*15570*/  IMAD.WIDE R68, R131, 0x2, R4 ;  /* 0x0000000283447825 */ /* 0x000fca00078e0204 */
[----:B------:R0:W-:Y:S01]  /*15580*/  @P1 STG.E.U16 desc[UR20][R68.64], R9 ;  /* 0x0000000944001986 */ /* 0x0001e2000c101514 */
[----:B------:R-:W-:-:S03]  /*15590*/  VIADD R134, R0, 0xc5 ;  /* 0x000000c500867836 */ /* 0x000fc60000000000 */
[----:B------:R1:W-:Y:S01]  /*155a0*/  @P5 STG.E.U16 desc[UR20][R74.64], R70 ;  /* 0x000000464a005986 */ /* 0x0003e2000c101514 */
[----:B------:R-:W-:Y:S01]  /*155b0*/  ISETP.LT.AND P5, PT, R2, UR24, !P0 ;  /* 0x0000001802007c0c */ /* 0x000fe2000c7a1270 */
[C---:B------:R-:W-:Y:S01]  /*155c0*/  VIADD R131, R135.reuse, UR18 ;  /* 0x0000001287837c36 */ /* 0x040fe20008000000 */
[----:B-----5:R-:W-:Y:S01]  /*155d0*/  ISETP.GE.AND P2, PT, R134, UR4, PT ;  /* 0x0000000486007c0c */ /* 0x020fe2000bf46270 */
[----:B0-----:R-:W-:Y:S01]  /*155e0*/  IMAD.WIDE R8, R135, 0x2, R4 ;  /* 0x0000000287087825 */ /* 0x001fe200078e0204 */
[----:B---3--:R-:W-:Y:S01]  /*155f0*/  ISETP.LT.AND P0, PT, R3, UR22, !P0 ;  /* 0x0000001603007c0c */ /* 0x008fe2000c701270 */
[----:B------:R-:W0:Y:S02]  /*15600*/  LDCU UR4, c[0x0][0x39c] ;  /* 0x00007380ff0477ac */ /* 0x000e240008000800 */
[----:B------:R-:W-:Y:S01]  /*15610*/  VIADD R134, R0, 0xc6 ;  /* 0x000000c600867836 */ /* 0x000fe20000000000 */
[----:B------:R3:W-:Y:S01]  /*15620*/  @P6 STG.E.U16 desc[UR20][R8.64], R133 ;  /* 0x0000008508006986 */ /* 0x0007e2000c101514 */
[C-C-:B------:R-:W-:Y:S01]  /*15630*/  IMAD.WIDE R68, R131.reuse, 0x2, R6.reuse ;  /* 0x0000000283447825 */ /* 0x140fe200078e0206 */
[----:B------:R-:W-:Y:S01]  /*15640*/  ISETP.LT.AND P6, PT, R2, UR8, !P3 ;  /* 0x0000000802007c0c */ /* 0x000fe2000dfc1270 */
[----:B------:R-:W5:Y:S01]  /*15650*/  LDCU UR8, c[0x0][0x398] ;  /* 0x00007300ff0877ac */ /* 0x000f620008000800 */
[----:B-1----:R-:W-:Y:S01]  /*15660*/  ISETP.GE.AND P4, PT, R134, UR6, PT ;  /* 0x0000000686007c0c */ /* 0x002fe2000bf86270 */
[----:B------:R-:W-:Y:S01]  /*15670*/  VIADD R75, R131, UR18 ;  /* 0x00000012834b7c36 */ /* 0x000fe20008000000 */
[----:B------:R1:W-:Y:S01]  /*15680*/  @P5 STG.E.U16 desc[UR20][R68.64], R71 ;  /* 0x0000004744005986 */ /* 0x0003e2000c101514 */
[----:B------:R-:W0:Y:S01]  /*15690*/  LDCU UR6, c[0x0][0x39c] ;  /* 0x00007380ff0677ac */ /* 0x000e220008000800 */
[----:B------:R-:W-:Y:S01]  /*156a0*/  ISETP.LT.AND P3, PT, R3, UR10, !P3 ;  /* 0x0000000a03007c0c */ /* 0x000fe2000df61270 */
[----:B------:R-:W-:Y:S01]  /*156b0*/  VIADD R74, R0, 0xc8 ;  /* 0x000000c8004a7836 */ /* 0x000fe20000000000 */
[----:B------:R-:W0:Y:S01]  /*156c0*/  LDCU UR10, c[0x0][0x398] ;  /* 0x00007300ff0a77ac */ /* 0x000e220008000800 */
[----:B---3--:R-:W-:Y:S01]  /*156d0*/  IMAD.WIDE R8, R75, 0x2, R6 ;  /* 0x000000024b087825 */ /* 0x008fe200078e0206 */
[----:B-1----:R-:W-:-:S03]  /*156e0*/  PRMT R69, R71, 0x7632, R69 ;  /* 0x0000763247457816 */ /* 0x002fc60000000045 */
[----:B------:R-:W-:-:S05]  /*156f0*/  IMAD.WIDE R70, R131, 0x2, R4 ;  /* 0x0000000283467825 */ /* 0x000fca00078e0204 */
[----:B------:R1:W-:Y:S04]  /*15700*/  @P0 STG.E.U16 desc[UR20][R70.64], R69 ;  /* 0x0000004546000986 */ /* 0x0003e8000c101514 */
[----:B------:R3:W-:Y:S01]  /*15710*/  @P6 STG.E.U16 desc[UR20][R8.64], R72 ;  /* 0x0000004808006986 */ /* 0x0007e2000c101514 */
[----:B------:R-:W-:Y:S01]  /*15720*/  ISETP.LT.AND P6, PT, R2, UR14, !P2 ;  /* 0x0000000e02007c0c */ /* 0x000fe2000d7c1270 */
[----:B------:R-:W-:Y:S01]  /*15730*/  VIADD R131, R75, UR18 ;  /* 0x000000124b837c36 */ /* 0x000fe20008000000 */
[----:B--2---:R-:W-:Y:S01]  /*15740*/  ISETP.LT.AND P2, PT, R3, UR12, !P2 ;  /* 0x0000000c03007c0c */ /* 0x004fe2000d741270 */
[----:B------:R-:W2:Y:S01]  /*15750*/  LDCU UR14, c[0x0][0x398] ;  /* 0x00007300ff0e77ac */ /* 0x000ea20008000800 */
[----:B-1----:R-:W-:Y:S01]  /*15760*/  IMAD.WIDE R68, R75, 0x2, R4 ;  /* 0x000000024b447825 */ /* 0x002fe200078e0204 */
[----:B0-----:R-:W-:Y:S01]  /*15770*/  ISETP.GE.AND P5, PT, R74, UR6, PT ;  /* 0x000000064a007c0c */ /* 0x001fe2000bfa6270 */
[----:B------:R-:W0:Y:S01]  /*15780*/  LDCU UR6, c[0x0][0x39c] ;  /* 0x00007380ff0677ac */ /* 0x000e220008000800 */
[----:B---3--:R-:W-:Y:S01]  /*15790*/  PRMT R9, R72, 0x7632, R9 ;  /* 0x0000763248097816 */ /* 0x008fe20000000009 */
[C---:B------:R-:W-:Y:S01]  /*157a0*/  IMAD.WIDE R70, R131.reuse, 0x2, R6 ;  /* 0x0000000283467825 */ /* 0x040fe200078e0206 */
[----:B------:R-:W1:Y:S03]  /*157b0*/  LDCU UR12, c[0x0][0x398] ;  /* 0x00007300ff0c77ac */ /* 0x000e660008000800 */
[----:B------:R3:W-:Y:S01]  /*157c0*/  @P3 STG.E.U16 desc[UR20][R68.64], R9 ;  /* 0x0000000944003986 */ /* 0x0007e2000c101514 */
[----:B------:R-:W-:Y:S01]  /*157d0*/  ISETP.LT.AND P3, PT, R2, UR16, !P4 ;  /* 0x0000001002007c0c */ /* 0x000fe2000e761270 */
[----:B------:R-:W-:-:S02]  /*157e0*/  VIADD R75, R131, UR18 ;  /* 0x00000012834b7c36 */ /* 0x000fc40008000000 */
[----:B------:R-:W-:Y:S01]  /*157f0*/  VIADD R132, R0, 0xc7 ;  /* 0x000000c700847836 */ /* 0x000fe20000000000 */
[----:B------:R0:W-:Y:S01]  /*15800*/  @P6 STG.E.U16 desc[UR20][R70.64], R73 ;  /* 0x0000004946006986 */ /* 0x0001e2000c101514 */
[----:B-----5:R-:W-:Y:S01]  /*15810*/  ISETP.LT.AND P4, PT, R3, UR8, !P4 ;  /* 0x0000000803007c0c */ /* 0x020fe2000e781270 */
[----:B------:R-:W5:Y:S02]  /*15820*/  LDCU UR8, c[0x0][0x398] ;  /* 0x00007300ff0877ac */ /* 0x000f640008000800 */
[----:B------:R-:W-:Y:S01]  /*15830*/  ISETP.GE.AND P1, PT, R132, UR4, PT ;  /* 0x0000000484007c0c */ /* 0x000fe2000bf26270 */
[----:B------:R-:W1:Y:S01]  /*15840*/  LDCU UR4, c[0x0][0x39c] ;  /* 0x00007380ff0477ac */ /* 0x000e620008000800 */
[----:B---3--:R-:W-:Y:S01]  /*15850*/  IMAD.WIDE R8, R131, 0x2, R4 ;  /* 0x0000000283087825 */ /* 0x008fe200078e0204 */
[----:B------:R-:W-:Y:S02]  /*15860*/  F2FP.BF16.F32.PACK_AB R42, R42, R106 ;  /* 0x0000006a2a2a723e */ /* 0x000fe400000010ff */
[----:B------:R-:W-:Y:S01]  /*15870*/  F2FP.BF16.F32.PACK_AB R43, R43, R107 ;  /* 0x0000006b2b2b723e */ /* 0x000fe200000010ff */
[----:B------:R-:W-:Y:S01]  /*15880*/  IMAD.WIDE R68, R75, 0x2, R6 ;  /* 0x000000024b447825 */ /* 0x000fe200078e0206 */
[----:B0-----:R-:W-:Y:S01]  /*15890*/  PRMT R71, R73, 0x7632, R71 ;  /* 0x0000763249477816 */ /* 0x001fe20000000047 */
[----:B------:R-:W0:Y:S04]  /*158a0*/  LDCU UR16, c[0x0][0x398] ;  /* 0x00007300ff1077ac */ /* 0x000e280008000800 */
[----:B------:R3:W-:Y:S01]  /*158b0*/  @P2 STG.E.U16 desc[UR20][R8.64], R71 ;  /* 0x0000004708002986 */ /* 0x0007e2000c101514 */
[----:B------:R-:W-:-:S03]  /*158c0*/  VIADD R72, R0, 0xca ;  /* 0x000000ca00487836 */ /* 0x000fc60000000000 */
[----:B------:R0:W-:Y:S01]  /*158d0*/  @P3 STG.E.U16 desc[UR20][R68.64], R10 ;  /* 0x0000000a44003986 */ /* 0x0001e2000c101514 */
[----:B------:R-:W-:Y:S01]  /*158e0*/  ISETP.LT.AND P3, PT, R2, UR10, !P1 ;  /* 0x0000000a02007c0c */ /* 0x000fe2000cf61270 */
[----:B------:R-:W0:Y:S01]  /*158f0*/  LDCU UR10, c[0x0][0x398] ;  /* 0x00007300ff0a77ac */ /* 0x000e220008000800 */
[C---:B------:R-:W-:Y:S01]  /*15900*/  VIADD R131, R75.reuse, UR18 ;  /* 0x000000124b837c36 */ /* 0x040fe20008000000 */
[----:B---3--:R-:W-:Y:S01]  /*15910*/  PRMT R9, R10, 0x7632, R9 ;  /* 0x000076320a097816 */ /* 0x008fe20000000009 */
[----:B------:R-:W-:Y:S01]  /*15920*/  IMAD.WIDE R70, R75, 0x2, R4 ;  /* 0x000000024b467825 */ /* 0x000fe200078e0204 */
[----:B--2---:R-:W-:Y:S01]  /*15930*/  ISETP.LT.AND P1, PT, R3, UR14, !P1 ;  /* 0x0000000e03007c0c */ /* 0x004fe2000cf21270 */
[----:B------:R-:W2:Y:S01]  /*15940*/  LDCU UR14, c[0x0][0x398] ;  /* 0x00007300ff0e77ac */ /* 0x000ea20008000800 */
[----:B------:R-:W-:Y:S02]  /*15950*/  ISETP.GE.AND P6, PT, R72, UR6, PT ;  /* 0x0000000648007c0c */ /* 0x000fe4000bfc6270 */
[----:B------:R3:W-:Y:S01]  /*15960*/  @P4 STG.E.U16 desc[UR20][R70.64], R9 ;  /* 0x0000000946004986 */ /* 0x0007e2000c101514 */
[----:B-1----:R-:W-:Y:S01]  /*15970*/  ISETP.LT.AND P4, PT, R2, UR12, !P5 ;  /* 0x0000000c02007c0c */ /* 0x002fe2000ef81270 */
[C---:B------:R-:W-:Y:S01]  /*15980*/  IMAD.WIDE R72, R131.reuse, 0x2, R6 ;  /* 0x0000000283487825 */ /* 0x040fe200078e0206 */
[----:B------:R-:W1:Y:S03]  /*15990*/  LDCU UR12, c[0x0][0x398] ;  /* 0x00007300ff0c77ac */ /* 0x000e660008000800 */
[----:B0-----:R-:W-:Y:S01]  /*159a0*/  VIADD R69, R131, UR18 ;  /* 0x0000001283457c36 */ /* 0x001fe20008000000 */
[----:B------:R0:W-:Y:S01]  /*159b0*/  @P3 STG.E.U16 desc[UR20][R72.64], R11 ;  /* 0x0000000b48003986 */ /* 0x0001e2000c101514 */
[----:B------:R-:W-:Y:S01]  /*159c0*/  VIADD R74, R0, 0xc9 ;  /* 0x000000c9004a7836 */ /* 0x000fe20000000000 */
[----:B-----5:R-:W-:Y:S01]  /*159d0*/  ISETP.LT.AND P5, PT, R3, UR8, !P5 ;  /* 0x0000000803007c0c */ /* 0x020fe2000efa1270 */
[----:B------:R-:W5:Y:S01]  /*159e0*/  LDCU UR8, c[0x0][0x398] ;  /* 0x00007300ff0877ac */ /* 0x000f620008000800 */
[----:B---3--:R-:W-:Y:S01]  /*159f0*/  IMAD.WIDE R8, R131, 0x2, R4 ;  /* 0x0000000283087825 */ /* 0x008fe200078e0204 */
[----:B------:R-:W-:Y:S01]  /*15a00*/  PRMT R70, R12, 0x7610, R70 ;  /* 0x000076100c467816 */ /* 0x000fe20000000046 */
[----:B------:R-:W3:Y:S01]  /*15a10*/  LDCU UR6, c[0x0][0x39c] ;  /* 0x00007380ff0677ac */ /* 0x000ee20008000800 */
[----:B------:R-:W-:Y:S01]  /*15a20*/  ISETP.GE.AND P0, PT, R74, UR4, PT ;  /* 0x000000044a007c0c */ /* 0x000fe2000bf06270 */
[----:B------:R-:W2:Y:S01]  /*15a30*/  LDCU UR4, c[0x0][0x39c] ;  /* 0x00007380ff0477ac */ /* 0x000ea20008000800 */
[----:B0-----:R-:W-:Y:S01]  /*15a40*/  PRMT R73, R11, 0x7632, R73 ;  /* 0x000076320b497816 */ /* 0x001fe20000000049 */
[----:B------:R-:W-:-:S04]  /*15a50*/  IMAD.WIDE R10, R69, 0x2, R6 ;  /* 0x00000002450a7825 */ /* 0x000fc800078e0206 */
[----:B------:R-:W-:Y:S04]  /*15a60*/  @P1 STG.E.U16 desc[UR20][R8.64], R73 ;  /* 0x0000004908001986 */ /* 0x000fe8000c101514 */
[----:B------:R0:W-:Y:S01]  /*15a70*/  @P4 STG.E.U16 desc[UR20][R10.64], R70 ;  /* 0x000000460a004986 */ /* 0x0001e2000c101514 */
[----:B------:R-:W-:Y:S01]  /*15a80*/  ISETP.LT.AND P4, PT, R2, UR10, !P0 ;  /* 0x0000000a02007c0c */ /* 0x000fe2000c781270 */
[----:B------:R-:W2:Y:S01]  /*15a90*/  LDCU UR10, c[0x0][0x398] ;  /* 0x00007300ff0a77ac */ /* 0x000ea20008000800 */
[----:B------:R-:W-:Y:S01]  /*15aa0*/  VIADD R71, R69, UR18 ;  /* 0x0000001245477c36 */ /* 0x000fe20008000000 */
[----:B-1----:R-:W-:Y:S01]  /*15ab0*/  ISETP.LT.AND P0, PT, R3, UR12, !P0 ;  /* 0x0000000c03007c0c */ /* 0x002fe2000c701270 */
[----:B------:R-:W1:Y:S01]  /*15ac0*/  LDCU UR12, c[0x0][0x398] ;  /* 0x00007300ff0c77ac */ /* 0x000e620008000800 */
[----:B0-----:R-:W-:Y:S01]  /*15ad0*/  PRMT R11, R12, 0x7632, R11 ;  /* 0x000076320c0b7816 */ /* 0x001fe2000000000b */
[----:B------:R-:W-:-:S05]  /*15ae0*/  IMAD.WIDE R12, R69, 0x2, R4 ;  /* 0x00000002450c7825 */ /* 0x000fca00078e0204 */
[----:B------:R0:W-:Y:S01]  /*15af0*/  @P5 STG.E.U16 desc[UR20][R12.64], R11 ;  /* 0x0000000b0c005986 */ /* 0x0001e2000c101514 */
[----:B--2---:R-:W-:Y:S01]  /*15b00*/  ISETP.LT.AND P5, PT, R2, UR14, !P6 ;  /* 0x0000000e02007c0c */ /* 0x004fe2000f7a1270 */
[C---:B------:R-:W-:Y:S01]  /*15b10*/  IMAD.WIDE R8, R71.reuse, 0x2, R6 ;  /* 0x0000000247087825 */ /* 0x040fe200078e0206 */
[----:B------:R-:W2:Y:S03]  /*15b20*/  LDCU UR14, c[0x0][0x398] ;  /* 0x00007300ff0e77ac */ /* 0x000ea60008000800 */
[----:B------:R-:W-:Y:S01]  /*15b30*/  VIADD R69, R71, UR18 ;  /* 0x0000001247457c36 */ /* 0x000fe20008000000 */
[----:B------:R1:W-:Y:S01]  /*15b40*/  @P4 STG.E.U16 desc[UR20][R8.64], R77 ;  /* 0x0000004d08004986 */ /* 0x0003e2000c101514 */
[C---:B------:R-:W-:Y:S01]  /*15b50*/  VIADD R74, R0.reuse, 0xcb ;  /* 0x000000cb004a7836 */ /* 0x040fe20000000000 */
[----:B-----5:R-:W-:Y:S01]  /*15b60*/  ISETP.LT.AND P6, PT, R3, UR8, !P6 ;  /* 0x0000000803007c0c */ /* 0x020fe2000f7c1270 */
[----:B------:R-:W-:Y:S01]  /*15b70*/  VIADD R68, R0, 0xcc ;  /* 0x000000cc00447836 */ /* 0x000fe20000000000 */
[----:B------:R-:W5:Y:S01]  /*15b80*/  LDCU UR8, c[0x0][0x398] ;  /* 0x00007300ff0877ac */ /* 0x000f620008000800 */
[----:B0-----:R-:W-:Y:S01]  /*15b90*/  IMAD.WIDE R10, R71, 0x2, R4 ;  /* 0x00000002470a7825 */ /* 0x001fe200078e0204 */
[----:B------:R-:W-:Y:S01]  /*15ba0*/  ISETP.GE.AND P2, PT, R74, UR4, PT ;  /* 0x000000044a007c0c */ /* 0x000fe2000bf46270 */
[----:B------:R-:W0:Y:S02]  /*15bb0*/  LDCU UR4, c[0x0][0x39c] ;  /* 0x00007380ff0477ac */ /* 0x000e240008000800 */
[----:B------:R-:W-:Y:S01]  /*15bc0*/  IMAD.WIDE R12, R69, 0x2, R6 ;  /* 0x00000002450c7825 */ /* 0x000fe200078e0206 */
[----:B-1----:R-:W-:-:S05]  /*15bd0*/  PRMT R9, R77, 0x7632, R9 ;  /* 0x000076324d097816 */ /* 0x002fca0000000009 */
[----:B------:R1:W-:Y:S04]  /*15be0*/  @P0 STG.E.U16 desc[UR20][R10.64], R9 ;  /* 0x000000090a000986 */ /* 0x0003e8000c101514 */
[----:B------:R0:W-:Y:S01]  /*15bf0*/  @P5 STG.E.U16 desc[UR20][R12.64], R14 ;  /* 0x0000000e0c005986 */ /* 0x0001e2000c101514 */
[----:B------:R-:W-:Y:S01]  /*15c00*/  ISETP.LT.AND P5, PT, R2, UR10, !P2 ;  /* 0x0000000a02007c0c */ /* 0x000fe2000d7a1270 */
[----:B------:R-:W2:Y:S01]  /*15c10*/  LDCU UR10, c[0x0][0x398] ;  /* 0x00007300ff0a77ac */ /* 0x000ea20008000800 */
[----:B---3--:R-:W-:Y:S01]  /*15c20*/  ISETP.GE.AND P3, PT, R68, UR6, PT ;  /* 0x0000000644007c0c */ /* 0x008fe2000bf66270 */
[C---:B------:R-:W-:Y:S02]  /*15c30*/  VIADD R15, R69.reuse, UR18 ;  /* 0x00000012450f7c36 */ /* 0x040fe40008000000 */
[----:B-1----:R-:W-:Y:S01]  /*15c40*/  IMAD.WIDE R8, R69, 0x2, R4 ;  /* 0x0000000245087825 */ /* 0x002fe200078e0204 */
[----:B0-----:R-:W-:-:S02]  /*15c50*/  PRMT R13, R14, 0x7632, R13 ;  /* 0x000076320e0d7816 */ /* 0x001fc4000000000d */
[----:B------:R-:W-:Y:S01]  /*15c60*/  ISETP.LT.AND P2, PT, R3, UR12, !P2 ;  /* 0x0000000c03007c0c */ /* 0x000fe2000d741270 */
[C---:B------:R-:W-:Y:S01]  /*15c70*/  IMAD.WIDE R10, R15.reuse, 0x2, R6 ;  /* 0x000000020f0a7825 */ /* 0x040fe200078e0206 */
[----:B------:R-:W0:Y:S01]  /*15c80*/  LDCU UR6, c[0x0][0x39c] ;  /* 0x00007380ff0677ac */ /* 0x000e220008000800 */
[----:B------:R1:W-:Y:S01]  /*15c90*/  @P6 STG.E.U16 desc[UR20][R8.64], R13 ;  /* 0x0000000d08006986 */ /* 0x0003e2000c101514 */
[----:B--2---:R-:W-:Y:S01]  /*15ca0*/  ISETP.LT.AND P6, PT, R2, UR14, !P3 ;  /* 0x0000000e02007c0c */ /* 0x004fe2000dfc1270 */
[C---:B------:R-:W-:Y:S01]  /*15cb0*/  VIADD R69, R15.reuse, UR18 ;  /* 0x000000120f457c36 */ /* 0x040fe20008000000 */
[----:B------:R-:W2:Y:S01]  /*15cc0*/  LDCU UR12, c[0x0][0x398] ;  /* 0x00007300ff0c77ac */ /* 0x000ea20008000800 */
[----:B------:R-:W-:Y:S01]  /*15cd0*/  VIADD R68, R0, 0xcd ;  /* 0x000000cd00447836 */ /* 0x000fe20000000000 */
[----:B------:R3:W-:Y:S01]  /*15ce0*/  @P5 STG.E.U16 desc[UR20][R10.64], R79 ;  /* 0x0000004f0a005986 */ /* 0x0007e2000c101514 */
[----:B------:R-:W0:Y:S03]  /*15cf0*/  LDCU UR14, c[0x0][0x398] ;  /* 0x00007300ff0e77ac */ /* 0x000e260008000800 */
[----:B------:R-:W-:Y:S01]  /*15d00*/  ISETP.GE.AND P1, PT, R68, UR4, PT ;  /* 0x0000000444007c0c */ /* 0x000fe2000bf26270 */
[----:B-1----:R-:W-:Y:S01]  /*15d10*/  IMAD.WIDE R12, R15, 0x2, R4 ;  /* 0x000000020f0c7825 */ /* 0x002fe200078e0204 */
[----:B-----5:R-:W-:Y:S01]  /*15d20*/  ISETP.LT.AND P3, PT, R3, UR8, !P3 ;  /* 0x0000000803007c0c */ /* 0x020fe2000df61270 */
[----:B------:R-:W1:Y:S02]  /*15d30*/  LDCU UR4, c[0x0][0x39c] ;  /* 0x00007380ff0477ac */ /* 0x000e640008000800 */
[----:B------:R-:W-:Y:S01]  /*15d40*/  IMAD.WIDE R8, R69, 0x2, R6 ;  /* 0x0000000245087825 */ /* 0x000fe200078e0206 */
[----:B---3--:R-:W-:Y:S01]  /*15d50*/  PRMT R11, R79, 0x7632, R11 ;  /* 0x000076324f0b7816 */ /* 0x008fe2000000000b */
[----:B------:R-:W3:Y:S04]  /*15d60*/  LDCU UR8, c[0x0][0x398] ;  /* 0x00007300ff0877ac */ /* 0x000ee80008000800 */
[----:B------:R5:W-:Y:S04]  /*15d70*/  @P2 STG.E.U16 desc[UR20][R12.64], R11 ;  /* 0x0000000b0c002986 */ /* 0x000be8000c101514 */
[----:B------:R1:W-:Y:S01]  /*15d80*/  @P6 STG.E.U16 desc[UR20][R8.64], R16 ;  /* 0x0000001008006986 */ /* 0x0003e2000c101514 */
[----:B------:R-:W-:Y:S01]  /*15d90*/  ISETP.LT.AND P6, PT, R2, UR10, !P1 ;  /* 0x0000000a02007c0c */ /* 0x000fe2000cfc1270 */
[----:B------:R-:W-:Y:S01]  /*15da0*/  VIADD R15, R69, UR18 ;  /* 0x00000012450f7c36 */ /* 0x000fe20008000000 */
[----:B------:R-:W2:Y:S01]  /*15db0*/  LDCU UR10, c[0x0][0x398] ;  /* 0x00007300ff0a77ac */ /* 0x000ea20008000800 */
[----:B------:R-:W-:-:S02]  /*15dc0*/  VIADD R68, R0, 0xce ;  /* 0x000000ce00447836 */ /* 0x000fc40000000000 */
[----:B-----5:R-:W-:-:S03]  /*15dd0*/  IMAD.WIDE R10, R69, 0x2, R4 ;  /* 0x00000002450a7825 */ /* 0x020fc600078e0204 */
[----:B0-----:R-:W-:Y:S01]  /*15de0*/  ISETP.GE.AND P4, PT, R68, UR6, PT ;  /* 0x0000000644007c0c */ /* 0x001fe2000bf86270 */
[----:B------:R-:W0:Y:S01]  /*15df0*/  LDCU UR6, c[0x0][0x39c] ;  /* 0x00007380ff0677ac */ /* 0x000e220008000800 */
[----:B-1----:R-:W-:Y:S01]  /*15e00*/  PRMT R9, R16, 0x7632, R9 ;  /* 0x0000763210097816 */ /* 0x002fe20000000009 */
[----:B------:R-:W-:Y:S01]  /*15e10*/  IMAD.WIDE R12, R15, 0x2, R6 ;  /* 0x000000020f0c7825 */ /* 0x000fe200078e0206 */
[----:B--2---:R-:W-:Y:S01]  /*15e20*/  ISETP.LT.AND P1, PT, R3, UR12, !P1 ;  /* 0x0000000c03007c0c */ /* 0x004fe2000cf21270 */
[----:B------:R-:W1:Y:S02]  /*15e30*/  LDCU UR12, c[0x0][0x398] ;  /* 0x00007300ff0c77ac */ /* 0x000e640008000800 */
[----:B------:R2:W-:Y:S04]  /*15e40*/  @P3 STG.E.U16 desc[UR20][R10.64], R9 ;  /* 0x000000090a003986 */ /* 0x0005e8000c101514 */
[----:B------:R5:W-:Y:S01]  /*15e50*/  @P6 STG.E.U16 desc[UR20][R12.64], R81 ;  /* 0x000000510c006986 */ /* 0x000be2000c101514 */
[----:B------:R-:W-:Y:S01]  /*15e60*/  ISETP.LT.AND P6, PT, R2, UR14, !P4 ;  /* 0x0000000e02007c0c */ /* 0x000fe2000e7c1270 */
[----:B------:R-:W-:Y:S01]  /*15e70*/  VIADD R17, R15, UR18 ;  /* 0x000000120f117c36 */ /* 0x000fe20008000000 */
[----:B------:R-:W0:Y:S01]  /*15e80*/  LDCU UR14, c[0x0][0x398] ;  /* 0x00007300ff0e77ac */ /* 0x000e220008000800 */
[----:B------:R-:W-:-:S02]  /*15e90*/  VIADD R68, R0, 0xcf ;  /* 0x000000cf00447836 */ /* 0x000fc40000000000 */
[----:B--2---:R-:W-:-:S03]  /*15ea0*/  IMAD.WIDE R8, R15, 0x2, R4 ;  /* 0x000000020f087825 */ /* 0x004fc600078e0204 */
[----:B------:R-:W-:Y:S01]  /*15eb0*/  ISETP.GE.AND P0, PT, R68, UR4, PT ;  /* 0x0000000444007c0c */ /* 0x000fe2000bf06270 */
[----:B------:R-:W2:Y:S01]  /*15ec0*/  LDCU UR4, c[0x0][0x39c] ;  /* 0x00007380ff0477ac */ /* 0x000ea20008000800 */
[----:B-----5:R-:W-:Y:S01]  /*15ed0*/  PRMT R13, R81, 0x7632, R13 ;  /* 0x00007632510d7816 */ /* 0x020fe2000000000d */
[----:B------:R-:W-:Y:S01]  /*15ee0*/  IMAD.WIDE R10, R17, 0x2, R6 ;  /* 0x00000002110a7825 */ /* 0x000fe200078e0206 */
[----:B---3--:R-:W-:Y:S01]  /*15ef0*/  ISETP.LT.AND P4, PT, R3, UR8, !P4 ;  /* 0x0000000803007c0c */ /* 0x008fe2000e781270 */
[----:B------:R-:W3:Y:S02]  /*15f00*/  LDCU UR8, c[0x0][0x398] ;  /* 0x00007300ff0877ac */ /* 0x000ee40008000800 */
        /* <DEDUP_REMOVED lines=11> */
[----:B------:R-:W-:Y:S01]  /*15fc0*/  ISETP.LT.AND P0, PT, R3, UR12, !P0 ;  /* 0x0000000c03007c0c */ /* 0x000fe2000c701270 */
[----:B------:R-:W1:Y:S02]  /*15fd0*/  LDCU UR12, c[0x0][0x398] ;  /* 0x00007300ff0c77ac */ /* 0x000e640008000800 */
[----:B------:R5:W-:Y:S04]  /*15fe0*/  @P4 STG.E.U16 desc[UR20][R12.64], R11 ;  /* 0x0000000b0c004986 */ /* 0x000be8000c101514 */
[----:B------:R0:W-:Y:S01]  /*15ff0*/  @P6 STG.E.U16 desc[UR20][R8.64], R19 ;  /* 0x0000001308006986 */ /* 0x0001e2000c101514 */
[----:B------:R-:W-:Y:S01]  /*16000*/  ISETP.LT.AND P6, PT, R2, UR14, !P5 ;  /* 0x0000000e02007c0c */ /* 0x000fe2000efc1270 */
[----:B------:R-:W-:Y:S01]  /*16010*/  VIADD R17, R15, UR18 ;  /* 0x000000120f117c36 */ /* 0x000fe20008000000 */
[----:B------:R-:W1:Y:S01]  /*16020*/  LDCU UR14, c[0x0][0x398] ;  /* 0x00007300ff0e77ac */ /* 0x000e620008000800 */
[----:B------:R-:W-:-:S02]  /*16030*/  VIADD R14, R0, 0xd1 ;  /* 0x000000d1000e7836 */ /* 0x000fc40000000000 */
[----:B-----5:R-:W-:-:S03]  /*16040*/  IMAD.WIDE R10, R15, 0x2, R4 ;  /* 0x000000020f0a7825 */ /* 0x020fc600078e0204 */
[----:B--2---:R-:W-:Y:S01]  /*16050*/  ISETP.GE.AND P2, PT, R14, UR4, PT ;  /* 0x000000040e007c0c */ /* 0x004fe2000bf46270 */
[----:B------:R-:W2:Y:S01]  /*16060*/  LDCU UR4, c[0x0][0x39c] ;  /* 0x00007380ff0477ac */ /* 0x000ea20008000800 */
[----:B0-----:R-:W-:Y:S01]  /*16070*/  PRMT R9, R19, 0x7632, R9 ;  /* 0x0000763213097816 */ /* 0x001fe20000000009 */
[----:B------:R-:W-:Y:S01]  /*16080*/  IMAD.WIDE R12, R17, 0x2, R6 ;  /* 0x00000002110c7825 */ /* 0x000fe200078e0206 */
[----:B---3--:R-:W-:Y:S01]  /*16090*/  ISETP.LT.AND P5, PT, R3, UR8, !P5 ;  /* 0x0000000803007c0c */ /* 0x008fe2000efa1270 */
[----:B------:R-:W0:Y:S02]  /*160a0*/  LDCU UR8, c[0x0][0x398] ;  /* 0x00007300ff0877ac */ /* 0x000e240008000800 */
[----:B------:R3:W-:Y:S04]  /*160b0*/  @P0 STG.E.U16 desc[UR20][R10.64], R9 ;  /* 0x000000090a000986 */ /* 0x0007e8000c101514 */
[----:B------:R5:W-:Y:S01]  /*160c0*/  @P6 STG.E.U16 desc[UR20][R12.64], R20 ;  /* 0x000000140c006986 */ /* 0x000be2000c101514 */
[----:B------:R-:W-:Y:S01]  /*160d0*/  ISETP.LT.AND P6, PT, R2, UR10, !P2 ;  /* 0x0000000a02007c0c */ /* 0x000fe2000d7c1270 */
[----:B------:R-:W-:Y:S01]  /*160e0*/  VIADD R15, R17, UR18 ;  /* 0x00000012110f7c36 */ /* 0x000fe20008000000 */
[----:B------:R-:W0:Y:S01]  /*160f0*/  LDCU UR10, c[0x0][0x398] ;  /* 0x00007300ff0a77ac */ /* 0x000e220008000800 */
[----:B------:R-:W-:-:S02]  /*16100*/  VIADD R14, R0, 0xd2 ;  /* 0x000000d2000e7836 */ /* 0x000fc40000000000 */
[----:B---3--:R-:W-:-:S03]  /*16110*/  IMAD.WIDE R8, R17, 0x2, R4 ;  /* 0x0000000211087825 */ /* 0x008fc600078e0204 */
[----:B------:R-:W-:Y:S01]  /*16120*/  ISETP.GE.AND P3, PT, R14, UR6, PT ;  /* 0x000000060e007c0c */ /* 0x000fe2000bf66270 */
[----:B------:R-:W3:Y:S01]  /*16130*/  LDCU UR6, c[0x0][0x39c] ;  /* 0x00007380ff0677ac */ /* 0x000ee20008000800 */
[----:B-----5:R-:W-:Y:S01]  /*16140*/  PRMT R13, R20, 0x7632, R13 ;  /* 0x00007632140d7816 */ /* 0x020fe2000000000d */
[----:B------:R-:W-:Y:S01]  /*16150*/  IMAD.WIDE R10, R15, 0x2, R6 ;  /* 0x000000020f0a7825 */ /* 0x000fe200078e0206 */
[----:B-1----:R-:W-:Y:S01]  /*16160*/  ISETP.LT.AND P2, PT, R3, UR12, !P2 ;  /* 0x0000000c03007c0c */ /* 0x002fe2000d741270 */
        /* <DEDUP_REMOVED lines=12> */
[----:B------:R-:W-:Y:S01]  /*16230*/  ISETP.LT.AND P3, PT, R3, UR8, !P3 ;  /* 0x0000000803007c0c */ /* 0x000fe2000df61270 */
[----:B------:R-:W0:Y:S02]  /*16240*/  LDCU UR8, c[0x0][0x398] ;  /* 0x00007300ff0877ac */ /* 0x000e240008000800 */
[----:B------:R5:W-:Y:S04]  /*16250*/  @P2 STG.E.U16 desc[UR20][R12.64], R11 ;  /* 0x0000000b0c002986 */ /* 0x000be8000c101514 */
[----:B------:R0:W-:Y:S01]  /*16260*/  @P6 STG.E.U16 desc[UR20][R8.64], R22 ;  /* 0x0000001608006986 */ /* 0x0001e2000c101514 */
[----:B------:R-:W-:Y:S01]  /*16270*/  ISETP.LT.AND P6, PT, R2, UR10, !P1 ;  /* 0x0000000a02007c0c */ /* 0x000fe2000cfc1270 */
[----:B------:R-:W-:Y:S01]  /*16280*/  VIADD R15, R17, UR18 ;  /* 0x00000012110f7c36 */ /* 0x000fe20008000000 */
[----:B------:R-:W2:Y:S01]  /*16290*/  LDCU UR10, c[0x0][0x398] ;  /* 0x00007300ff0a77ac */ /* 0x000ea20008000800 */
[----:B------:R-:W-:-:S02]  /*162a0*/  VIADD R14, R0, 0xd4 ;  /* 0x000000d4000e7836 */ /* 0x000fc40000000000 */
[----:B-----5:R-:W-:-:S03]  /*162b0*/  IMAD.WIDE R10, R17, 0x2, R4 ;  /* 0x00000002110a7825 */ /* 0x020fc600078e0204 */
[----:B---3--:R-:W-:Y:S01]  /*162c0*/  ISETP.GE.AND P4, PT, R14, UR6, PT ;  /* 0x000000060e007c0c */ /* 0x008fe2000bf86270 */
[----:B------:R-:W3:Y:S01]  /*162d0*/  LDCU UR6, c[0x0][0x39c] ;  /* 0x00007380ff0677ac */ /* 0x000ee20008000800 */
[----:B0-----:R-:W-:Y:S01]  /*162e0*/  PRMT R9, R22, 0x7632, R9 ;  /* 0x0000763216097816 */ /* 0x001fe20000000009 */
[----:B------:R-:W-:Y:S01]  /*162f0*/  IMAD.WIDE R12, R15, 0x2, R6 ;  /* 0x000000020f0c7825 */ /* 0x000fe200078e0206 */
[----:B-1----:R-:W-:Y:S01]  /*16300*/  ISETP.LT.AND P1, PT, R3, UR12, !P1 ;  /* 0x0000000c03007c0c */ /* 0x002fe2000cf21270 */
[----:B------:R-:W0:Y:S02]  /*16310*/  LDCU UR12, c[0x0][0x398] ;  /* 0x00007300ff0c77ac */ /* 0x000e240008000800 */
[----:B------:R1:W-:Y:S04]  /*16320*/  @P3 STG.E.U16 desc[UR20][R10.64], R9 ;  /* 0x000000090a003986 */ /* 0x0003e8000c101514 */
[----:B------:R5:W-:Y:S01]  /*16330*/  @P6 STG.E.U16 desc[UR20][R12.64], R23 ;  /* 0x000000170c006986 */ /* 0x000be2000c101514 */
[----:B------:R-:W-:Y:S01]  /*16340*/  ISETP.LT.AND P6, PT, R2, UR14, !P4 ;  /* 0x0000000e02007c0c */ /* 0x000fe2000e7c1270 */
[----:B------:R-:W-:Y:S01]  /*16350*/  VIADD R17, R15, UR18 ;  /* 0x000000120f117c36 */ /* 0x000fe20008000000 */
[----:B------:R-:W0:Y:S01]  /*16360*/  LDCU UR14, c[0x0][0x398] ;  /* 0x00007300ff0e77ac */ /* 0x000e220008000800 */
[----:B------:R-:W-:-:S02]  /*16370*/  VIADD R14, R0, 0xd5 ;  /* 0x000000d5000e7836 */ /* 0x000fc40000000000 */
[----:B-1----:R-:W-:-:S03]  /*16380*/  IMAD.WIDE R8, R15, 0x2, R4 ;  /* 0x000000020f087825 */ /* 0x002fc600078e0204 */
[----:B--2---:R-:W-:Y:S01]  /*16390*/  ISETP.GE.AND P0, PT, R14, UR4, PT ;  /* 0x000000040e007c0c */ /* 0x004fe2000bf06270 */
[----:B------:R-:W1:Y:S01]  /*163a0*/  LDCU UR4, c[0x0][0x39c] ;  /* 0x00007380ff0477ac */ /* 0x000e620008000800 */
[----:B-----5:R-:W-:Y:S01]  /*163b0*/  PRMT R13, R23, 0x7632, R13 ;  /* 0x00007632170d7816 */ /* 0x020fe2000000000d */
[----:B------:R-:W-:Y:S01]  /*163c0*/  IMAD.WIDE R10, R17, 0x2, R6 ;  /* 0x00000002110a7825 */ /* 0x000fe200078e0206 */
[----:B------:R-:W-:Y:S01]  /*163d0*/  ISETP.LT.AND P4, PT, R3, UR8, !P4 ;  /* 0x0000000803007c0c */ /* 0x000fe2000e781270 */
[----:B------:R-:W2:Y:S02]  /*163e0*/  LDCU UR8, c[0x0][0x398] ;  /* 0x00007300ff0877ac */ /* 0x000ea40008000800 */
[----:B------:R5:W-:Y:S04]  /*163f0*/  @P1 STG.E.U16 desc[UR20][R8.64], R13 ;  /* 0x0000000d08001986 */ /* 0x000be8000c101514 */
[----:B------:R0:W-:Y:S01]  /*16400*/  @P6 STG.E.U16 desc[UR20][R10.64], R24 ;  /* 0x000000180a006986 */ /* 0x0001e2000c101514 */
[----:B------:R-:W-:Y:S01]  /*16410*/  ISETP.LT.AND P6, PT, R2, UR10, !P0 ;  /* 0x0000000a02007c0c */ /* 0x000fe2000c7c1270 */
[----:B------:R-:W-:Y:S01]  /*16420*/  VIADD R15, R17, UR18 ;  /* 0x00000012110f7c36 */ /* 0x000fe20008000000 */
[----:B------:R-:W1:Y:S01]  /*16430*/  LDCU UR10, c[0x0][0x398] ;  /* 0x00007300ff0a77ac */ /* 0x000e620008000800 */
[----:B------:R-:W-:-:S02]  /*16440*/  VIADD R14, R0, 0xd6 ;  /* 0x000000d6000e7836 */ /* 0x000fc40000000000 */
[----:B-----5:R-:W-:-:S03]  /*16450*/  IMAD.WIDE R12, R17, 0x2, R4 ;  /* 0x00000002110c7825 */ /* 0x020fc600078e0204 */
[----:B---3--:R-:W-:Y:S01]  /*16460*/  ISETP.GE.AND P5, PT, R14, UR6, PT ;  /* 0x000000060e007c0c */ /* 0x008fe2000bfa6270 */
[----:B------:R-:W3:Y:S01]  /*16470*/  LDCU UR6, c[0x0][0x39c] ;  /* 0x00007380ff0677ac */ /* 0x000ee20008000800 */
        /* <DEDUP_REMOVED lines=8> */
[----:B------:R-:W3:Y:S01]  /*16500*/  LDCU UR14, c[0x0][0x398] ;  /* 0x00007300ff0e77ac */ /* 0x000ee20008000800 */
[----:B------:R-:W-:-:S02]  /*16510*/  VIADD R14, R0, 0xd7 ;  /* 0x000000d7000e7836 */ /* 0x000fc40000000000 */
[----:B-----5:R-:W-:-:S03]  /*16520*/  IMAD.WIDE R10, R15, 0x2, R4 ;  /* 0x000000020f0a7825 */ /* 0x020fc600078e0204 */
[----:B-1----:R-:W-:Y:S01]  /*16530*/  ISETP.GE.AND P2, PT, R14, UR4, PT ;  /* 0x000000040e007c0c */ /* 0x002fe2000bf46270 */
[----:B------:R-:W1:Y:S01]  /*16540*/  LDCU UR4, c[0x0][0x39c] ;  /* 0x00007380ff0477ac */ /* 0x000e620008000800 */
[----:B0-----:R-:W-:Y:S01]  /*16550*/  PRMT R9, R25, 0x7632, R9 ;  /* 0x0000763219097816 */ /* 0x001fe20000000009 */
[----:B------:R-:W-:Y:S01]  /*16560*/  IMAD.WIDE R12, R17, 0x2, R6 ;  /* 0x00000002110c7825 */ /* 0x000fe200078e0206 */
[----:B--2---:R-:W-:Y:S01]  /*16570*/  ISETP.LT.AND P5, PT, R3, UR8, !P5 ;  /* 0x0000000803007c0c */ /* 0x004fe2000efa1270 */
[----:B------:R-:W0:Y:S02]  /*16580*/  LDCU UR8, c[0x0][0x398] ;  /* 0x00007300ff0877ac */ /* 0x000e240008000800 */
[----:B------:R2:W-:Y:S04]  /*16590*/  @P0 STG.E.U16 desc[UR20][R10.64], R9 ;  /* 0x000000090a000986 */ /* 0x0005e8000c101514 */
[----:B------:R5:W-:Y:S01]  /*165a0*/  @P6 STG.E.U16 desc[UR20][R12.64], R26 ;  /* 0x0000001a0c006986 */ /* 0x000be2000c101514 */
[----:B------:R-:W-:Y:S01]  /*165b0*/  ISETP.LT.AND P6, PT, R2, UR10, !P2 ;  /* 0x0000000a02007c0c */ /* 0x000fe2000d7c1270 */
[----:B------:R-:W-:Y:S01]  /*165c0*/  VIADD R15, R17, UR18 ;  /* 0x00000012110f7c36 */ /* 0x000fe20008000000 */
[----:B------:R-:W0:Y:S01]  /*165d0*/  LDCU UR10, c[0x0][0x398] ;  /* 0x00007300ff0a77ac */ /* 0x000e220008000800 */
[----:B------:R-:W-:-:S02]  /*165e0*/  VIADD R14, R0, 0xd8 ;  /* 0x000000d8000e7836 */ /* 0x000fc40000000000 */
[----:B--2---:R-:W-:-:S03]  /*165f0*/  IMAD.WIDE R8, R17, 0x2, R4 ;  /* 0x0000000211087825 */ /* 0x004fc600078e0204 */
[----:B---3--:R-:W-:Y:S01]  /*16600*/  ISETP.GE.AND P3, PT, R14, UR6, PT ;  /* 0x000000060e007c0c */ /* 0x008fe2000bf66270 */
[----:B------:R-:W2:Y:S01]  /*16610*/  LDCU UR6, c[0x0][0x39c] ;  /* 0x00007380ff0677ac */ /* 0x000ea20008000800 */
[----:B-----5:R-:W-:Y:S01]  /*16620*/  PRMT R13, R26, 0x7632, R13 ;  /* 0x000076321a0d7816 */ /* 0x020fe2000000000d */
[----:B------:R-:W-:Y:S01]  /*16630*/  IMAD.WIDE R10, R15, 0x2, R6 ;  /* 0x000000020f0a7825 */ /* 0x000fe200078e0206 */
[----:B------:R-:W-:Y:S01]  /*16640*/  ISETP.LT.AND P2, PT, R3, UR12, !P2 ;  /* 0x0000000c03007c0c */ /* 0x000fe2000d741270 */
        /* <DEDUP_REMOVED lines=8> */
[----:B-1----:R-:W-:Y:S01]  /*166d0*/  ISETP.GE.AND P1, PT, R14, UR4, PT ;  /* 0x000000040e007c0c */ /* 0x002fe2000bf26270 */
[----:B------:R-:W1:Y:S01]  /*166e0*/  LDCU UR4, c[0x0][0x39c] ;  /* 0x00007380ff0477ac */ /* 0x000e620008000800 */
        /* <DEDUP_REMOVED lines=24> */
[----:B-1----:R-:W-:Y:S01]  /*16870*/  ISETP.GE.AND P0, PT, R14, UR4, PT ;  /* 0x000000040e007c0c */ /* 0x002fe2000bf06270 */
[----:B------:R-:W1:Y:S01]  /*16880*/  LDCU UR4, c[0x0][0x39c] ;  /* 0x00007380ff0477ac */ /* 0x000e620008000800 */
        /* <DEDUP_REMOVED lines=37> */
[----:B--2---:R-:W-:Y:S01]  /*16ae0*/  ISETP.GE.AND P3, PT, R14, UR6, PT ;  /* 0x000000060e007c0c */ /* 0x004fe2000bf66270 */
        /* <DEDUP_REMOVED lines=138> */
[C---:B------:R-:W-:Y:S01]  /*17390*/  VIADD R17, R15.reuse, UR18 ;  /* 0x000000120f117c36 */ /* 0x040fe20008000000 */
[----:B------:R-:W-:Y:S01]  /*173a0*/  F2FP.BF16.F32.PACK_AB R44, R44, R108 ;  /* 0x0000006c2c2c723e */ /* 0x000fe200000010ff */
[----:B------:R-:W-:Y:S01]  /*173b0*/  VIADD R14, R0, 0xe9 ;  /* 0x000000e9000e7836 */ /* 0x000fe20000000000 */
[----:B------:R-:W2:Y:S01]  /*173c0*/  LDCU UR14, c[0x0][0x398] ;  /* 0x00007300ff0e77ac */ /* 0x000ea20008000800 */
        /* <DEDUP_REMOVED lines=11> */
[----:B------:R-:W-:Y:S01]  /*17480*/  F2FP.BF16.F32.PACK_AB R45, R45, R109 ;  /* 0x0000006d2d2d723e */ /* 0x000fe200000010ff */
[----:B------:R-:W-:Y:S01]  /*17490*/  VIADD R14, R0, 0xea ;  /* 0x000000ea000e7836 */ /* 0x000fe20000000000 */
[----:B------:R-:W0:Y:S01]  /*174a0*/  LDCU UR10, c[0x0][0x398] ;  /* 0x00007300ff0a77ac */ /* 0x000e220008000800 */
        /* <DEDUP_REMOVED lines=19> */
[----:B------:R-:W-:Y:S01]  /*175e0*/  ISETP.LT.AND P3, PT, R3, UR8, !P3 ;  /* 0x0000000803007c0c */ /* 0x000fe2000df61270 */
[----:B------:R-:W0:Y:S02]  /*175f0*/  LDCU UR8, c[0x0][0x398] ;  /* 0x00007300ff0877ac */ /* 0x000e240008000800 */
[----:B------:R-:W-:Y:S01]  /*17600*/  VIADD R14, R0, 0xec ;  /* 0x000000ec000e7836 */ /* 0x000fe20000000000 */
[----:B------:R5:W-:Y:S04]  /*17610*/  @P2 STG.E.U16 desc[UR20][R12.64], R11 ;  /* 0x0000000b0c002986 */ /* 0x000be8000c101514 */
[----:B------:R0:W-:Y:S01]  /*17620*/  @P6 STG.E.U16 desc[UR20][R8.64], R46 ;  /* 0x0000002e08006986 */ /* 0x0001e2000c101514 */
[----:B------:R-:W-:Y:S01]  /*17630*/  ISETP.LT.AND P6, PT, R2, UR10, !P1 ;  /* 0x0000000a02007c0c */ /* 0x000fe2000cfc1270 */
[----:B------:R-:W-:Y:S01]  /*17640*/  VIADD R15, R17, UR18 ;  /* 0x00000012110f7c36 */ /* 0x000fe20008000000 */
[----:B--2---:R-:W-:Y:S01]  /*17650*/  ISETP.GE.AND P4, PT, R14, UR6, PT ;  /* 0x000000060e007c0c */ /* 0x004fe2000bf86270 */
[----:B------:R-:W2:Y:S01]  /*17660*/  LDCU UR6, c[0x0][0x39c] ;  /* 0x00007380ff0677ac */ /* 0x000ea20008000800 */
[----:B------:R-:W-:Y:S01]  /*17670*/  F2FP.BF16.F32.PACK_AB R47, R47, R111 ;  /* 0x0000006f2f2f723e */ /* 0x000fe200000010ff */
[----:B-----5:R-:W-:Y:S01]  /*17680*/  IMAD.WIDE R10, R17, 0x2, R4 ;  /* 0x00000002110a7825 */ /* 0x020fe200078e0204 */
[----:B------:R-:W5:Y:S01]  /*17690*/  LDCU UR10, c[0x0][0x398] ;  /* 0x00007300ff0a77ac */ /* 0x000f620008000800 */
[----:B0-----:R-:W-:-:S02]  /*176a0*/  PRMT R9, R46, 0x7632, R9 ;  /* 0x000076322e097816 */ /* 0x001fc40000000009 */
[----:B------:R-:W-:Y:S01]  /*176b0*/  IMAD.WIDE R12, R15, 0x2, R6 ;  /* 0x000000020f0c7825 */ /* 0x000fe200078e0206 */
[----:B---3--:R-:W-:Y:S01]  /*176c0*/  ISETP.LT.AND P1, PT, R3, UR12, !P1 ;  /* 0x0000000c03007c0c */ /* 0x008fe2000cf21270 */
[----:B------:R-:W0:Y:S02]  /*176d0*/  LDCU UR12, c[0x0][0x398] ;  /* 0x00007300ff0c77ac */ /* 0x000e240008000800 */
[----:B------:R-:W-:Y:S01]  /*176e0*/  VIADD R14, R0, 0xed ;  /* 0x000000ed000e7836 */ /* 0x000fe20000000000 */
[----:B------:R3:W-:Y:S04]  /*176f0*/  @P3 STG.E.U16 desc[UR20][R10.64], R9 ;  /* 0x000000090a003986 */ /* 0x0007e8000c101514 */
[----:B------:R0:W-:Y:S01]  /*17700*/  @P6 STG.E.U16 desc[UR20][R12.64], R47 ;  /* 0x0000002f0c006986 */ /* 0x0001e2000c101514 */
[----:B------:R-:W-:Y:S01]  /*17710*/  ISETP.LT.AND P6, PT, R2, UR14, !P4 ;  /* 0x0000000e02007c0c */ /* 0x000fe2000e7c1270 */
[C---:B------:R-:W-:Y:S01]  /*17720*/  VIADD R17, R15.reuse, UR18 ;  /* 0x000000120f117c36 */ /* 0x040fe20008000000 */
[----:B-1----:R-:W-:Y:S01]  /*17730*/  ISETP.GE.AND P0, PT, R14, UR4, PT ;  /* 0x000000040e007c0c */ /* 0x002fe2000bf06270 */
[----:B------:R-:W-:Y:S01]  /*17740*/  VIADD R14, R0, 0xee ;  /* 0x000000ee000e7836 */ /* 0x000fe20000000000 */
[----:B------:R-:W1:Y:S01]  /*17750*/  LDCU UR4, c[0x0][0x39c] ;  /* 0x00007380ff0477ac */ /* 0x000e620008000800 */
[----:B------:R-:W-:Y:S01]  /*17760*/  F2FP.BF16.F32.PACK_AB R48, R48, R112 ;  /* 0x000000703030723e */ /* 0x000fe200000010ff */
[----:B---3--:R-:W-:-:S02]  /*17770*/  IMAD.WIDE R8, R15, 0x2, R4 ;  /* 0x000000020f087825 */ /* 0x008fc400078e0204 */
[----:B--2---:R-:W-:Y:S01]  /*17780*/  ISETP.GE.AND P5, PT, R14, UR6, PT ;  /* 0x000000060e007c0c */ /* 0x004fe2000bfa6270 */
[----:B------:R-:W2:Y:S01]  /*17790*/  LDCU UR6, c[0x0][0x39c] ;  /* 0x00007380ff0677ac */ /* 0x000ea20008000800 */
[----:B0-----:R-:W-:Y:S01]  /*177a0*/  PRMT R13, R47, 0x7632, R13 ;  /* 0x000076322f0d7816 */ /* 0x001fe2000000000d */
[----:B------:R-:W-:Y:S01]  /*177b0*/  IMAD.WIDE R10, R17, 0x2, R6 ;  /* 0x00000002110a7825 */ /* 0x000fe200078e0206 */
[----:B------:R-:W0:Y:S01]  /*177c0*/  LDCU UR14, c[0x0][0x398] ;  /* 0x00007300ff0e77ac */ /* 0x000e220008000800 */
[----:B------:R-:W-:Y:S02]  /*177d0*/  ISETP.LT.AND P4, PT, R3, UR8, !P4 ;  /* 0x0000000803007c0c */ /* 0x000fe4000e781270 */
[----:B------:R3:W-:Y:S01]  /*177e0*/  @P1 STG.E.U16 desc[UR20][R8.64], R13 ;  /* 0x0000000d08001986 */ /* 0x0007e2000c101514 */
[----:B------:R-:W-:Y:S01]  /*177f0*/  VIADD R14, R0, 0xef ;  /* 0x000000ef000e7836 */ /* 0x000fe20000000000 */
[----:B------:R-:W-:Y:S01]  /*17800*/  F2FP.BF16.F32.PACK_AB R49, R49, R113 ;  /* 0x000000713131723e */ /* 0x000fe200000010ff */
[C---:B------:R-:W-:Y:S01]  /*17810*/  VIADD R15, R17.reuse, UR18 ;  /* 0x00000012110f7c36 */ /* 0x040fe20008000000 */
[----:B------:R0:W-:Y:S01]  /*17820*/  @P6 STG.E.U16 desc[UR20][R10.64], R48 ;  /* 0x000000300a006986 */ /* 0x0001e2000c101514 */
[----:B-----5:R-:W-:Y:S01]  /*17830*/  ISETP.LT.AND P6, PT, R2, UR10, !P0 ;  /* 0x0000000a02007c0c */ /* 0x020fe2000c7c1270 */
[----:B------:R-:W5:Y:S01]  /*17840*/  LDCU UR8, c[0x0][0x398] ;  /* 0x00007300ff0877ac */ /* 0x000f620008000800 */
[----:B-1----:R-:W-:Y:S01]  /*17850*/  ISETP.GE.AND P2, PT, R14, UR4, PT ;  /* 0x000000040e007c0c */ /* 0x002fe2000bf46270 */
[----:B------:R-:W-:Y:S01]  /*17860*/  VIADD R14, R0, 0xf0 ;  /* 0x000000f0000e7836 */ /* 0x000fe20000000000 */
[----:B------:R-:W1:Y:S01]  /*17870*/  LDCU UR4, c[0x0][0x39c] ;  /* 0x00007380ff0477ac */ /* 0x000e620008000800 */
[----:B---3--:R-:W-:Y:S01]  /*17880*/  IMAD.WIDE R12, R17, 0x2, R4 ;  /* 0x00000002110c7825 */ /* 0x008fe200078e0204 */
[----:B------:R-:W3:Y:S01]  /*17890*/  LDCU UR10, c[0x0][0x398] ;  /* 0x00007300ff0a77ac */ /* 0x000ee20008000800 */
[----:B0-----:R-:W-:-:S02]  /*178a0*/  PRMT R11, R48, 0x7632, R11 ;  /* 0x00007632300b7816 */ /* 0x001fc4000000000b */
[----:B------:R-:W-:Y:S01]  /*178b0*/  IMAD.WIDE R8, R15, 0x2, R6 ;  /* 0x000000020f087825 */ /* 0x000fe200078e0206 */
[----:B--2---:R-:W-:Y:S01]  /*178c0*/  ISETP.GE.AND P3, PT, R14, UR6, PT ;  /* 0x000000060e007c0c */ /* 0x004fe2000bf66270 */
[----:B------:R-:W0:Y:S01]  /*178d0*/  LDCU UR6, c[0x0][0x39c] ;  /* 0x00007380ff0677ac */ /* 0x000e220008000800 */
[----:B------:R-:W-:Y:S01]  /*178e0*/  ISETP.LT.AND P0, PT, R3, UR12, !P0 ;  /* 0x0000000c03007c0c */ /* 0x000fe2000c701270 */
[----:B------:R2:W-:Y:S01]  /*178f0*/  @P4 STG.E.U16 desc[UR20][R12.64], R11 ;  /* 0x0000000b0c004986 */ /* 0x0005e2000c101514 */
[C---:B------:R-:W-:Y:S01]  /*17900*/  VIADD R17, R15.reuse, UR18 ;  /* 0x000000120f117c36 */ /* 0x040fe20008000000 */
[----:B------:R-:W-:Y:S01]  /*17910*/  F2FP.BF16.F32.PACK_AB R50, R50, R114 ;  /* 0x000000723232723e */ /* 0x000fe200000010ff */
[----:B------:R-:W-:Y:S01]  /*17920*/  VIADD R14, R0, 0xf1 ;  /* 0x000000f1000e7836 */ /* 0x000fe20000000000 */
[----:B------:R0:W-:Y:S01]  /*17930*/  @P6 STG.E.U16 desc[UR20][R8.64], R49 ;  /* 0x0000003108006986 */ /* 0x0001e2000c101514 */
[----:B------:R-:W-:Y:S01]  /*17940*/  ISETP.LT.AND P6, PT, R2, UR14, !P5 ;  /* 0x0000000e02007c0c */ /* 0x000fe2000efc1270 */
[----:B------:R-:W3:Y:S01]  /*17950*/  LDCU UR12, c[0x0][0x398] ;  /* 0x00007300ff0c77ac */ /* 0x000ee20008000800 */
[----:B--2---:R-:W-:Y:S01]  /*17960*/  IMAD.WIDE R10, R15, 0x2, R4 ;  /* 0x000000020f0a7825 */ /* 0x004fe200078e0204 */
[----:B------:R-:W2:Y:S01]  /*17970*/  LDCU UR14, c[0x0][0x398] ;  /* 0x00007300ff0e77ac */ /* 0x000ea20008000800 */
[----:B0-----:R-:W-:-:S02]  /*17980*/  PRMT R9, R49, 0x7632, R9 ;  /* 0x0000763231097816 */ /* 0x001fc40000000009 */
[----:B------:R-:W-:Y:S01]  /*17990*/  IMAD.WIDE R12, R17, 0x2, R6 ;  /* 0x00000002110c7825 */ /* 0x000fe200078e0206 */
[----:B-1----:R-:W-:Y:S01]  /*179a0*/  ISETP.GE.AND P1, PT, R14, UR4, PT ;  /* 0x000000040e007c0c */ /* 0x002fe2000bf26270 */
[----:B------:R-:W0:Y:S01]  /*179b0*/  LDCU UR4, c[0x0][0x39c] ;  /* 0x00007380ff0477ac */ /* 0x000e220008000800 */
[----:B-----5:R-:W-:Y:S01]  /*179c0*/  ISETP.LT.AND P5, PT, R3, UR8, !P5 ;  /* 0x0000000803007c0c */ /* 0x020fe2000efa1270 */
[----:B------:R1:W-:Y:S01]  /*179d0*/  @P0 STG.E.U16 desc[UR20][R10.64], R9 ;  /* 0x000000090a000986 */ /* 0x0003e2000c101514 */
[----:B------:R-:W-:Y:S01]  /*179e0*/  VIADD R14, R0, 0xf2 ;  /* 0x000000f2000e7836 */ /* 0x000fe20000000000 */
[----:B------:R-:W-:Y:S01]  /*179f0*/  F2FP.BF16.F32.PACK_AB R51, R51, R115 ;  /* 0x000000733333723e */ /* 0x000fe200000010ff */
[C---:B------:R-:W-:Y:S01]  /*17a00*/  VIADD R15, R17.reuse, UR18 ;  /* 0x00000012110f7c36 */ /* 0x040fe20008000000 */
[----:B------:R5:W-:Y:S01]  /*17a10*/  @P6 STG.E.U16 desc[UR20][R12.64], R50 ;  /* 0x000000320c006986 */ /* 0x000be2000c101514 */
[----:B---3--:R-:W-:Y:S01]  /*17a20*/  ISETP.LT.AND P6, PT, R2, UR10, !P2 ;  /* 0x0000000a02007c0c */ /* 0x008fe2000d7c1270 */
[----:B------:R-:W3:Y:S01]  /*17a30*/  LDCU UR8, c[0x0][0x398] ;  /* 0x00007300ff0877ac */ /* 0x000ee20008000800 */
[----:B------:R-:W-:Y:S01]  /*17a40*/  ISETP.GE.AND P4, PT, R14, UR6, PT ;  /* 0x000000060e007c0c */ /* 0x000fe2000bf86270 */
[----:B------:R-:W0:Y:S01]  /*17a50*/  LDCU UR6, c[0x0][0x39c] ;  /* 0x00007380ff0677ac */ /* 0x000e220008000800 */
[----:B-1----:R-:W-:Y:S01]  /*17a60*/  IMAD.WIDE R8, R17, 0x2, R4 ;  /* 0x0000000211087825 */ /* 0x002fe200078e0204 */
[----:B------:R-:W1:Y:S01]  /*17a70*/  LDCU UR10, c[0x0][0x398] ;  /* 0x00007300ff0a77ac */ /* 0x000e620008000800 */
[----:B-----5:R-:W-:-:S02]  /*17a80*/  PRMT R13, R50, 0x7632, R13 ;  /* 0x00007632320d7816 */ /* 0x020fc4000000000d */
[----:B------:R-:W-:Y:S01]  /*17a90*/  IMAD.WIDE R10, R15, 0x2, R6 ;  /* 0x000000020f0a7825 */ /* 0x000fe200078e0206 */
[----:B------:R-:W-:Y:S01]  /*17aa0*/  ISETP.LT.AND P2, PT, R3, UR12, !P2 ;  /* 0x0000000c03007c0c */ /* 0x000fe2000d741270 */
[----:B------:R-:W5:Y:S02]  /*17ab0*/  LDCU UR12, c[0x0][0x398] ;  /* 0x00007300ff0c77ac */ /* 0x000f640008000800 */
[----:B------:R-:W-:Y:S01]  /*17ac0*/  VIADD R14, R0, 0xf3 ;  /* 0x000000f3000e7836 */ /* 0x000fe20000000000 */
[----:B------:R1:W-:Y:S04]  /*17ad0*/  @P5 STG.E.U16 desc[UR20][R8.64], R13 ;  /* 0x0000000d08005986 */ /* 0x0003e8000c101514 */
[----:B------:R3:W-:Y:S01]  /*17ae0*/  @P6 STG.E.U16 desc[UR20][R10.64], R51 ;  /* 0x000000330a006986 */ /* 0x0007e2000c101514 */
[----:B--2---:R-:W-:Y:S01]  /*17af0*/  ISETP.LT.AND P6, PT, R2, UR14, !P3 ;  /* 0x0000000e02007c0c */ /* 0x004fe2000dfc1270 */
[C---:B------:R-:W-:Y:S01]  /*17b00*/  VIADD R17, R15.reuse, UR18 ;  /* 0x000000120f117c36 */ /* 0x040fe20008000000 */
[----:B0-----:R-:W-:Y:S01]  /*17b10*/  ISETP.GE.AND P0, PT, R14, UR4, PT ;  /* 0x000000040e007c0c */ /* 0x001fe2000bf06270 */
[----:B------:R-:W-:Y:S01]  /*17b20*/  VIADD R14, R0, 0xf4 ;  /* 0x000000f4000e7836 */ /* 0x000fe20000000000 */
[----:B------:R-:W-:Y:S01]  /*17b30*/  F2FP.BF16.F32.PACK_AB R52, R52, R116 ;  /* 0x000000743434723e */ /* 0x000fe200000010ff */
[----:B------:R-:W0:Y:S01]  /*17b40*/  LDCU UR4, c[0x0][0x39c] ;  /* 0x00007380ff0477ac */ /* 0x000e220008000800 */
[----:B-1----:R-:W-:-:S02]  /*17b50*/  IMAD.WIDE R12, R15, 0x2, R4 ;  /* 0x000000020f0c7825 */ /* 0x002fc400078e0204 */
[----:B------:R-:W-:Y:S01]  /*17b60*/  ISETP.GE.AND P5, PT, R14, UR6, PT ;  /* 0x000000060e007c0c */ /* 0x000fe2000bfa6270 */
[----:B------:R-:W1:Y:S01]  /*17b70*/  LDCU UR6, c[0x0][0x398] ;  /* 0x00007300ff0677ac */ /* 0x000e620008000800 */
[----:B---3--:R-:W-:Y:S01]  /*17b80*/  PRMT R11, R51, 0x7632, R11 ;  /* 0x00007632330b7816 */ /* 0x008fe2000000000b */
[----:B------:R-:W-:Y:S01]  /*17b90*/  IMAD.WIDE R8, R17, 0x2, R6 ;  /* 0x0000000211087825 */ /* 0x000fe200078e0206 */
[----:B------:R-:W-:Y:S01]  /*17ba0*/  ISETP.LT.AND P3, PT, R3, UR8, !P3 ;  /* 0x0000000803007c0c */ /* 0x000fe2000df61270 */
[----:B------:R-:W2:Y:S02]  /*17bb0*/  LDCU UR8, c[0x0][0x398] ;  /* 0x00007300ff0877ac */ /* 0x000ea40008000800 */
[----:B------:R3:W-:Y:S01]  /*17bc0*/  @P2 STG.E.U16 desc[UR20][R12.64], R11 ;  /* 0x0000000b0c002986 */ /* 0x0007e2000c101514 */
[----:B------:R-:W-:Y:S01]  /*17bd0*/  F2FP.BF16.F32.PACK_AB R53, R53, R117 ;  /* 0x000000753535723e */ /* 0x000fe200000010ff */
[----:B------:R-:W0:Y:S02]  /*17be0*/  LDCU UR14, c[0x0][0x398] ;  /* 0x00007300ff0e77ac */ /* 0x000e240008000800 */
[----:B------:R1:W-:Y:S01]  /*17bf0*/  @P6 STG.E.U16 desc[UR20][R8.64], R52 ;  /* 0x0000003408006986 */ /* 0x0003e2000c101514 */
[----:B------:R-:W-:Y:S01]  /*17c00*/  ISETP.LT.AND P6, PT, R2, UR10, !P1 ;  /* 0x0000000a02007c0c */ /* 0x000fe2000cfc1270 */
[C---:B------:R-:W-:Y:S01]  /*17c10*/  VIADD R15, R17.reuse, UR18 ;  /* 0x00000012110f7c36 */ /* 0x040fe20008000000 */
[----:B------:R-:W0:Y:S01]  /*17c20*/  LDCU UR10, c[0x0][0x398] ;  /* 0x00007300ff0a77ac */ /* 0x000e220008000800 */
[----:B---3--:R-:W-:Y:S01]  /*17c30*/  IMAD.WIDE R10, R17, 0x2, R4 ;  /* 0x00000002110a7825 */ /* 0x008fe200078e0204 */
[----:B-1----:R-:W-:-:S03]  /*17c40*/  PRMT R9, R52, 0x7632, R9 ;  /* 0x0000763234097816 */ /* 0x002fc60000000009 */
[----:B------:R-:W-:Y:S01]  /*17c50*/  IMAD.WIDE R12, R15, 0x2, R6 ;  /* 0x000000020f0c7825 */ /* 0x000fe200078e0206 */
[----:B-----5:R-:W-:Y:S01]  /*17c60*/  ISETP.LT.AND P1, PT, R3, UR12, !P1 ;  /* 0x0000000c03007c0c */ /* 0x020fe2000cf21270 */
[----:B------:R-:W1:Y:S01]  /*17c70*/  LDCU UR12, c[0x0][0x398] ;  /* 0x00007300ff0c77ac */ /* 0x000e620008000800 */
[----:B------:R3:W-:Y:S04]  /*17c80*/  @P3 STG.E.U16 desc[UR20][R10.64], R9 ;  /* 0x000000090a003986 */ /* 0x0007e8000c101514 */
[----:B------:R5:W-:Y:S01]  /*17c90*/  @P6 STG.E.U16 desc[UR20][R12.64], R53 ;  /* 0x000000350c006986 */ /* 0x000be2000c101514 */
[----:B------:R-:W-:Y:S01]  /*17ca0*/  ISETP.LT.AND P6, PT, R2, UR6, !P4 ;  /* 0x0000000602007c0c */ /* 0x000fe2000e7c1270 */
[----:B------:R-:W-:Y:S01]  /*17cb0*/  VIADD R14, R0, 0xf5 ;  /* 0x000000f5000e7836 */ /* 0x000fe20000000000 */
[----:B------:R-:W-:Y:S01]  /*17cc0*/  F2FP.BF16.F32.PACK_AB R54, R54, R118 ;  /* 0x000000763636723e */ /* 0x000fe200000010ff */
[C---:B------:R-:W-:Y:S01]  /*17cd0*/  VIADD R17, R15.reuse, UR18 ;  /* 0x000000120f117c36 */ /* 0x040fe20008000000 */
[----:B------:R-:W1:Y:S02]  /*17ce0*/  LDCU UR6, c[0x0][0x398] ;  /* 0x00007300ff0677ac */ /* 0x000e640008000800 */
[----:B0-----:R-:W-:Y:S01]  /*17cf0*/  ISETP.GE.AND P2, PT, R14, UR4, PT ;  /* 0x000000040e007c0c */ /* 0x001fe2000bf46270 */
[----:B---3--:R-:W-:Y:S01]  /*17d00*/  IMAD.WIDE R8, R15, 0x2, R4 ;  /* 0x000000020f087825 */ /* 0x008fe200078e0204 */
[----:B------:R-:W0:Y:S01]  /*17d10*/  LDCU UR4, c[0x0][0x398] ;  /* 0x00007300ff0477ac */ /* 0x000e220008000800 */
[----:B-----5:R-:W-:-:S02]  /*17d20*/  PRMT R13, R53, 0x7632, R13 ;  /* 0x00007632350d7816 */ /* 0x020fc4000000000d */
[----:B------:R-:W-:Y:S01]  /*17d30*/  IMAD.WIDE R10, R17, 0x2, R6 ;  /* 0x00000002110a7825 */ /* 0x000fe200078e0206 */
[----:B--2---:R-:W-:Y:S01]  /*17d40*/  ISETP.LT.AND P4, PT, R3, UR8, !P4 ;  /* 0x0000000803007c0c */ /* 0x004fe2000e781270 */
[----:B------:R-:W2:Y:S01]  /*17d50*/  LDCU UR8, c[0x0][0x398] ;  /* 0x00007300ff0877ac */ /* 0x000ea20008000800 */
[----:B------:R3:W-:Y:S04]  /*17d60*/  @P1 STG.E.U16 desc[UR20][R8.64], R13 ;  /* 0x0000000d08001986 */ /* 0x0007e8000c101514 */
[----:B------:R5:W-:Y:S01]  /*17d70*/  @P6 STG.E.U16 desc[UR20][R10.64], R54 ;  /* 0x000000360a006986 */ /* 0x000be2000c101514 */
[----:B------:R-:W-:Y:S01]  /*17d80*/  ISETP.LT.AND P6, PT, R2, UR10, !P0 ;  /* 0x0000000a02007c0c */ /* 0x000fe2000c7c1270 */
[----:B------:R-:W-:Y:S01]  /*17d90*/  VIADD R14, R0, 0xf6 ;  /* 0x000000f6000e7836 */ /* 0x000fe20000000000 */
[----:B------:R-:W-:Y:S01]  /*17da0*/  F2FP.BF16.F32.PACK_AB R55, R55, R119 ;  /* 0x000000773737723e */ /* 0x000fe200000010ff */
[C---:B------:R-:W-:Y:S01]  /*17db0*/  VIADD R15, R17.reuse, UR18 ;  /* 0x00000012110f7c36 */ /* 0x040fe20008000000 */
[----:B------:R-:W-:Y:S01]  /*17dc0*/  F2FP.BF16.F32.PACK_AB R56, R56, R120 ;  /* 0x000000783838723e */ /* 0x000fe200000010ff */
[----:B------:R-:W2:Y:S01]  /*17dd0*/  LDCU UR10, c[0x0][0x398] ;  /* 0x00007300ff0a77ac */ /* 0x000ea20008000800 */
[----:B---3--:R-:W-:Y:S01]  /*17de0*/  IMAD.WIDE R12, R17, 0x2, R4 ;  /* 0x00000002110c7825 */ /* 0x008fe200078e0204 */
[----:B------:R-:W-:Y:S01]  /*17df0*/  ISETP.GE.AND P3, PT, R14, UR11, PT ;  /* 0x0000000b0e007c0c */ /* 0x000fe2000bf66270 */
[----:B------:R-:W3:Y:S01]  /*17e00*/  LDCU UR11, c[0x0][0x398] ;  /* 0x00007300ff0b77ac */ /* 0x000ee20008000800 */
[----:B-----5:R-:W-:Y:S01]  /*17e10*/  PRMT R11, R54, 0x7632, R11 ;  /* 0x00007632360b7816 */ /* 0x020fe2000000000b */
[----:B------:R-:W-:Y:S01]  /*17e20*/  IMAD.WIDE R8, R15, 0x2, R6 ;  /* 0x000000020f087825 */ /* 0x000fe200078e0206 */
[----:B0-----:R-:W-:Y:S01]  /*17e30*/  ISETP.LT.AND P0, PT, R3, UR4, !P0 ;  /* 0x0000000403007c0c */ /* 0x001fe2000c701270 */
[----:B------:R-:W0:Y:S02]  /*17e40*/  LDCU UR4, c[0x0][0x398] ;  /* 0x00007300ff0477ac */ /* 0x000e240008000800 */
[----:B------:R5:W-:Y:S04]  /*17e50*/  @P4 STG.E.U16 desc[UR20][R12.64], R11 ;  /* 0x0000000b0c004986 */ /* 0x000be8000c101514 */
[----:B------:R0:W-:Y:S01]  /*17e60*/  @P6 STG.E.U16 desc[UR20][R8.64], R55 ;  /* 0x0000003708006986 */ /* 0x0001e2000c101514 */
[----:B-1----:R-:W-:Y:S01]  /*17e70*/  ISETP.LT.AND P6, PT, R2, UR6, !P5 ;  /* 0x0000000602007c0c */ /* 0x002fe2000efc1270 */
[----:B------:R-:W-:-:S02]  /*17e80*/  VIADD R17, R15, UR18 ;  /* 0x000000120f117c36 */ /* 0x000fc40008000000 */
[----:B-----5:R-:W-:Y:S01]  /*17e90*/  IMAD.WIDE R10, R15, 0x2, R4 ;  /* 0x000000020f0a7825 */ /* 0x020fe200078e0204 */
[----:B------:R-:W-:Y:S01]  /*17ea0*/  F2FP.BF16.F32.PACK_AB R57, R57, R121 ;  /* 0x000000793939723e */ /* 0x000fe200000010ff */
[----:B------:R-:W1:Y:S01]  /*17eb0*/  LDCU UR6, c[0x0][0x398] ;  /* 0x00007300ff0677ac */ /* 0x000e620008000800 */
[----:B0-----:R-:W-:Y:S01]  /*17ec0*/  PRMT R9, R55, 0x7632, R9 ;  /* 0x0000763237097816 */ /* 0x001fe20000000009 */
[----:B------:R-:W-:Y:S01]  /*17ed0*/  IMAD.WIDE R12, R17, 0x2, R6 ;  /* 0x00000002110c7825 */ /* 0x000fe200078e0206 */
[----:B------:R-:W-:Y:S01]  /*17ee0*/  ISETP.LT.AND P5, PT, R3, UR12, !P5 ;  /* 0x0000000c03007c0c */ /* 0x000fe2000efa1270 */
[----:B------:R-:W0:Y:S02]  /*17ef0*/  LDCU UR12, c[0x0][0x398] ;  /* 0x00007300ff0c77ac */ /* 0x000e240008000800 */
[----:B------:R5:W-:Y:S04]  /*17f00*/  @P0 STG.E.U16 desc[UR20][R10.64], R9 ;  /* 0x000000090a000986 */ /* 0x000be8000c101514 */
[----:B------:R0:W-:Y:S01]  /*17f10*/  @P6 STG.E.U16 desc[UR20][R12.64], R56 ;  /* 0x000000380c006986 */ /* 0x0001e2000c101514 */
[----:B---3--:R-:W-:Y:S01]  /*17f20*/  ISETP.LT.AND P6, PT, R2, UR11, !P2 ;  /* 0x0000000b02007c0c */ /* 0x008fe2000d7c1270 */
[----:B------:R-:W-:-:S02]  /*17f30*/  VIADD R15, R17, UR18 ;  /* 0x00000012110f7c36 */ /* 0x000fc40008000000 */
[----:B-----5:R-:W-:Y:S01]  /*17f40*/  IMAD.WIDE R8, R17, 0x2, R4 ;  /* 0x0000000211087825 */ /* 0x020fe200078e0204 */
[----:B------:R-:W-:Y:S01]  /*17f50*/  F2FP.BF16.F32.PACK_AB R58, R58, R122 ;  /* 0x0000007a3a3a723e */ /* 0x000fe200000010ff */
[----:B------:R-:W3:Y:S01]  /*17f60*/  LDCU UR11, c[0x0][0x398] ;  /* 0x00007300ff0b77ac */ /* 0x000ee20008000800 */
[----:B0-----:R-:W-:Y:S01]  /*17f70*/  PRMT R13, R56, 0x7632, R13 ;  /* 0x00007632380d7816 */ /* 0x001fe2000000000d */
[----:B------:R-:W-:Y:S01]  /*17f80*/  IMAD.WIDE R10, R15, 0x2, R6 ;  /* 0x000000020f0a7825 */ /* 0x000fe200078e0206 */
[----:B--2---:R-:W-:Y:S01]  /*17f90*/  ISETP.LT.AND P2, PT, R3, UR8, !P2 ;  /* 0x0000000803007c0c */ /* 0x004fe2000d741270 */
[----:B------:R-:W0:Y:S02]  /*17fa0*/  LDCU UR8, c[0x0][0x398] ;  /* 0x00007300ff0877ac */ /* 0x000e240008000800 */
[----:B------:R2:W-:Y:S04]  /*17fb0*/  @P5 STG.E.U16 desc[UR20][R8.64], R13 ;  /* 0x0000000d08005986 */ /* 0x0005e8000c101514 */
[----:B------:R5:W-:Y:S01]  /*17fc0*/  @P6 STG.E.U16 desc[UR20][R10.64], R57 ;  /* 0x000000390a006986 */ /* 0x000be2000c101514 */
[----:B------:R-:W-:Y:S01]  /*17fd0*/  ISETP.LT.AND P6, PT, R2, UR10, !P3 ;  /* 0x0000000a02007c0c */ /* 0x000fe2000dfc1270 */
[----:B------:R-:W-:-:S02]  /*17fe0*/  VIADD R17, R15, UR18 ;  /* 0x000000120f117c36 */ /* 0x000fc40008000000 */
[C---:B------:R-:W-:Y:S01]  /*17ff0*/  VIADD R14, R0.reuse, 0xf7 ;  /* 0x000000f7000e7836 */ /* 0x040fe20000000000 */
[----:B------:R-:W-:Y:S01]  /*18000*/  F2FP.BF16.F32.PACK_AB R59, R59, R123 ;  /* 0x0000007b3b3b723e */ /* 0x000fe200000010ff */
[----:B------:R-:W-:Y:S01]  /*18010*/  VIADD R16, R0, 0xfb ;  /* 0x000000fb00107836 */ /* 0x000fe20000000000 */
[----:B------:R-:W-:Y:S01]  /*18020*/  F2FP.BF16.F32.PACK_AB R60, R60, R124 ;  /* 0x0000007c3c3c723e */ /* 0x000fe200000010ff */
[----:B--2---:R-:W-:Y:S01]  /*18030*/  IMAD.WIDE R12, R15, 0x2, R4 ;  /* 0x000000020f0c7825 */ /* 0x004fe200078e0204 */
[----:B------:R-:W-:Y:S01]  /*18040*/  ISETP.GE.AND P1, PT, R14, UR25, PT ;  /* 0x000000190e007c0c */ /* 0x000fe2000bf26270 */
[----:B------:R-:W2:Y:S01]  /*18050*/  LDCU UR10, c[0x0][0x398] ;  /* 0x00007300ff0a77ac */ /* 0x000ea20008000800 */
[----:B-----5:R-:W-:Y:S01]  /*18060*/  PRMT R11, R57, 0x7632, R11 ;  /* 0x00007632390b7816 */ /* 0x020fe2000000000b */
[----:B------:R-:W-:Y:S01]  /*18070*/  IMAD.WIDE R8, R17, 0x2, R6 ;  /* 0x0000000211087825 */ /* 0x000fe200078e0206 */
[----:B------:R-:W-:Y:S01]  /*18080*/  ISETP.LT.AND P3, PT, R3, UR14, !P3 ;  /* 0x0000000e03007c0c */ /* 0x000fe2000df61270 */
[----:B------:R-:W5:Y:S02]  /*18090*/  LDCU UR14, c[0x0][0x398] ;  /* 0x00007300ff0e77ac */ /* 0x000f640008000800 */
[----:B------:R0:W-:Y:S01]  /*180a0*/  @P2 STG.E.U16 desc[UR20][R12.64], R11 ;  /* 0x0000000b0c002986 */ /* 0x0001e2000c101514 */
[----:B------:R-:W-:-:S03]  /*180b0*/  VIADD R14, R0, 0xf8 ;  /* 0x000000f8000e7836 */ /* 0x000fc60000000000 */
[----:B------:R1:W-:Y:S01]  /*180c0*/  @P6 STG.E.U16 desc[UR20][R8.64], R58 ;  /* 0x0000003a08006986 */ /* 0x0003e2000c101514 */
[----:B------:R-:W-:Y:S01]  /*180d0*/  ISETP.LT.AND P6, PT, R2, UR4, !P1 ;  /* 0x0000000402007c0c */ /* 0x000fe2000cfc1270 */
[C---:B------:R-:W-:Y:S01]  /*180e0*/  VIADD R15, R17.reuse, UR18 ;  /* 0x00000012110f7c36 */ /* 0x040fe20008000000 */
[----:B------:R-:W-:Y:S01]  /*180f0*/  ISETP.GE.AND P4, PT, R14, UR17, PT ;  /* 0x000000110e007c0c */ /* 0x000fe2000bf86270 */
[----:B------:R-:W-:Y:S02]  /*18100*/  VIADD R14, R0, 0xf9 ;  /* 0x000000f9000e7836 */ /* 0x000fe40000000000 */
[----:B0-----:R-:W-:Y:S01]  /*18110*/  IMAD.WIDE R10, R17, 0x2, R4 ;  /* 0x00000002110a7825 */ /* 0x001fe200078e0204 */
[----:B-1----:R-:W-:-:S03]  /*18120*/  PRMT R9, R58, 0x7632, R9 ;  /* 0x000076323a097816 */ /* 0x002fc60000000009 */
[----:B------:R-:W-:Y:S01]  /*18130*/  IMAD.WIDE R12, R15, 0x2, R6 ;  /* 0x000000020f0c7825 */ /* 0x000fe200078e0206 */
[----:B------:R-:W-:Y:S01]  /*18140*/  ISETP.GE.AND P0, PT, R14, UR9, PT ;  /* 0x000000090e007c0c */ /* 0x000fe2000bf06270 */
[----:B------:R-:W0:Y:S01]  /*18150*/  LDCU UR9, c[0x0][0x398] ;  /* 0x00007300ff0977ac */ /* 0x000e220008000800 */
[----:B------:R-:W-:Y:S01]  /*18160*/  ISETP.LT.AND P1, PT, R3, UR6, !P1 ;  /* 0x0000000603007c0c */ /* 0x000fe2000cf21270 */
[----:B------:R1:W-:Y:S01]  /*18170*/  @P3 STG.E.U16 desc[UR20][R10.64], R9 ;  /* 0x000000090a003986 */ /* 0x0003e2000c101514 */
[----:B------:R-:W-:Y:S01]  /*18180*/  VIADD R17, R15, UR18 ;  /* 0x000000120f117c36 */ /* 0x000fe20008000000 */
[----:B------:R-:W-:Y:S01]  /*18190*/  ISETP.GE.AND P2, PT, R16, UR23, PT ;  /* 0x0000001710007c0c */ /* 0x000fe2000bf46270 */
[----:B------:R-:W-:Y:S01]  /*181a0*/  VIADD R14, R0, 0xfa ;  /* 0x000000fa000e7836 */ /* 0x000fe20000000000 */
[----:B------:R0:W-:Y:S01]  /*181b0*/  @P6 STG.E.U16 desc[UR20][R12.64], R59 ;  /* 0x0000003b0c006986 */ /* 0x0001e2000c101514 */
[----:B------:R-:W-:Y:S01]  /*181c0*/  ISETP.LT.AND P6, PT, R2, UR16, !P4 ;  /* 0x0000001002007c0c */ /* 0x000fe2000e7c1270 */
[----:B------:R-:W2:Y:S01]  /*181d0*/  LDCU UR4, c[0x0][0x398] ;  /* 0x00007300ff0477ac */ /* 0x000ea20008000800 */
[----:B---3--:R-:W-:-:S02]  /*181e0*/  ISETP.LT.AND P4, PT, R3, UR11, !P4 ;  /* 0x0000000b03007c0c */ /* 0x008fc4000e781270 */
[----:B------:R-:W-:Y:S01]  /*181f0*/  PRMT R16, R59, 0x7632, R16 ;  /* 0x000076323b107816 */ /* 0x000fe20000000010 */
[----:B------:R-:W3:Y:S01]  /*18200*/  LDCU UR6, c[0x0][0x398] ;  /* 0x00007300ff0677ac */ /* 0x000ee20008000800 */
[----:B-1----:R-:W-:Y:S01]  /*18210*/  IMAD.WIDE R8, R15, 0x2, R4 ;  /* 0x000000020f087825 */ /* 0x002fe200078e0204 */
[----:B------:R-:W-:Y:S01]  /*18220*/  PRMT R15, R60, 0x7632, R15 ;  /* 0x000076323c0f7816 */ /* 0x000fe2000000000f */
[----:B------:R-:W1:Y:S02]  /*18230*/  LDCU UR11, c[0x0][0x398] ;  /* 0x00007300ff0b77ac */ /* 0x000e640008000800 */
[C---:B------:R-:W-:Y:S01]  /*18240*/  IMAD.WIDE R10, R17.reuse, 0x2, R6 ;  /* 0x00000002110a7825 */ /* 0x040fe200078e0206 */
[----:B------:R-:W-:Y:S01]  /*18250*/  ISETP.GE.AND P5, PT, R14, UR5, PT ;  /* 0x000000050e007c0c */ /* 0x000fe2000bfa6270 */
[----:B------:R-:W1:Y:S02]  /*18260*/  LDCU UR5, c[0x0][0x398] ;  /* 0x00007300ff0577ac */ /* 0x000e640008000800 */
[C---:B0-----:R-:W-:Y:S01]  /*18270*/  IMAD.WIDE R12, R17.reuse, 0x2, R4 ;  /* 0x00000002110c7825 */ /* 0x041fe200078e0204 */
[----:B------:R0:W-:Y:S03]  /*18280*/  @P1 STG.E.U16 desc[UR20][R8.64], R16 ;  /* 0x0000001008001986 */ /* 0x0001e6000c101514 */
[----:B------:R-:W-:Y:S01]  /*18290*/  VIADD R14, R0, 0xfc ;  /* 0x000000fc000e7836 */ /* 0x000fe20000000000 */
[----:B------:R-:W-:Y:S04]  /*182a0*/  @P6 STG.E.U16 desc[UR20][R10.64], R60 ;  /* 0x0000003c0a006986 */ /* 0x000fe8000c101514 */
[----:B------:R1:W-:Y:S01]  /*182b0*/  @P4 STG.E.U16 desc[UR20][R12.64], R15 ;  /* 0x0000000f0c004986 */ /* 0x0003e2000c101514 */
[C---:B------:R-:W-:Y:S01]  /*182c0*/  ISETP.LT.AND P4, PT, R2.reuse, UR12, !P0 ;  /* 0x0000000c02007c0c */ /* 0x040fe2000c781270 */
[----:B------:R-:W-:Y:S01]  /*182d0*/  VIADD R17, R17, UR18 ;  /* 0x0000001211117c36 */ /* 0x000fe20008000000 */
[----:B------:R-:W-:Y:S01]  /*182e0*/  ISETP.LT.AND P0, PT, R3, UR9, !P0 ;  /* 0x0000000903007c0c */ /* 0x000fe2000c701270 */
[----:B------:R-:W3:Y:S01]  /*182f0*/  LDCU UR12, c[0x0][0x398] ;  /* 0x00007300ff0c77ac */ /* 0x000ee20008000800 */
[----:B------:R-:W-:-:S02]  /*18300*/  ISETP.LT.AND P6, PT, R2, UR8, !P5 ;  /* 0x0000000802007c0c */ /* 0x000fc4000efc1270 */
[----:B------:R-:W-:Y:S01]  /*18310*/  ISETP.GE.AND P3, PT, R14, UR27, PT ;  /* 0x0000001b0e007c0c */ /* 0x000fe2000bf66270 */
[----:B------:R-:W-:Y:S01]  /*18320*/  VIADD R14, R0, 0xfd ;  /* 0x000000fd000e7836 */ /* 0x000fe20000000000 */
[----:B------:R-:W-:Y:S01]  /*18330*/  F2FP.BF16.F32.PACK_AB R61, R61, R125 ;  /* 0x0000007d3d3d723e */ /* 0x000fe200000010ff */
[C---:B0-----:R-:W-:Y:S01]  /*18340*/  IMAD.WIDE R8, R17.reuse, 0x2, R6 ;  /* 0x0000000211087825 */ /* 0x041fe200078e0206 */
[----:B------:R-:W-:Y:S01]  /*18350*/  F2FP.BF16.F32.PACK_AB R62, R62, R126 ;  /* 0x0000007e3e3e723e */ /* 0x000fe200000010ff */
[----:B------:R-:W0:Y:S02]  /*18360*/  LDCU UR8, c[0x0][0x398] ;  /* 0x00007300ff0877ac */ /* 0x000e240008000800 */
[----:B-1----:R-:W-:Y:S01]  /*18370*/  VIADD R15, R17, UR18 ;  /* 0x00000012110f7c36 */ /* 0x002fe20008000000 */
[----:B------:R-:W-:Y:S01]  /*18380*/  PRMT R16, R61, 0x7632, R16 ;  /* 0x000076323d107816 */ /* 0x000fe20000000010 */
[----:B------:R-:W-:Y:S01]  /*18390*/  IMAD.WIDE R10, R17, 0x2, R4 ;  /* 0x00000002110a7825 */ /* 0x000fe200078e0204 */
[----:B------:R-:W-:Y:S01]  /*183a0*/  ISETP.GE.AND P1, PT, R14, UR13, PT ;  /* 0x0000000d0e007c0c */ /* 0x000fe2000bf26270 */
[----:B------:R1:W-:Y:S01]  /*183b0*/  @P4 STG.E.U16 desc[UR20][R8.64], R61 ;  /* 0x0000003d08004986 */ /* 0x0003e2000c101514 */
[----:B--2---:R-:W-:Y:S01]  /*183c0*/  ISETP.LT.AND P5, PT, R3, UR10, !P5 ;  /* 0x0000000a03007c0c */ /* 0x004fe2000efa1270 */
[----:B------:R-:W-:Y:S01]  /*183d0*/  VIADD R14, R0, 0xfe ;  /* 0x000000fe000e7836 */ /* 0x000fe20000000000 */
[----:B------:R-:W2:Y:S01]  /*183e0*/  LDCU UR13, c[0x0][0x398] ;  /* 0x00007300ff0d77ac */ /* 0x000ea20008000800 */
[----:B------:R-:W-:Y:S01]  /*183f0*/  IMAD.WIDE R12, R15, 0x2, R6 ;  /* 0x000000020f0c7825 */ /* 0x000fe200078e0206 */
[----:B------:R0:W-:Y:S01]  /*18400*/  @P0 STG.E.U16 desc[UR20][R10.64], R16 ;  /* 0x000000100a000986 */ /* 0x0001e2000c101514 */
[----:B------:R-:W-:Y:S01]  /*18410*/  ISETP.LT.AND P0, PT, R2, UR5, !P2 ;  /* 0x0000000502007c0c */ /* 0x000fe2000d701270 */
[----:B------:R-:W2:Y:S01]  /*18420*/  LDCU UR9, c[0x0][0x398] ;  /* 0x00007300ff0977ac */ /* 0x000ea20008000800 */
[----:B------:R-:W-:Y:S01]  /*18430*/  ISETP.GE.AND P4, PT, R14, UR7, PT ;  /* 0x000000070e007c0c */ /* 0x000fe2000bf86270 */
[----:B------:R2:W-:Y:S01]  /*18440*/  @P6 STG.E.U16 desc[UR20][R12.64], R62 ;  /* 0x0000003e0c006986 */ /* 0x0005e2000c101514 */
[----:B------:R-:W-:Y:S01]  /*18450*/  ISETP.LT.AND P2, PT, R3, UR4, !P2 ;  /* 0x0000000403007c0c */ /* 0x000fe2000d741270 */
[----:B------:R-:W3:Y:S01]  /*18460*/  LDCU UR7, c[0x0][0x398] ;  /* 0x00007300ff0777ac */ /* 0x000ee20008000800 */
[----:B-----5:R-:W-:Y:S01]  /*18470*/  ISETP.LT.AND P6, PT, R2, UR14, !P3 ;  /* 0x0000000e02007c0c */ /* 0x020fe2000dfc1270 */
[----:B------:R-:W-:Y:S01]  /*18480*/  VIADD R17, R15, UR18 ;  /* 0x000000120f117c36 */ /* 0x000fe20008000000 */
[----:B------:R-:W-:Y:S01]  /*18490*/  F2FP.BF16.F32.PACK_AB R63, R63, R127 ;  /* 0x0000007f3f3f723e */ /* 0x000fe200000010ff */
[----:B-1----:R-:W-:Y:S01]  /*184a0*/  IMAD.WIDE R8, R15, 0x2, R4 ;  /* 0x000000020f087825 */ /* 0x002fe200078e0204 */
[----:B0-----:R-:W-:-:S03]  /*184b0*/  PRMT R16, R62, 0x7632, R16 ;  /* 0x000076323e107816 */ /* 0x001fc60000000010 */
[----:B------:R-:W-:Y:S01]  /*184c0*/  VIADD R19, R17, UR18 ;  /* 0x0000001211137c36 */ /* 0x000fe20008000000 */
[----:B------:R-:W-:Y:S01]  /*184d0*/  PRMT R18, R63, 0x7632, R18 ;  /* 0x000076323f127816 */ /* 0x000fe20000000012 */
[----:B------:R-:W-:Y:S01]  /*184e0*/  IMAD.WIDE R10, R17, 0x2, R6 ;  /* 0x00000002110a7825 */ /* 0x000fe200078e0206 */
[----:B------:R-:W-:-:S03]  /*184f0*/  F2FP.BF16.F32.PACK_AB R64, R64, R128 ;  /* 0x000000804040723e */ /* 0x000fc600000010ff */
[----:B--2---:R-:W-:Y:S01]  /*18500*/  IMAD.WIDE R12, R17, 0x2, R4 ;  /* 0x00000002110c7825 */ /* 0x004fe200078e0204 */
[----:B------:R-:W-:Y:S03]  /*18510*/  @P5 STG.E.U16 desc[UR20][R8.64], R16 ;  /* 0x0000001008005986 */ /* 0x000fe6000c101514 */
[----:B------:R-:W-:Y:S01]  /*18520*/  IMAD.WIDE R14, R19, 0x2, R6 ;  /* 0x00000002130e7825 */ /* 0x000fe200078e0206 */
[----:B------:R-:W-:Y:S03]  /*18530*/  @P0 STG.E.U16 desc[UR20][R10.64], R63 ;  /* 0x0000003f0a000986 */ /* 0x000fe6000c101514 */
[----:B------:R-:W-:Y:S01]  /*18540*/  VIADD R0, R0, 0xff ;  /* 0x000000ff00007836 */ /* 0x000fe20000000000 */
[----:B------:R-:W-:Y:S01]  /*18550*/  @P2 STG.E.U16 desc[UR20][R12.64], R18 ;  /* 0x000000120c002986 */ /* 0x000fe2000c101514 */
[----:B---3--:R-:W-:-:S03]  /*18560*/  ISETP.LT.AND P3, PT, R3, UR6, !P3 ;  /* 0x0000000603007c0c */ /* 0x008fc6000df61270 */
[----:B------:R0:W-:Y:S01]  /*18570*/  @P6 STG.E.U16 desc[UR20][R14.64], R64 ;  /* 0x000000400e006986 */ /* 0x0001e2000c101514 */
[----:B------:R-:W-:Y:S02]  /*18580*/  ISETP.GE.AND P5, PT, R0, UR15, PT ;  /* 0x0000000f00007c0c */ /* 0x000fe4000bfa6270 */
[C---:B------:R-:W-:Y:S01]  /*18590*/  ISETP.LT.AND P6, PT, R2.reuse, UR11, !P1 ;  /* 0x0000000b02007c0c */ /* 0x040fe2000cfc1270 */
[----:B------:R-:W-:Y:S01]  /*185a0*/  VIADD R17, R19, UR18 ;  /* 0x0000001213117c36 */ /* 0x000fe20008000000 */
[C---:B------:R-:W-:Y:S02]  /*185b0*/  ISETP.LT.AND P2, PT, R2.reuse, UR12, !P4 ;  /* 0x0000000c02007c0c */ /* 0x040fe4000e741270 */
[----:B------:R-:W-:Y:S02]  /*185c0*/  ISETP.LT.AND P0, PT, R2, UR7, !P5 ;  /* 0x0000000702007c0c */ /* 0x000fe4000ef01270 */
[C---:B------:R-:W-:Y:S02]  /*185d0*/  ISETP.LT.AND P1, PT, R3.reuse, UR13, !P1 ;  /* 0x0000000d03007c0c */ /* 0x040fe4000cf21270 */
[----:B------:R-:W-:-:S02]  /*185e0*/  ISETP.LT.AND P4, PT, R3, UR8, !P4 ;  /* 0x0000000803007c0c */ /* 0x000fc4000e781270 */
[----:B------:R-:W-:Y:S01]  /*185f0*/  ISETP.LT.AND P5, PT, R3, UR9, !P5 ;  /* 0x0000000903007c0c */ /* 0x000fe2000efa1270 */
[----:B------:R-:W-:Y:S01]  /*18600*/  IMAD.WIDE R2, R19, 0x2, R4 ;  /* 0x0000000213027825 */ /* 0x000fe200078e0204 */
[----:B------:R-:W-:Y:S02]  /*18610*/  PRMT R0, R64, 0x7632, R0 ;  /* 0x0000763240007816 */ /* 0x000fe40000000000 */
[----:B----4-:R-:W-:Y:S01]  /*18620*/  F2FP.BF16.F32.PACK_AB R65, R65, R129 ;  /* 0x000000814141723e */ /* 0x010fe200000010ff */
[C---:B0-----:R-:W-:Y:S02]  /*18630*/  VIADD R15, R17.reuse, UR18 ;  /* 0x00000012110f7c36 */ /* 0x041fe40008000000 */
[----:B------:R-:W-:Y:S01]  /*18640*/  IMAD.WIDE R8, R17, 0x2, R6 ;  /* 0x0000000211087825 */ /* 0x000fe200078e0206 */
[----:B------:R-:W-:Y:S01]  /*18650*/  F2FP.BF16.F32.PACK_AB R66, R66, R130 ;  /* 0x000000824242723e */ /* 0x000fe200000010ff */
[----:B------:R0:W-:Y:S02]  /*18660*/  @P3 STG.E.U16 desc[UR20][R2.64], R0 ;  /* 0x0000000002003986 */ /* 0x0001e4000c101514 */
[----:B------:R-:W-:-:S02]  /*18670*/  VIADD R19, R15, UR18 ;  /* 0x000000120f137c36 */ /* 0x000fc40008000000 */
[----:B------:R-:W-:Y:S01]  /*18680*/  IMAD.WIDE R10, R17, 0x2, R4 ;  /* 0x00000002110a7825 */ /* 0x000fe200078e0204 */
[----:B------:R1:W-:Y:S03]  /*18690*/  @P6 STG.E.U16 desc[UR20][R8.64], R65 ;  /* 0x0000004108006986 */ /* 0x0003e6000c101514 */
[----:B------:R-:W-:Y:S01]  /*186a0*/  IMAD.WIDE R12, R15, 0x2, R6 ;  /* 0x000000020f0c7825 */ /* 0x000fe200078e0206 */
[----:B0-----:R-:W-:-:S03]  /*186b0*/  PRMT R3, R65, 0x7632, R3 ;  /* 0x0000763241037816 */ /* 0x001fc60000000003 */
[----:B------:R-:W-:Y:S01]  /*186c0*/  IMAD.WIDE R14, R15, 0x2, R4 ;  /* 0x000000020f0e7825 */ /* 0x000fe200078e0204 */
[----:B------:R-:W-:Y:S02]  /*186d0*/  PRMT R16, R67, 0x7632, R16 ;  /* 0x0000763243107816 */ /* 0x000fe40000000010 */
[----:B-1----:R-:W-:Y:S01]  /*186e0*/  PRMT R9, R66, 0x7632, R9 ;  /* 0x0000763242097816 */ /* 0x002fe20000000009 */
[C---:B------:R-:W-:Y:S01]  /*186f0*/  IMAD.WIDE R6, R19.reuse, 0x2, R6 ;  /* 0x0000000213067825 */ /* 0x040fe200078e0206 */
[----:B------:R0:W-:Y:S03]  /*18700*/  @P1 STG.E.U16 desc[UR20][R10.64], R3 ;  /* 0x000000030a001986 */ /* 0x0001e6000c101514 */
[----:B------:R-:W-:Y:S01]  /*18710*/  IMAD.WIDE R4, R19, 0x2, R4 ;  /* 0x0000000213047825 */ /* 0x000fe200078e0204 */
[----:B------:R0:W-:Y:S04]  /*18720*/  @P2 STG.E.U16 desc[UR20][R12.64], R66 ;  /* 0x000000420c002986 */ /* 0x0001e8000c101514 */
[----:B------:R0:W-:Y:S04]  /*18730*/  @P4 STG.E.U16 desc[UR20][R14.64], R9 ;  /* 0x000000090e004986 */ /* 0x0001e8000c101514 */
[----:B------:R0:W-:Y:S04]  /*18740*/  @P0 STG.E.U16 desc[UR20][R6.64], R67 ;  /* 0x0000004306000986 */ /* 0x0001e8000c101514 */
[----:B------:R0:W-:Y:S01]  /*18750*/  @P5 STG.E.U16 desc[UR20][R4.64], R16 ;  /* 0x0000001004005986 */ /* 0x0001e2000c101514 */
[----:B------:R-:W-:Y:S06]  /*18760*/  BAR.SYNC.DEFER_BLOCKING 0x0 ;  /* 0x0000000000007b1d */ /* 0x000fec0000010000 */
[----:B------:R-:W-:Y:S05]  /*18770*/  BRA.U UP0, `(.L_x_19) ;  /* 0x0000000100a07547 */ /* 0x000fea000b800000 */
[----:B------:R-:W1:Y:S01]  /*18780*/  S2UR UR5, SR_CgaCtaId ;  /* 0x00000000000579c3 */ /* 0x000e620000008800 */
[----:B------:R-:W-:Y:S01]  /*18790*/  NOP ;  /* 0x0000000000007918 */ /* 0x000fe20000000000 */
[----:B------:R-:W-:Y:S01]  /*187a0*/  UMOV UR4, 0x50 ;  /* 0x0000005000047882 */ /* 0x000fe20000000000 */
[----:B------:R-:W-:Y:S02]  /*187b0*/  IMAD.U32 R0, RZ, RZ, UR19 ;  /* 0x00000013ff007e24 */ /* 0x000fe4000f8e00ff */
[----:B0-----:R-:W-:Y:S02]  /*187c0*/  IMAD.MOV.U32 R3, RZ, RZ, 0xffff ;  /* 0x0000ffffff037424 */ /* 0x001fe400078e00ff */
[----:B------:R-:W-:Y:S01]  /*187d0*/  IMAD.MOV.U32 R7, RZ, RZ, 0x1 ;  /* 0x00000001ff077424 */ /* 0x000fe200078e00ff */
[----:B------:R-:W-:-:S04]  /*187e0*/  LOP3.LUT R0, R0, 0xffff, RZ, 0xc0, !PT ;  /* 0x0000ffff00007812 */ /* 0x000fc800078ec0ff */
[----:B------:R-:W-:-:S05]  /*187f0*/  SHF.R.U32.HI R0, RZ, 0x5, R0 ;  /* 0x00000005ff007819 */ /* 0x000fca0000011600 */
[----:B------:R-:W-:Y:S01]  /*18800*/  VIADD R2, R0, 0x10 ;  /* 0x0000001000027836 */ /* 0x000fe20000000000 */
[----:B------:R-:W-:Y:S01]  /*18810*/  SHF.L.U32 R0, R3, R0, RZ ;  /* 0x0000000003007219 */ /* 0x000fe200000006ff */
[----:B-1----:R-:W-:-:S03]  /*18820*/  ULEA UR6, UR5, UR4, 0x18 ;  /* 0x0000000405067291 */ /* 0x002fc6000f8ec0ff */
[----:B------:R-:W-:-:S04]  /*18830*/  SHF.L.U32 R3, R7, R2, RZ ;  /* 0x0000000207037219 */ /* 0x000fc800000006ff */
[----:B------:R-:W-:Y:S02]  /*18840*/  LOP3.LUT R0, R3, R0, RZ, 0xfc, !PT ;  /* 0x0000000003007212 */ /* 0x000fe400078efcff */
[----:B------:R-:W0:Y:S02]  /*18850*/  LDS R5, [UR6] ;  /* 0x00000006ff057984 */ /* 0x000e240008000800 */
[C---:B------:R-:W-:Y:S02]  /*18860*/  LOP3.LUT R2, R0.reuse, 0xffff, RZ, 0xc0, !PT ;  /* 0x0000ffff00027812 */ /* 0x040fe400078ec0ff */
[----:B0-----:R-:W-:-:S04]  /*18870*/  LOP3.LUT R3, R0, 0xffff, R5, 0x80, !PT ;  /* 0x0000ffff00037812 */ /* 0x001fc800078e8005 */
[----:B------:R-:W-:-:S13]  /*18880*/  ISETP.NE.AND P0, PT, R3, R2, PT ;  /* 0x000000020300720c */ /* 0x000fda0003f05270 */
[----:B------:R-:W-:Y:S05]  /*18890*/  @P0 BRA `(.L_x_20) ;  /* 0x0000000000500947 */ /* 0x000fea0003800000 */
[----:B------:R-:W-:Y:S02]  /*188a0*/  SHF.R.U32.HI R5, RZ, 0x10, R5 ;  /* 0x00000010ff057819 */ /* 0x000fe40000011605 */
[----:B------:R-:W-:-:S04]  /*188b0*/  SHF.R.U32.HI R2, RZ, 0x10, R0 ;  /* 0x00000010ff027819 */ /* 0x000fc80000011600 */
[----:B------:R-:W-:-:S04]  /*188c0*/  LOP3.LUT R5, R5, R2, RZ, 0xc0, !PT ;  /* 0x0000000205057212 */ /* 0x000fc800078ec0ff */
[----:B------:R-:W-:-:S13]  /*188d0*/  ISETP.NE.AND P0, PT, R5, R2, PT ;  /* 0x000000020500720c */ /* 0x000fda0003f05270 */
[----:B------:R-:W-:Y:S05]  /*188e0*/  @P0 BRA `(.L_x_21) ;  /* 0x0000000000300947 */ /* 0x000fea0003800000 */
[----:B------:R-:W-:Y:S01]  /*188f0*/  R2UR UR4, R0 ;  /* 0x00000000000472ca */ /* 0x000fe200000e0000 */
[----:B------:R-:W-:Y:S01]  /*18900*/  VOTEU.ANY UR5, UPT, PT ;  /* 0x0000000000057886 */ /* 0x000fe200038e0100 */
[----:B------:R-:W0:Y:S01]  /*18910*/  S2R R0, SR_LANEID ;  /* 0x0000000000007919 */ /* 0x000e220000000000 */
[----:B------:R-:W-:-:S10]  /*18920*/  UFLO.U32 UR5, UR5 ;  /* 0x00000005000572bd */ /* 0x000fd400080e0000 */
[----:B------:R-:W-:-:S06]  /*18930*/  ULOP3.LUT UR4, URZ, UR4, URZ, 0x33, !UPT ;  /* 0x00000004ff047292 */ /* 0x000fcc000f8e33ff */
[----:B------:R-:W-:-:S04]  /*18940*/  IMAD.U32 R2, RZ, RZ, UR4 ;  /* 0x00000004ff027e24 */ /* 0x000fc8000f8e00ff */
[----:B------:R-:W1:Y:S02]  /*18950*/  REDUX UR7, R2 ;  /* 0x00000000020773c4 */ /* 0x000e640000000000 */
[----:B------:R2:W-:Y:S01]  /*18960*/  UTCATOMSWS.AND URZ, UR4 ;  /* 0x0000000400ff79e3 */ /* 0x0005e20008000000 */
[----:B0-----:R-:W-:Y:S01]  /*18970*/  ISETP.EQ.U32.AND P0, PT, R0, UR5, PT ;  /* 0x0000000500007c0c */ /* 0x001fe2000bf02070 */
[----:B-1----:R-:W-:-:S12]  /*18980*/  IMAD.U32 R0, RZ, RZ, UR7 ;  /* 0x00000007ff007e24 */ /* 0x002fd8000f8e00ff */
[----:B------:R2:W-:Y:S01]  /*18990*/  @P0 ATOMS.AND RZ, [UR6], R0 ;  /* 0x00000000ffff098c */ /* 0x0005e2000a800006 */
[----:B------:R-:W-:Y:S05]  /*189a0*/  BRA `(.L_x_19) ;  /* 0x0000000000147947 */ /* 0x000fea0003800000 */
.L_x_21:
[----:B------:R-:W-:-:S07]  /*189b0*/  MOV R2, 0x189d0 ;  /* 0x000189d000027802 */ /* 0x000fce0000000f00 */
[----:B------:R-:W-:Y:S05]  /*189c0*/  CALL.REL.NOINC `($__internal_0_$__cuda_sm10x_tcgen05_guardrail_trap_col_being_dealloced_not_returned_by_alloc) ;  /* 0x00000000005c7944 */ /* 0x000fea0003c00000 */
[----:B------:R-:W-:Y:S05]  /*189d0*/  BRA `(.L_x_19) ;  /* 0x0000000000087947 */ /* 0x000fea0003800000 */
.L_x_20:
[----:B------:R-:W-:-:S07]  /*189e0*/  MOV R2, 0x18a00 ;  /* 0x00018a0000027802 */ /* 0x000fce0000000f00 */
[----:B------:R-:W-:Y:S05]  /*189f0*/  CALL.REL.NOINC `($__internal_2_$__cuda_sm10x_tcgen05_guardrail_trap_unallocated_columns_being_dealloced) ;  /* 0x0000000000687944 */ /* 0x000fea0003c00000 */
.L_x_19:
[----:B------:R-:W-:Y:S01]  /*18a00*/  NOP ;  /* 0x0000000000007918 */ /* 0x000fe20000000000 */
[----:B--2---:R-:W-:Y:S05]  /*18a10*/  EXIT ;  /* 0x000000000000794d */ /* 0x004fea0003800000 */
.L_x_7:
[----:B------:R-:W-:-:S07]  /*18a20*/  IMAD.MOV.U32 R3, RZ, RZ, R2 ;  /* 0x000000ffff037224 */ /* 0x000fce00078e0002 */
.L_x_22:
[----:B-1----:R1:W2:Y:S02]  /*18a30*/  SYNCS.PHASECHK.TRANS64.TRYWAIT P1, [R9+URZ], R3 ;  /* 0x00000003090075a7 */ /* 0x0022a400080211ff */
[----:B--2---:R-:W-:Y:S05]  /*18a40*/  @!P1 NANOSLEEP.SYNCS 0x989680 ;  /* 0x009896800000995d */ /* 0x004fea0003900000 */
[----:B------:R-:W2:Y:S02]  /*18a50*/  @!P1 SYNCS.PHASECHK.TRANS64 P1, [R9+URZ], R3 ;  /* 0x00000003090095a7 */ /* 0x000ea400080210ff */
[----:B--2---:R-:W-:Y:S05]  /*18a60*/  @!P1 BRA `(.L_x_22) ;  /* 0xfffffffc00f09947 */ /* 0x004fea000383ffff */
[----:B------:R-:W-:Y:S05]  /*18a70*/  BRA `(.L_x_6) ;  /* 0xfffffe7800307947 */ /* 0x000fea000383ffff */
.L_x_10:
[----:B------:R-:W-:-:S07]  /*18a80*/  IMAD.MOV.U32 R3, RZ, RZ, R2 ;  /* 0x000000ffff037224 */ /* 0x000fce00078e0002 */
.L_x_23:
[----:B-1----:R1:W2:Y:S02]  /*18a90*/  SYNCS.PHASECHK.TRANS64.TRYWAIT P0, [R11+URZ], R3 ;  /* 0x000000030b0075a7 */ /* 0x0022a400080011ff */
[----:B--2---:R-:W-:Y:S05]  /*18aa0*/  @!P0 NANOSLEEP.SYNCS 0x989680 ;  /* 0x009896800000895d */ /* 0x004fea0003900000 */
[----:B------:R-:W2:Y:S02]  /*18ab0*/  @!P0 SYNCS.PHASECHK.TRANS64 P0, [R11+URZ], R3 ;  /* 0x000000030b0085a7 */ /* 0x000ea400080010ff */
[----:B--2---:R-:W-:Y:S05]  /*18ac0*/  @!P0 BRA `(.L_x_23) ;  /* 0xfffffffc00f08947 */ /* 0x004fea000383ffff */
[----:B------:R-:W-:Y:S05]  /*18ad0*/  BRA `(.L_x_9) ;  /* 0xfffffe7800947947 */ /* 0x000fea000383ffff */
.L_x_14:
[----:B------:R-:W0:Y:S02]  /*18ae0*/  SYNCS.PHASECHK.TRANS64.TRYWAIT P0, [UR10], R10 ;  /* 0x0000000aff0075a7 */ /* 0x000e24000800110a */
[----:B0-----:R-:W-:Y:S05]  /*18af0*/  @!P0 BRA `(.L_x_14) ;  /* 0xfffffffc00f88947 */ /* 0x001fea000383ffff */
[----:B------:R-:W-:Y:S05]  /*18b00*/  BRA `(.L_x_24) ;  /* 0xfffffec800e87947 */ /* 0x000fea000383ffff */
.L_x_18:
[----:B------:R-:W0:Y:S02]  /*18b10*/  SYNCS.PHASECHK.TRANS64.TRYWAIT P0, [UR10], R4 ;  /* 0x00000004ff0075a7 */ /* 0x000e24000800110a */
[----:B0-----:R-:W-:Y:S05]  /*18b20*/  @!P0 BRA `(.L_x_18) ;  /* 0xfffffffc00f88947 */ /* 0x001fea000383ffff */
[----:B------:R-:W-:Y:S05]  /*18b30*/  BRA `(.L_x_17) ;  /* 0xfffffeec00007947 */ /* 0x000fea000383ffff */
        .weak           $__internal_0_$__cuda_sm10x_tcgen05_guardrail_trap_col_being_dealloced_not_returned_by_alloc
        .type           $__internal_0_$__cuda_sm10x_tcgen05_guardrail_trap_col_being_dealloced_not_returned_by_alloc,@function
        .size           $__internal_0_$__cuda_sm10x_tcgen05_guardrail_trap_col_being_dealloced_not_returned_by_alloc,($__internal_1_$__cuda_sm10x_tcgen05_guardrail_trap_phase_invalid_during_alloc - $__internal_0_$__cuda_sm10x_tcgen05_guardrail_trap_col_being_dealloced_not_returned_by_alloc)
$__internal_0_$__cuda_sm10x_tcgen05_guardrail_trap_col_being_dealloced_not_returned_by_alloc:
[----:B------:R-:W-:Y:S05]  /*18b40*/  BPT.TRAP 0x1 ;  /* 0x000000040000795c */ /* 0x000fea0000300000 */
[----:B------:R-:W-:-:S04]  /*18b50*/  IMAD.MOV.U32 R3, RZ, RZ, 0x0 ;  /* 0x00000000ff037424 */ /* 0x000fc800078e00ff */
[----:B------:R-:W-:Y:S05]  /*18b60*/  RET.REL.NODEC R2 `(matmul_kernel) ;  /* 0xfffffe7402247950 */ /* 0x000fea0003c3ffff */
        .weak           $__internal_1_$__cuda_sm10x_tcgen05_guardrail_trap_phase_invalid_during_alloc
        .type           $__internal_1_$__cuda_sm10x_tcgen05_guardrail_trap_phase_invalid_during_alloc,@function
        .size           $__internal_1_$__cuda_sm10x_tcgen05_guardrail_trap_phase_invalid_during_alloc,($__internal_2_$__cuda_sm10x_tcgen05_guardrail_trap_unallocated_columns_being_dealloced - $__internal_1_$__cuda_sm10x_tcgen05_guardrail_trap_phase_invalid_during_alloc)
$__internal_1_$__cuda_sm10x_tcgen05_guardrail_trap_phase_invalid_during_alloc:
[----:B------:R-:W-:Y:S05]  /*18b70*/  BPT.TRAP 0x1 ;  /* 0x000000040000795c */ /* 0x000fea0000300000 */
[----:B------:R-:W-:-:S04]  /*18b80*/  IMAD.MOV.U32 R3, RZ, RZ, 0x0 ;  /* 0x00000000ff037424 */ /* 0x000fc800078e00ff */
[----:B------:R-:W-:Y:S05]  /*18b90*/  RET.REL.NODEC R2 `(matmul_kernel) ;  /* 0xfffffe7402187950 */ /* 0x000fea0003c3ffff */
        .weak           $__internal_2_$__cuda_sm10x_tcgen05_guardrail_trap_unallocated_columns_being_dealloced
        .type           $__internal_2_$__cuda_sm10x_tcgen05_guardrail_trap_unallocated_columns_being_dealloced,@function
        .size           $__internal_2_$__cuda_sm10x_tcgen05_guardrail_trap_unallocated_columns_being_dealloced,(.L_x_28 - $__internal_2_$__cuda_sm10x_tcgen05_guardrail_trap_unallocated_columns_being_dealloced)
$__internal_2_$__cuda_sm10x_tcgen05_guardrail_trap_unallocated_columns_being_dealloced:
[----:B------:R-:W-:Y:S05]  /*18ba0*/  BPT.TRAP 0x1 ;  /* 0x000000040000795c */ /* 0x000fea0000300000 */
[----:B------:R-:W-:-:S04]  /*18bb0*/  IMAD.MOV.U32 R3, RZ, RZ, 0x0 ;  /* 0x00000000ff037424 */ /* 0x000fc800078e00ff */
[----:B------:R-:W-:Y:S05]  /*18bc0*/  RET.REL.NODEC R2 `(matmul_kernel) ;  /* 0xfffffe74020c7950 */ /* 0x000fea0003c3ffff */
.L_x_25:
[----:B------:R-:W-:-:S00]  /*18bd0*/  BRA `(.L_x_25) ;  /* 0xfffffffc00fc7947 */ /* 0x000fc0000383ffff */
[----:B------:R-:W-:-:S00]  /*18be0*/  NOP ;  /* 0x0000000000007918 */ /* 0x000fc00000000000 */
        /* <DEDUP_REMOVED lines=9> */
.L_x_28:


//--------------------- .nv.shared.matmul_kernel  --------------------------
	.section	.nv.shared.matmul_kernel,"aw",@nobits
	.sectionflags	@""
	.align	16
	.zero		1024


//--------------------- .nv.shared.reserved.0     --------------------------
	.section	.nv.shared.reserved.0,"aw",@nobits
	.align	8
	.weak		__nv_reservedSMEM_offset_0_alias
	.size		__nv_reservedSMEM_offset_0_alias, 0, 64
	.other		__nv_reservedSMEM_offset_0_alias,@"STO_CUDA_RESERVED_SHARED STV_DEFAULT"
__nv_reservedSMEM_offset_0_alias:
	.zero		0
.nv.shared.reserved.0:
	.zero		64
	.weak		__nv_reservedSMEM_allocation_phase
	.type		__nv_reservedSMEM_allocation_phase,@object
	.size		__nv_reservedSMEM_allocation_phase,(.L_0 - __nv_reservedSMEM_allocation_phase)
__nv_reservedSMEM_allocation_phase:
	.zero		1
.L_0:
	.zero		7
	.weak		__nv_reservedSMEM_devtool_atexit_pc
	.type		__nv_reservedSMEM_devtool_atexit_pc,@object
	.size		__nv_reservedSMEM_devtool_atexit_pc,(__nv_reservedSMEM_allocation_mask - __nv_reservedSMEM_devtool_atexit_pc)
__nv_reservedSMEM_devtool_atexit_pc:
	.zero		8
	.weak		__nv_reservedSMEM_allocation_mask
	.type		__nv_reservedSMEM_allocation_mask,@object
	.size		__nv_reservedSMEM_allocation_mask,(.L_2 - __nv_reservedSMEM_allocation_mask)
__nv_reservedSMEM_allocation_mask:
	.zero		4
.L_2:
	.zero		4
	.weak		__nv_reservedSMEM_tmem_allocation_pipeline_mbarrier
	.type		__nv_reservedSMEM_tmem_allocation_pipeline_mbarrier,@object
	.size		__nv_reservedSMEM_tmem_allocation_pipeline_mbarrier,(__nv_reservedSMEM_tmem_allocation_pipeline_mbarrier_parity - __nv_reservedSMEM_tmem_allocation_pipeline_mbarrier)
__nv_reservedSMEM_tmem_allocation_pipeline_mbarrier:
	.zero		8
	.weak		__nv_reservedSMEM_tmem_allocation_pipeline_mbarrier_parity
	.type		__nv_reservedSMEM_tmem_allocation_pipeline_mbarrier_parity,@object
	.size		__nv_reservedSMEM_tmem_allocation_pipeline_mbarrier_parity,(.L_4 - __nv_reservedSMEM_tmem_allocation_pipeline_mbarrier_parity)
__nv_reservedSMEM_tmem_allocation_pipeline_mbarrier_parity:
	.zero		4
.L_4:


//--------------------- .nv.constant0.matmul_kernel --------------------------
	.section	.nv.constant0.matmul_kernel,"a",@progbits
	.sectionflags	@""
	.align	4
.nv.constant0.matmul_kernel:
	.zero		976


//--------------------- SYMBOLS --------------------------

	.type		.nv.reservedSmem.offset0,@object
	.size		.nv.reservedSmem.offset0,0x4
	.type		.nv.reservedSmem.cap,@object
	.size		.nv.reservedSmem.cap,0x4
